def matmul_kernel(
    a_ptr,
    b_ptr,
    c_ptr,
    M,
    N,
    K,
    stride_am,
    stride_ak,
    stride_bk,
    stride_bn,
    stride_cm,
    stride_cn,
    BLOCK_M: tl.constexpr,
    BLOCK_N: tl.constexpr,
    BLOCK_K: tl.constexpr,
    GROUP_M: tl.constexpr,
):
    pid = tl.program_id(axis=0)
    num_pid_m = tl.cdiv(M, BLOCK_M)
    num_pid_n = tl.cdiv(N, BLOCK_N)
    num_pid_in_group = GROUP_M * num_pid_n
    group_id = pid // num_pid_in_group
    first_pid_m = group_id * GROUP_M
    group_size_m = min(num_pid_m - first_pid_m, GROUP_M)
    pid_m = first_pid_m + ((pid % num_pid_in_group) % group_size_m)
    pid_n = (pid % num_pid_in_group) // group_size_m

    offs_am = (pid_m * BLOCK_M + tl.arange(0, BLOCK_M)) % M
    offs_bn = (pid_n * BLOCK_N + tl.arange(0, BLOCK_N)) % N
    offs_k = tl.arange(0, BLOCK_K)
    a_ptrs = a_ptr + offs_am[:, None] * stride_am + offs_k[None, :] * stride_ak
    b_ptrs = b_ptr + offs_k[:, None] * stride_bk + offs_bn[None, :] * stride_bn

    acc = tl.zeros((BLOCK_M, BLOCK_N), dtype=tl.float32)
    for kk in range(0, tl.cdiv(K, BLOCK_K)):
        a = tl.load(a_ptrs, mask=offs_k[None, :] < K - kk * BLOCK_K, other=0.0)
        b = tl.load(b_ptrs, mask=offs_k[:, None] < K - kk * BLOCK_K, other=0.0)
        acc = tl.dot(a, b, acc)
        a_ptrs += BLOCK_K * stride_ak
        b_ptrs += BLOCK_K * stride_bk

    c = acc.to(c_ptr.dtype.element_ty)
    offs_cm = pid_m * BLOCK_M + tl.arange(0, BLOCK_M)
    offs_cn = pid_n * BLOCK_N + tl.arange(0, BLOCK_N)
    c_ptrs = c_ptr + offs_cm[:, None] * stride_cm + offs_cn[None, :] * stride_cn
    mask = (offs_cm[:, None] < M) & (offs_cn[None, :] < N)
    tl.store(c_ptrs, c, mask=mask)

# config = {"BLOCK_K": 128, "BLOCK_M": 64, "BLOCK_N": 64, "GROUP_M": 4, "arch": "sm_100", "dtype": "bf16", "num_ctas": 1, "num_stages": 3, "num_warps": 4}
# arch = sm_100


// ===== COMPILED SASS (sm_100a) =====

	.target	sm_100a

	.elftype	@"ET_EXEC"


//--------------------- .note.nv.tkinfo           --------------------------
	.section	.note.nv.tkinfo,"",@"SHT_NOTE"
	.sectionflags	@"SHF_NOTE_NV_TKINFO"
	.tkinfo
        /*0018*/ 	.word	0x00000081
        /*0030*/ 	.string	""
        /*0030*/ 	.string	"ptxas-blackwell"
        /*0030*/ 	.string	"Cuda compilation tools, release 12.9, V12.9.86"
        /*0030*/ 	.string	"Build cuda_12.9.r12.9/compiler.36037853_0"
        /*0030*/ 	.string	"-v  -suppress-debug-info  -lineinfo  -arch sm_100a "



//--------------------- .note.nv.cuver            --------------------------
	.section	.note.nv.cuver,"",@"SHT_NOTE"
	.sectionflags	@"SHF_NOTE_NV_CUVER"
        /*0018*/ 	.short	0x0001
        /*001a*/ 	.short	0x0064
        /*001c*/ 	.short	0x0001
        /*001e*/ 	.short	0x0000
        /*0020*/ 	.short	0x0001
        /*0022*/ 	.short	0x0000


//--------------------- .nv.info                  --------------------------
	.section	.nv.info,"",@"SHT_CUDA_INFO"
	.align	4


	//----- nvinfo : EIATTR_REGCOUNT
	.align		4
        /*0000*/ 	.byte	0x04, 0x2f
        /*0002*/ 	.short	(.L_4 - .L_3)
	.align		4
.L_3:
        /*0004*/ 	.word	index@(matmul_kernel)
        /*0008*/ 	.word	0x00000038


	//----- nvinfo : EIATTR_FRAME_SIZE
	.align		4
.L_4:
        /*000c*/ 	.byte	0x04, 0x11
        /*000e*/ 	.short	(.L_6 - .L_5)
	.align		4
.L_5:
        /*0010*/ 	.word	index@($__internal_2_$__cuda_sm10x_tcgen05_guardrail_trap_unallocated_columns_being_dealloced)
        /*0014*/ 	.word	0x00000b90


	//----- nvinfo : EIATTR_FRAME_SIZE
	.align		4
.L_6:
        /*0018*/ 	.byte	0x04, 0x11
        /*001a*/ 	.short	(.L_8 - .L_7)
	.align		4
.L_7:
        /*001c*/ 	.word	index@($__internal_1_$__cuda_sm10x_tcgen05_guardrail_trap_phase_invalid_during_alloc)
        /*0020*/ 	.word	0x00000b90


	//----- nvinfo : EIATTR_FRAME_SIZE
	.align		4
.L_8:
        /*0024*/ 	.byte	0x04, 0x11
        /*0026*/ 	.short	(.L_10 - .L_9)
	.align		4
.L_9:
        /*0028*/ 	.word	index@($__internal_0_$__cuda_sm10x_tcgen05_guardrail_trap_col_being_dealloced_not_returned_by_alloc)
        /*002c*/ 	.word	0x00000b90


	//----- nvinfo : EIATTR_FRAME_SIZE
	.align		4
.L_10:
        /*0030*/ 	.byte	0x04, 0x11
        /*0032*/ 	.short	(.L_12 - .L_11)
	.align		4
.L_11:
        /*0034*/ 	.word	index@(matmul_kernel)
        /*0038*/ 	.word	0x00000b90


	//----- nvinfo : EIATTR_MIN_STACK_SIZE
	.align		4
.L_12:
        /*003c*/ 	.byte	0x04, 0x12
        /*003e*/ 	.short	(.L_14 - .L_13)
	.align		4
.L_13:
        /*0040*/ 	.word	index@(matmul_kernel)
        /*0044*/ 	.word	0x00000b90
.L_14:


//--------------------- .nv.info.matmul_kernel    --------------------------
	.section	.nv.info.matmul_kernel,"",@"SHT_CUDA_INFO"
	.sectionflags	@""
	.align	4


	//----- nvinfo : EIATTR_CUDA_API_VERSION
	.align		4
        /*0000*/ 	.byte	0x04, 0x37
        /*0002*/ 	.short	(.L_16 - .L_15)
.L_15:
        /*0004*/ 	.word	0x00000081


	//----- nvinfo : EIATTR_KPARAM_INFO
	.align		4
.L_16:
        /*0008*/ 	.byte	0x04, 0x17
        /*000a*/ 	.short	(.L_18 - .L_17)
.L_17:
        /*000c*/ 	.word	0x00000000
        /*0010*/ 	.short	0x000d
        /*0012*/ 	.short	0x0048
        /*0014*/ 	.byte	0x00, 0xf4, 0x21, 0x00


	//----- nvinfo : EIATTR_KPARAM_INFO
	.align		4
.L_18:
        /*0018*/ 	.byte	0x04, 0x17
        /*001a*/ 	.short	(.L_20 - .L_19)
.L_19:
        /*001c*/ 	.word	0x00000000
        /*0020*/ 	.short	0x000c
        /*0022*/ 	.short	0x0040
        /*0024*/ 	.byte	0x00, 0xf4, 0x21, 0x00


	//----- nvinfo : EIATTR_KPARAM_INFO
	.align		4
.L_20:
        /*0028*/ 	.byte	0x04, 0x17
        /*002a*/ 	.short	(.L_22 - .L_21)
.L_21:
        /*002c*/ 	.word	0x00000000
        /*0030*/ 	.short	0x000b
        /*0032*/ 	.short	0x0038
        /*0034*/ 	.byte	0x00, 0xf0, 0x11, 0x00


	//----- nvinfo : EIATTR_KPARAM_INFO
	.align		4
.L_22:
        /*0038*/ 	.byte	0x04, 0x17
        /*003a*/ 	.short	(.L_24 - .L_23)
.L_23:
        /*003c*/ 	.word	0x00000000
        /*0040*/ 	.short	0x000a
        /*0042*/ 	.short	0x0034
        /*0044*/ 	.byte	0x00, 0xf0, 0x11, 0x00


	//----- nvinfo : EIATTR_KPARAM_INFO
	.align		4
.L_24:
        /*0048*/ 	.byte	0x04, 0x17
        /*004a*/ 	.short	(.L_26 - .L_25)
.L_25:
        /*004c*/ 	.word	0x00000000
        /*0050*/ 	.short	0x0009
        /*0052*/ 	.short	0x0030
        /*0054*/ 	.byte	0x00, 0xf0, 0x11, 0x00


	//----- nvinfo : EIATTR_KPARAM_INFO
	.align		4
.L_26:
        /*0058*/ 	.byte	0x04, 0x17
        /*005a*/ 	.short	(.L_28 - .L_27)
.L_27:
        /*005c*/ 	.word	0x00000000
        /*0060*/ 	.short	0x0008
        /*0062*/ 	.short	0x002c
        /*0064*/ 	.byte	0x00, 0xf0, 0x11, 0x00


	//----- nvinfo : EIATTR_KPARAM_INFO
	.align		4
.L_28:
        /*0068*/ 	.byte	0x04, 0x17
        /*006a*/ 	.short	(.L_30 - .L_29)
.L_29:
        /*006c*/ 	.word	0x00000000
        /*0070*/ 	.short	0x0007
        /*0072*/ 	.short	0x0028
        /*0074*/ 	.byte	0x00, 0xf0, 0x11, 0x00


	//----- nvinfo : EIATTR_KPARAM_INFO
	.align		4
.L_30:
        /*0078*/ 	.byte	0x04, 0x17
        /*007a*/ 	.short	(.L_32 - .L_31)
.L_31:
        /*007c*/ 	.word	0x00000000
        /*0080*/ 	.short	0x0006
        /*0082*/ 	.short	0x0024
        /*0084*/ 	.byte	0x00, 0xf0, 0x11, 0x00


	//----- nvinfo : EIATTR_KPARAM_INFO
	.align		4
.L_32:
        /*0088*/ 	.byte	0x04, 0x17
        /*008a*/ 	.short	(.L_34 - .L_33)
.L_33:
        /*008c*/ 	.word	0x00000000
        /*0090*/ 	.short	0x0005
        /*0092*/ 	.short	0x0020
        /*0094*/ 	.byte	0x00, 0xf0, 0x11, 0x00


	//----- nvinfo : EIATTR_KPARAM_INFO
	.align		4
.L_34:
        /*0098*/ 	.byte	0x04, 0x17
        /*009a*/ 	.short	(.L_36 - .L_35)
.L_35:
        /*009c*/ 	.word	0x00000000
        /*00a0*/ 	.short	0x0004
        /*00a2*/ 	.short	0x001c
        /*00a4*/ 	.byte	0x00, 0xf0, 0x11, 0x00


	//----- nvinfo : EIATTR_KPARAM_INFO
	.align		4
.L_36:
        /*00a8*/ 	.byte	0x04, 0x17
        /*00aa*/ 	.short	(.L_38 - .L_37)
.L_37:
        /*00ac*/ 	.word	0x00000000
        /*00b0*/ 	.short	0x0003
        /*00b2*/ 	.short	0x0018
        /*00b4*/ 	.byte	0x00, 0xf0, 0x11, 0x00


	//----- nvinfo : EIATTR_KPARAM_INFO
	.align		4
.L_38:
        /*00b8*/ 	.byte	0x04, 0x17
        /*00ba*/ 	.short	(.L_40 - .L_39)
.L_39:
        /*00bc*/ 	.word	0x00000000
        /*00c0*/ 	.short	0x0002
        /*00c2*/ 	.short	0x0010
        /*00c4*/ 	.byte	0x00, 0xf4, 0x21, 0x00


	//----- nvinfo : EIATTR_KPARAM_INFO
	.align		4
.L_40:
        /*00c8*/ 	.byte	0x04, 0x17
        /*00ca*/ 	.short	(.L_42 - .L_41)
.L_41:
        /*00cc*/ 	.word	0x00000000
        /*00d0*/ 	.short	0x0001
        /*00d2*/ 	.short	0x0008
        /*00d4*/ 	.byte	0x00, 0xf4, 0x21, 0x00


	//----- nvinfo : EIATTR_KPARAM_INFO
	.align		4
.L_42:
        /*00d8*/ 	.byte	0x04, 0x17
        /*00da*/ 	.short	(.L_44 - .L_43)
.L_43:
        /*00dc*/ 	.word	0x00000000
        /*00e0*/ 	.short	0x0000
        /*00e2*/ 	.short	0x0000
        /*00e4*/ 	.byte	0x00, 0xf4, 0x21, 0x00


	//----- nvinfo : EIATTR_AT_ENTRY_FRAGMENTS
	.align		4
.L_44:
        /*00e8*/ 	.byte	0x04, 0x4f
        /*00ea*/ 	.short	(.L_46 - .L_45)


	//   ....[0]....
.L_45:
        /*00ec*/ 	.word	0x00000004


	//----- nvinfo : EIATTR_RESERVED_SMEM_USED
	.align		4
.L_46:
        /*00f0*/ 	.byte	0x01, 0x41
	.zero		2


	//----- nvinfo : EIATTR_SPARSE_MMA_MASK
	.align		4
        /*00f4*/ 	.byte	0x03, 0x50
        /*00f6*/ 	.short	0x0000


	//----- nvinfo : EIATTR_TCGEN05_1CTA_USED
	.align		4
        /*00f8*/ 	.byte	0x01, 0x51
	.zero		2


	//----- nvinfo : EIATTR_MAXREG_COUNT
	.align		4
        /*00fc*/ 	.byte	0x03, 0x1b
        /*00fe*/ 	.short	0x00ff


	//----- nvinfo : EIATTR_NUM_BARRIERS
	.align		4
        /*0100*/ 	.byte	0x02, 0x4c
        /*0102*/ 	.byte	0x01
	.zero		1


	//----- nvinfo : EIATTR_ANNOTATIONS
	.align		4
        /*0104*/ 	.byte	0x04, 0x55
        /*0106*/ 	.short	(.L_48 - .L_47)


	//   ....[0]....
.L_47:
        /*0108*/ 	.word	0x00000001
        /*010c*/ 	.byte	0xf0, 0x09, 0x00, 0x00, 0x01, 0x00, 0x00, 0x00, 0x40, 0x0d, 0x00, 0x00, 0x01, 0x00, 0x00, 0x00
        /* <DEDUP_REMOVED lines=936> */
        /*3b9c*/ 	.byte	0x00, 0x60, 0x01, 0x00, 0x01, 0x00, 0x00, 0x00, 0x20, 0x60, 0x01, 0x00


	//----- nvinfo : EIATTR_INT_WARP_WIDE_INSTR_OFFSETS
	.align		4
.L_48:
        /*3ba8*/ 	.byte	0x04, 0x31
        /*3baa*/ 	.short	(.L_50 - .L_49)


	//   ....[0]....
.L_49:
        /*3bac*/ 	.word	0x00004890


	//   ....[1]....
        /*3bb0*/ 	.word	0x000048a0


	//   ....[2]....
        /*3bb4*/ 	.word	0x000086a0


	//   ....[3]....
        /*3bb8*/ 	.word	0x00015ed0


	//   ....[4]....
        /*3bbc*/ 	.word	0x00015f20


	//----- nvinfo : EIATTR_COOP_GROUP_MASK_REGIDS
	.align		4
.L_50:
        /*3bc0*/ 	.byte	0x04, 0x29
        /*3bc2*/ 	.short	(.L_52 - .L_51)


	//   ....[0]....
.L_51:
        /*3bc4*/ 	.word	0xffffffff


	//   ....[1]....
        /*3bc8*/ 	.word	0xffffffff


	//   ....[2]....
        /*3bcc*/ 	.word	0xffffffff


	//   ....[3]....
        /*3bd0*/ 	.word	0xffffffff


	//----- nvinfo : EIATTR_COOP_GROUP_INSTR_OFFSETS
	.align		4
.L_52:
        /*3bd4*/ 	.byte	0x04, 0x28
        /*3bd6*/ 	.short	(.L_54 - .L_53)


	//   ....[0]....
.L_53:
        /*3bd8*/ 	.word	0x00000080


	//   ....[1]....
        /*3bdc*/ 	.word	0x00000340


	//   ....[2]....
        /*3be0*/ 	.word	0x00015d60


	//   ....[3]....
        /*3be4*/ 	.word	0x00015fd0


	//----- nvinfo : EIATTR_VRC_CTA_INIT_COUNT
	.align		4
.L_54:
        /*3be8*/ 	.byte	0x02, 0x4a
        /*3bea*/ 	.byte	0x80
	.zero		1


	//----- nvinfo : EIATTR_MBARRIER_INSTR_OFFSETS
	.align		4
        /*3bec*/ 	.byte	0x04, 0x39
        /*3bee*/ 	.short	(.L_56 - .L_55)


	//   ....[0]....
.L_55:
        /*3bf0*/ 	.word	0x00004a60
        /*3bf4*/ 	.word	0x000000ff
        /*3bf8*/ 	.word	0x00000000
        /*3bfc*/ 	.short	0x0100
        /*3bfe*/ 	.byte	0x0c
	.zero		1


	//   ....[1]....
        /*3c00*/ 	.word	0x000086e0
        /*3c04*/ 	.word	0x000000ff
        /*3c08*/ 	.word	0x00010008
        /*3c0c*/ 	.short	0x0100
        /*3c0e*/ 	.byte	0x0a
	.zero		1


	//   ....[2]....
        /*3c10*/ 	.word	0x0000e270
        /*3c14*/ 	.word	0x000000ff
        /*3c18*/ 	.word	0x00000000
        /*3c1c*/ 	.short	0x010a
        /*3c1e*/ 	.byte	0x0c
	.zero		1


	//   ....[3]....
        /*3c20*/ 	.word	0x00014c90
        /*3c24*/ 	.word	0x000000ff
        /*3c28*/ 	.word	0x00000000
        /*3c2c*/ 	.short	0x010a
        /*3c2e*/ 	.byte	0x0c
	.zero		1


	//   ....[4]....
        /*3c30*/ 	.word	0x00014d20
        /*3c34*/ 	.word	0x000000ff
        /*3c38*/ 	.word	0x00010000
        /*3c3c*/ 	.short	0x0108
        /*3c3e*/ 	.byte	0x0a
	.zero		1


	//   ....[5]....
        /*3c40*/ 	.word	0x00014dc0
        /*3c44*/ 	.word	0x000000ff
        /*3c48*/ 	.word	0x00010008
        /*3c4c*/ 	.short	0x0108
        /*3c4e*/ 	.byte	0x0a
	.zero		1


	//   ....[6]....
        /*3c50*/ 	.word	0x00016010
        /*3c54*/ 	.word	0x000000ff
        /*3c58*/ 	.word	0x00000000
        /*3c5c*/ 	.short	0x010a
        /*3c5e*/ 	.byte	0x0c
	.zero		1


	//   ....[7]....
        /*3c60*/ 	.word	0x00016050
        /*3c64*/ 	.word	0x000000ff
        /*3c68*/ 	.word	0x00000000
        /*3c6c*/ 	.short	0x010a
        /*3c6e*/ 	.byte	0x0c
	.zero		1


	//----- nvinfo : EIATTR_NUM_MBARRIERS
	.align		4
.L_56:
        /*3c70*/ 	.byte	0x03, 0x38
        /*3c72*/ 	.short	0x0002


	//----- nvinfo : EIATTR_EXIT_INSTR_OFFSETS
	.align		4
        /*3c74*/ 	.byte	0x04, 0x1c
        /*3c76*/ 	.short	(.L_58 - .L_57)


	//   ....[0]....
.L_57:
        /*3c78*/ 	.word	0x00015fe0


	//----- nvinfo : EIATTR_REQNTID
	.align		4
.L_58:
        /*3c7c*/ 	.byte	0x04, 0x10
        /*3c7e*/ 	.short	(.L_60 - .L_59)
.L_59:
        /*3c80*/ 	.word	0x00000080
        /*3c84*/ 	.word	0x00000001
        /*3c88*/ 	.word	0x00000001


	//----- nvinfo : EIATTR_CRS_STACK_SIZE
	.align		4
.L_60:
        /*3c8c*/ 	.byte	0x04, 0x1e
        /*3c8e*/ 	.short	(.L_62 - .L_61)
.L_61:
        /*3c90*/ 	.word	0x00000000


	//----- nvinfo : EIATTR_CBANK_PARAM_SIZE
	.align		4
.L_62:
        /*3c94*/ 	.byte	0x03, 0x19
        /*3c96*/ 	.short	0x0050


	//----- nvinfo : EIATTR_PARAM_CBANK
	.align		4
        /*3c98*/ 	.byte	0x04, 0x0a
        /*3c9a*/ 	.short	(.L_64 - .L_63)
	.align		4
.L_63:
        /*3c9c*/ 	.word	index@(.nv.constant0.matmul_kernel)
        /*3ca0*/ 	.short	0x0380
        /*3ca2*/ 	.short	0x0050


	//----- nvinfo : EIATTR_SW_WAR
	.align		4
.L_64:
        /*3ca4*/ 	.byte	0x04, 0x36
        /*3ca6*/ 	.short	(.L_66 - .L_65)
.L_65:
        /*3ca8*/ 	.word	0x00000008
.L_66:


//--------------------- .nv.compat                --------------------------
	.section	.nv.compat,"",@"SHT_CUDA_COMPAT_INFO"
	.align	4
        /*0000*/ 	.byte	0x02, 0x02, 0x02, 0x00, 0x02, 0x05, 0x05, 0x00, 0x02, 0x03, 0x00, 0x00, 0x02, 0x06, 0x01, 0x00


//--------------------- .nv.callgraph             --------------------------
	.section	.nv.callgraph,"",@"SHT_CUDA_CALLGRAPH"
	.align	4
	.sectionentsize	8
	.align		4
        /*0000*/ 	.word	0x00000000
	.align		4
        /*0004*/ 	.word	0xffffffff
	.align		4
        /*0008*/ 	.word	0x00000000
	.align		4
        /*000c*/ 	.word	0xfffffffe
	.align		4
        /*0010*/ 	.word	0x00000000
	.align		4
        /*0014*/ 	.word	0xfffffffd
	.align		4
        /*0018*/ 	.word	0x00000000
	.align		4
        /*001c*/ 	.word	0xfffffffc


//--------------------- .text.matmul_kernel       --------------------------
	.section	.text.matmul_kernel,"ax",@progbits
	.align	128
        .global         matmul_kernel
        .type           matmul_kernel,@function
        .size           matmul_kernel,(.L_x_20 - matmul_kernel)
        .other          matmul_kernel,@"STO_CUDA_ENTRY STV_DEFAULT"
matmul_kernel:
.text.matmul_kernel:
[----:B------:R-:W0:Y:S01]  /*0000*/  LDC R1, c[0x0][0x37c] ;  /* 0x0000df00ff017b82 */ /* 0x000e220000000800 */
[----:B------:R-:W1:Y:S01]  /*0010*/  S2R R0, SR_TID.X ;  /* 0x0000000000007919 */ /* 0x000e620000002100 */
[----:B0-----:R-:W-:Y:S01]  /*0020*/  VIADD R1, R1, 0xfffff470 ;  /* 0xfffff47001017836 */ /* 0x001fe20000000000 */
[----:B------:R-:W0:Y:S01]  /*0030*/  LDCU.64 UR22, c[0x0][0x358] ;  /* 0x00006b00ff1677ac */ /* 0x000e220008000a00 */
[----:B-1----:R-:W-:-:S13]  /*0040*/  ISETP.GE.U32.AND P0, PT, R0, 0x20, PT ;  /* 0x000000200000780c */ /* 0x002fda0003f06070 */
[----:B------:R-:W-:Y:S02]  /*0050*/  VOTEU.ANY UP0, P0 ;  /* 0x0000000000ff7886 */ /* 0x000fe40000000100 */
[----:B------:R-:W-:Y:S05]  /*0060*/  BRA.U UP0, `(.L_x_0) ;  /* 0x0000000100b87547 */ /* 0x000fea000b800000 */
[----:B------:R-:W1:Y:S01]  /*0070*/  S2UR UR6, SR_CgaCtaId ;  /* 0x00000000000679c3 */ /* 0x000e620000008800 */
[----:B------:R-:W-:Y:S01]  /*0080*/  NOP ;  /* 0x0000000000007918 */ /* 0x000fe20000000000 */
[----:B------:R-:W-:Y:S02]  /*0090*/  UMOV UR4, 0x40 ;  /* 0x0000004000047882 */ /* 0x000fe40000000000 */
[----:B-1----:R-:W-:-:S09]  /*00a0*/  ULEA UR4, UR6, UR4, 0x18 ;  /* 0x0000000406047291 */ /* 0x002fd2000f8ec0ff */
[----:B------:R-:W1:Y:S01]  /*00b0*/  LDS.U8 R0, [UR4] ;  /* 0x00000004ff007984 */ /* 0x000e620008000000 */
[----:B------:R-:W-:Y:S02]  /*00c0*/  UMOV UR4, 0x400 ;  /* 0x0000040000047882 */ /* 0x000fe40000000000 */
[----:B------:R-:W-:Y:S01]  /*00d0*/  ULEA UR4, UR6, UR4, 0x18 ;  /* 0x0000000406047291 */ /* 0x000fe2000f8ec0ff */
[----:B-1----:R-:W-:-:S13]  /*00e0*/  ISETP.NE.AND P0, PT, R0, RZ, PT ;  /* 0x000000ff0000720c */ /* 0x002fda0003f05270 */
[----:B------:R-:W-:Y:S05]  /*00f0*/  @P0 BRA `(.L_x_1) ;  /* 0x00000000007c0947 */ /* 0x000fea0003800000 */
[----:B------:R-:W-:-:S13]  /*0100*/  ELECT P0, URZ, PT ;  /* 0x0000000000ff782f */ /* 0x000fda0003800000 */
[----:B------:R-:W-:Y:S05]  /*0110*/  @!P0 BRA `(.L_x_2) ;  /* 0x0000000000848947 */ /* 0x000fea0003800000 */
[----:B------:R-:W-:Y:S01]  /*0120*/  UMOV UR5, 0x2 ;  /* 0x0000000200057882 */ /* 0x000fe20000000000 */
[----:B------:R-:W-:Y:S02]  /*0130*/  IMAD.MOV.U32 R4, RZ, RZ, 0x1 ;  /* 0x00000001ff047424 */ /* 0x000fe400078e00ff */
[----:B------:R-:W-:Y:S02]  /*0140*/  IMAD.MOV.U32 R5, RZ, RZ, 0x3 ;  /* 0x00000003ff057424 */ /* 0x000fe400078e00ff */
[----:B------:R-:W-:Y:S04]  /*0150*/  DEPBAR.LE SB1, 0x36 ;  /* 0x00009d800000791a */ /* 0x000fe80000000000 */
[----:B------:R-:W1:Y:S02]  /*0160*/  UTCATOMSWS.FIND_AND_SET.ALIGN UP1, UR5, UR5 ;  /* 0x00000005000575e3 */ /* 0x000e640008020800 */
[----:B-1----:R-:W-:-:S04]  /*0170*/  PLOP3.LUT P0, PT, PT, PT, UP1, 0x80, 0x8 ;  /* 0x000000000008781c */ /* 0x002fc80003f0f018 */
[----:B------:R-:W-:-:S04]  /*0180*/  SEL R0, RZ, 0xffffffff, !P0 ;  /* 0xffffffffff007807 */ /* 0x000fc80004000000 */
[----:B------:R-:W-:Y:S01]  /*0190*/  ISETP.NE.AND P0, PT, R0, RZ, PT ;  /* 0x000000ff0000720c */ /* 0x000fe20003f05270 */
[----:B------:R-:W-:-:S12]  /*01a0*/  IMAD.U32 R0, RZ, RZ, UR5 ;  /* 0x00000005ff007e24 */ /* 0x000fd8000f8e00ff */
[----:B------:R-:W-:Y:S05]  /*01b0*/  @P0 BRA `(.L_x_3) ;  /* 0x0000000000240947 */ /* 0x000fea0003800000 */
.L_x_4:
[----:B------:R-:W-:Y:S05]  /*01c0*/  NANOSLEEP 0x64 ;  /* 0x000000640000795d */ /* 0x000fea0003800000 */
[----:B------:R-:W-:-:S05]  /*01d0*/  UMOV UR5, 0x2 ;  /* 0x0000000200057882 */ /* 0x000fca0000000000 */
[----:B------:R-:W-:Y:S04]  /*01e0*/  DEPBAR.LE SB1, 0x36 ;  /* 0x00009d800000791a */ /* 0x000fe80000000000 */
[----:B------:R-:W1:Y:S02]  /*01f0*/  UTCATOMSWS.FIND_AND_SET.ALIGN UP1, UR5, UR5 ;  /* 0x00000005000575e3 */ /* 0x000e640008020800 */
[----:B-1----:R-:W-:-:S04]  /*0200*/  PLOP3.LUT P0, PT, PT, PT, UP1, 0x80, 0x8 ;  /* 0x000000000008781c */ /* 0x002fc80003f0f018 */
[----:B------:R-:W-:-:S04]  /*0210*/  SEL R0, RZ, 0xffffffff, !P0 ;  /* 0xffffffffff007807 */ /* 0x000fc80004000000 */
[----:B------:R-:W-:Y:S01]  /*0220*/  ISETP.NE.AND P0, PT, R0, RZ, PT ;  /* 0x000000ff0000720c */ /* 0x000fe20003f05270 */
[----:B------:R-:W-:-:S12]  /*0230*/  IMAD.U32 R0, RZ, RZ, UR5 ;  /* 0x00000005ff007e24 */ /* 0x000fd8000f8e00ff */
[----:B------:R-:W-:Y:S05]  /*0240*/  @!P0 BRA `(.L_x_4) ;  /* 0xfffffffc00dc8947 */ /* 0x000fea000383ffff */
.L_x_3:
[C---:B------:R-:W-:Y:S01]  /*0250*/  VIADD R3, R0.reuse, 0x10 ;  /* 0x0000001000037836 */ /* 0x040fe20000000000 */
[----:B------:R-:W-:Y:S01]  /*0260*/  UMOV UR5, 0x50 ;  /* 0x0000005000057882 */ /* 0x000fe20000000000 */
[----:B------:R-:W-:Y:S01]  /*0270*/  SHF.L.U32 R2, R5, R0, RZ ;  /* 0x0000000005027219 */ /* 0x000fe200000006ff */
[----:B------:R-:W-:Y:S01]  /*0280*/  ULEA UR5, UR6, UR5, 0x18 ;  /* 0x0000000506057291 */ /* 0x000fe2000f8ec0ff */
[----:B------:R-:W-:Y:S01]  /*0290*/  IMAD.SHL.U32 R0, R0, 0x20, RZ ;  /* 0x0000002000007824 */ /* 0x000fe200078e00ff */
[----:B------:R-:W-:-:S04]  /*02a0*/  SHF.L.U32 R3, R4, R3, RZ ;  /* 0x0000000304037219 */ /* 0x000fc800000006ff */
[----:B------:R-:W-:-:S05]  /*02b0*/  LOP3.LUT R2, R3, R2, RZ, 0xfc, !PT ;  /* 0x0000000203027212 */ /* 0x000fca00078efcff */
[----:B------:R1:W-:Y:S04]  /*02c0*/  ATOMS.OR RZ, [UR5], R2 ;  /* 0x00000002ffff798c */ /* 0x0003e8000b000005 */
[----:B------:R1:W-:Y:S01]  /*02d0*/  STS [UR4], R0 ;  /* 0x00000000ff007988 */ /* 0x0003e20008000804 */
[----:B------:R-:W-:Y:S05]  /*02e0*/  BRA `(.L_x_2) ;  /* 0x0000000000107947 */ /* 0x000fea0003800000 */
.L_x_1:
[----:B------:R-:W-:Y:S01]  /*02f0*/  IMAD.MOV.U32 R0, RZ, RZ, -0x1 ;  /* 0xffffffffff007424 */ /* 0x000fe200078e00ff */
[----:B------:R-:W-:-:S04]  /*0300*/  MOV R2, 0x330 ;  /* 0x0000033000027802 */ /* 0x000fc80000000f00 */
[----:B------:R1:W-:Y:S03]  /*0310*/  STS [UR4], R0 ;  /* 0x00000000ff007988 */ /* 0x0003e60008000804 */
[----:B01----:R-:W-:Y:S05]  /*0320*/  CALL.REL.NOINC `($__internal_1_$__cuda_sm10x_tcgen05_guardrail_trap_phase_invalid_during_alloc) ;  /* 0x0000015c00607944 */ /* 0x003fea0003c00000 */
.L_x_2:
[----:B------:R-:W-:Y:S05]  /*0330*/  WARPSYNC.ALL ;  /* 0x0000000000007948 */ /* 0x000fea0003800000 */
[----:B------:R-:W-:Y:S01]  /*0340*/  NOP ;  /* 0x0000000000007918 */ /* 0x000fe20000000000 */
.L_x_0:
[----:B------:R-:W2:Y:S01]  /*0350*/  LDC.64 R24, c[0x0][0x398] ;  /* 0x0000e600ff187b82 */ /* 0x000ea20000000a00 */
[----:B------:R-:W3:Y:S01]  /*0360*/  S2R R5, SR_CTAID.X ;  /* 0x0000000000057919 */ /* 0x000ee20000002500 */
[----:B------:R-:W-:Y:S01]  /*0370*/  UMOV UR10, 0x400 ;  /* 0x00000400000a7882 */ /* 0x000fe20000000000 */
[----:B------:R-:W4:Y:S05]  /*0380*/  S2R R14, SR_TID.X ;  /* 0x00000000000e7919 */ /* 0x000f2a0000002100 */
[----:B------:R-:W5:Y:S08]  /*0390*/  S2UR UR4, SR_CgaCtaId ;  /* 0x00000000000479c3 */ /* 0x000f700000008800 */
[----:B------:R-:W-:Y:S06]  /*03a0*/  BAR.SYNC.DEFER_BLOCKING 0x0 ;  /* 0x0000000000007b1d */ /* 0x000fec0000010000 */
[----:B------:R-:W-:Y:S01]  /*03b0*/  UMOV UR7, 0x1 ;  /* 0x0000000100077882 */ /* 0x000fe20000000000 */
[----:B------:R-:W1:Y:S02]  /*03c0*/  LDCU.128 UR24, c[0x0][0x380] ;  /* 0x00007000ff1877ac */ /* 0x000e640008000c00 */
[----:B-12---:R-:W-:Y:S01]  /*03d0*/  VIADD R0, R25, 0x3f ;  /* 0x0000003f19007836 */ /* 0x006fe20000000000 */
[----:B------:R-:W-:-:S04]  /*03e0*/  IABS R46, R25 ;  /* 0x00000019002e7213 */ /* 0x000fc80000000000 */
[----:B------:R-:W-:Y:S01]  /*03f0*/  SHF.R.S32.HI R3, RZ, 0x1f, R0 ;  /* 0x0000001fff037819 */ /* 0x000fe20000011400 */
[----:B-----5:R-:W-:-:S03]  /*0400*/  ULEA UR10, UR4, UR10, 0x18 ;  /* 0x0000000a040a7291 */ /* 0x020fc6000f8ec0ff */
[----:B------:R-:W-:Y:S02]  /*0410*/  LEA.HI R3, R3, R0, RZ, 0x6 ;  /* 0x0000000003037211 */ /* 0x000fe400078f30ff */
[----:B---3--:R-:W-:Y:S02]  /*0420*/  IABS R8, R5 ;  /* 0x0000000500087213 */ /* 0x008fe40000000000 */
[----:B------:R-:W-:Y:S02]  /*0430*/  SHF.R.S32.HI R3, RZ, 0x6, R3 ;  /* 0x00000006ff037819 */ /* 0x000fe40000011403 */
[----:B----4-:R-:W-:-:S03]  /*0440*/  LOP3.LUT R11, R14, 0x3f, RZ, 0xc0, !PT ;  /* 0x0000003f0e0b7812 */ /* 0x010fc600078ec0ff */
[----:B------:R-:W-:-:S05]  /*0450*/  IMAD.SHL.U32 R4, R3, 0x4, RZ ;  /* 0x0000000403047824 */ /* 0x000fca00078e00ff */
[-C--:B------:R-:W-:Y:S02]  /*0460*/  IABS R7, R4.reuse ;  /* 0x0000000400077213 */ /* 0x080fe40000000000 */
[----:B------:R-:W-:Y:S02]  /*0470*/  IABS R10, R4 ;  /* 0x00000004000a7213 */ /* 0x000fe40000000000 */
[----:B------:R-:W1:Y:S08]  /*0480*/  I2F.RP R0, R7 ;  /* 0x0000000700007306 */ /* 0x000e700000209400 */
[----:B-1----:R-:W1:Y:S02]  /*0490*/  MUFU.RCP R0, R0 ;  /* 0x0000000000007308 */ /* 0x002e640000001000 */
[----:B-1----:R-:W-:-:S02]  /*04a0*/  VIADD R2, R0, 0xffffffe ;  /* 0x0ffffffe00027836 */ /* 0x002fc40000000000 */
[----:B------:R-:W-:-:S04]  /*04b0*/  IMAD.MOV R0, RZ, RZ, -R10 ;  /* 0x000000ffff007224 */ /* 0x000fc800078e0a0a */
[----:B------:R1:W2:Y:S02]  /*04c0*/  F2I.FTZ.U32.TRUNC.NTZ R3, R2 ;  /* 0x0000000200037305 */ /* 0x0002a4000021f000 */
[----:B-1----:R-:W-:Y:S02]  /*04d0*/  IMAD.MOV.U32 R2, RZ, RZ, RZ ;  /* 0x000000ffff027224 */ /* 0x002fe400078e00ff */
[----:B--2---:R-:W-:-:S04]  /*04e0*/  IMAD.MOV R6, RZ, RZ, -R3 ;  /* 0x000000ffff067224 */ /* 0x004fc800078e0a03 */
[----:B------:R-:W-:Y:S02]  /*04f0*/  IMAD R9, R6, R7, RZ ;  /* 0x0000000706097224 */ /* 0x000fe400078e02ff */
[----:B------:R-:W-:Y:S02]  /*0500*/  IMAD.MOV.U32 R6, RZ, RZ, R8 ;  /* 0x000000ffff067224 */ /* 0x000fe400078e0008 */
[----:B------:R-:W-:-:S06]  /*0510*/  IMAD.HI.U32 R3, R3, R9, R2 ;  /* 0x0000000903037227 */ /* 0x000fcc00078e0002 */
[----:B------:R-:W-:-:S04]  /*0520*/  IMAD.HI.U32 R3, R3, R6, RZ ;  /* 0x0000000603037227 */ /* 0x000fc800078e00ff */
[----:B------:R-:W-:-:S05]  /*0530*/  IMAD R0, R3, R0, R6 ;  /* 0x0000000003007224 */ /* 0x000fca00078e0206 */
[----:B------:R-:W-:-:S13]  /*0540*/  ISETP.GT.U32.AND P1, PT, R7, R0, PT ;  /* 0x000000000700720c */ /* 0x000fda0003f24070 */
[----:B------:R-:W-:Y:S02]  /*0550*/  @!P1 IMAD.IADD R0, R0, 0x1, -R7 ;  /* 0x0000000100009824 */ /* 0x000fe400078e0a07 */
[----:B------:R-:W-:Y:S01]  /*0560*/  @!P1 VIADD R3, R3, 0x1 ;  /* 0x0000000103039836 */ /* 0x000fe20000000000 */
[----:B------:R-:W-:Y:S02]  /*0570*/  ISETP.NE.AND P1, PT, R4, RZ, PT ;  /* 0x000000ff0400720c */ /* 0x000fe40003f25270 */
[----:B------:R-:W-:Y:S02]  /*0580*/  ISETP.GE.U32.AND P0, PT, R0, R7, PT ;  /* 0x000000070000720c */ /* 0x000fe40003f06070 */
[----:B------:R-:W-:-:S04]  /*0590*/  LOP3.LUT R0, R5, R4, RZ, 0x3c, !PT ;  /* 0x0000000405007212 */ /* 0x000fc800078e3cff */
[----:B------:R-:W-:Y:S01]  /*05a0*/  ISETP.GE.AND P2, PT, R0, RZ, PT ;  /* 0x000000ff0000720c */ /* 0x000fe20003f46270 */
[----:B------:R-:W-:-:S06]  /*05b0*/  VIADD R0, R24, 0x3f ;  /* 0x0000003f18007836 */ /* 0x000fcc0000000000 */
[----:B------:R-:W-:-:S04]  /*05c0*/  @P0 VIADD R3, R3, 0x1 ;  /* 0x0000000103030836 */ /* 0x000fc80000000000 */
[----:B------:R-:W-:Y:S01]  /*05d0*/  IMAD.MOV.U32 R2, RZ, RZ, R3 ;  /* 0x000000ffff027224 */ /* 0x000fe200078e0003 */
[----:B------:R-:W-:-:S03]  /*05e0*/  SHF.R.S32.HI R3, RZ, 0x1f, R0 ;  /* 0x0000001fff037819 */ /* 0x000fc60000011400 */
[----:B------:R-:W-:Y:S01]  /*05f0*/  @!P2 IMAD.MOV R2, RZ, RZ, -R2 ;  /* 0x000000ffff02a224 */ /* 0x000fe200078e0a02 */
[----:B------:R-:W-:Y:S02]  /*0600*/  @!P1 LOP3.LUT R2, RZ, R4, RZ, 0x33, !PT ;  /* 0x00000004ff029212 */ /* 0x000fe400078e33ff */
[----:B------:R-:W-:-:S03]  /*0610*/  LEA.HI R3, R3, R0, RZ, 0x6 ;  /* 0x0000000003037211 */ /* 0x000fc600078f30ff */
[----:B------:R-:W-:Y:S02]  /*0620*/  IMAD.SHL.U32 R8, R2, 0x4, RZ ;  /* 0x0000000402087824 */ /* 0x000fe400078e00ff */
[----:B------:R-:W-:-:S03]  /*0630*/  IMAD.MOV R2, RZ, RZ, -R2 ;  /* 0x000000ffff027224 */ /* 0x000fc600078e0a02 */
[----:B------:R-:W-:Y:S01]  /*0640*/  LEA.HI.SX32 R3, R3, -R8, 0x1a ;  /* 0x8000000803037211 */ /* 0x000fe200078fd2ff */
[----:B------:R-:W-:Y:S02]  /*0650*/  IMAD R10, R4, R2, R5 ;  /* 0x00000002040a7224 */ /* 0x000fe400078e0205 */
[----:B------:R-:W-:Y:S01]  /*0660*/  IMAD.MOV.U32 R2, RZ, RZ, RZ ;  /* 0x000000ffff027224 */ /* 0x000fe200078e00ff */
[----:B------:R-:W-:-:S04]  /*0670*/  VIMNMX R9, PT, PT, R3, 0x4, PT ;  /* 0x0000000403097848 */ /* 0x000fc80003fe0100 */
[-C--:B------:R-:W-:Y:S02]  /*0680*/  IABS R6, R9.reuse ;  /* 0x0000000900067213 */ /* 0x080fe40000000000 */
[----:B------:R-:W-:Y:S02]  /*0690*/  IABS R4, R9 ;  /* 0x0000000900047213 */ /* 0x000fe40000000000 */
[----:B------:R-:W1:Y:S08]  /*06a0*/  I2F.RP R0, R6 ;  /* 0x0000000600007306 */ /* 0x000e700000209400 */
[----:B-1----:R-:W1:Y:S02]  /*06b0*/  MUFU.RCP R0, R0 ;  /* 0x0000000000007308 */ /* 0x002e640000001000 */
[----:B-1----:R-:W-:Y:S01]  /*06c0*/  VIADD R3, R0, 0xffffffe ;  /* 0x0ffffffe00037836 */ /* 0x002fe20000000000 */
[----:B------:R-:W-:-:S05]  /*06d0*/  IABS R0, R24 ;  /* 0x0000001800007213 */ /* 0x000fca0000000000 */
[----:B------:R-:W1:Y:S02]  /*06e0*/  F2I.FTZ.U32.TRUNC.NTZ R3, R3 ;  /* 0x0000000300037305 */ /* 0x000e64000021f000 */
[----:B-1----:R-:W-:-:S04]  /*06f0*/  IMAD.MOV R7, RZ, RZ, -R3 ;  /* 0x000000ffff077224 */ /* 0x002fc800078e0a03 */
[----:B------:R-:W-:Y:S01]  /*0700*/  IMAD.MOV.U32 R5, RZ, RZ, R7 ;  /* 0x000000ffff057224 */ /* 0x000fe200078e0007 */
[----:B------:R-:W-:-:S03]  /*0710*/  IABS R7, R10 ;  /* 0x0000000a00077213 */ /* 0x000fc60000000000 */
[----:B------:R-:W-:-:S04]  /*0720*/  IMAD R5, R5, R6, RZ ;  /* 0x0000000605057224 */ /* 0x000fc800078e02ff */
[----:B------:R-:W-:Y:S02]  /*0730*/  IMAD.HI.U32 R2, R3, R5, R2 ;  /* 0x0000000503027227 */ /* 0x000fe400078e0002 */
[----:B------:R-:W1:Y:S02]  /*0740*/  I2F.RP R5, R46 ;  /* 0x0000002e00057306 */ /* 0x000e640000209400 */
[----:B------:R-:W-:Y:S02]  /*0750*/  IMAD.MOV R3, RZ, RZ, -R4 ;  /* 0x000000ffff037224 */ /* 0x000fe400078e0a04 */
[----:B------:R-:W-:-:S04]  /*0760*/  IMAD.HI.U32 R2, R2, R7, RZ ;  /* 0x0000000702027227 */ /* 0x000fc800078e00ff */
[----:B------:R-:W-:Y:S01]  /*0770*/  IMAD R3, R2, R3, R7 ;  /* 0x0000000302037224 */ /* 0x000fe200078e0207 */
[----:B------:R-:W2:Y:S04]  /*0780*/  I2F.RP R4, R0 ;  /* 0x0000000000047306 */ /* 0x000ea80000209400 */
[----:B------:R-:W-:-:S04]  /*0790*/  ISETP.GT.U32.AND P1, PT, R6, R3, PT ;  /* 0x000000030600720c */ /* 0x000fc80003f24070 */
[----:B-1----:R-:W1:Y:S08]  /*07a0*/  MUFU.RCP R5, R5 ;  /* 0x0000000500057308 */ /* 0x002e700000001000 */
[----:B--2---:R-:W2:Y:S01]  /*07b0*/  MUFU.RCP R4, R4 ;  /* 0x0000000400047308 */ /* 0x004ea20000001000 */
[----:B------:R-:W-:Y:S02]  /*07c0*/  @!P1 IMAD.IADD R3, R3, 0x1, -R6 ;  /* 0x0000000103039824 */ /* 0x000fe400078e0a06 */
[----:B------:R-:W-:Y:S01]  /*07d0*/  @!P1 VIADD R2, R2, 0x1 ;  /* 0x0000000102029836 */ /* 0x000fe20000000000 */
[----:B------:R-:W-:-:S02]  /*07e0*/  ISETP.NE.AND P1, PT, R9, RZ, PT ;  /* 0x000000ff0900720c */ /* 0x000fc40003f25270 */
[----:B------:R-:W-:Y:S02]  /*07f0*/  ISETP.GE.U32.AND P0, PT, R3, R6, PT ;  /* 0x000000060300720c */ /* 0x000fe40003f06070 */
[----:B------:R-:W-:Y:S01]  /*0800*/  LOP3.LUT R3, R10, R9, RZ, 0x3c, !PT ;  /* 0x000000090a037212 */ /* 0x000fe200078e3cff */
[----:B-1----:R-:W-:Y:S01]  /*0810*/  VIADD R5, R5, 0xffffffe ;  /* 0x0ffffffe05057836 */ /* 0x002fe20000000000 */
[----:B------:R-:W1:Y:S01]  /*0820*/  LDS R6, [UR10] ;  /* 0x0000000aff067984 */ /* 0x000e620008000800 */
[----:B------:R-:W-:Y:S01]  /*0830*/  BAR.SYNC.DEFER_BLOCKING 0x0 ;  /* 0x0000000000007b1d */ /* 0x000fe20000010000 */
[----:B------:R-:W-:Y:S01]  /*0840*/  ISETP.GE.AND P2, PT, R3, RZ, PT ;  /* 0x000000ff0300720c */ /* 0x000fe20003f46270 */
[----:B--2---:R-:W-:-:S06]  /*0850*/  VIADD R3, R4, 0xffffffe ;  /* 0x0ffffffe04037836 */ /* 0x004fcc0000000000 */
[----:B------:R-:W-:Y:S01]  /*0860*/  @P0 VIADD R2, R2, 0x1 ;  /* 0x0000000102020836 */ /* 0x000fe20000000000 */
[----:B------:R-:W-:Y:S03]  /*0870*/  F2I.FTZ.U32.TRUNC.NTZ R5, R5 ;  /* 0x0000000500057305 */ /* 0x000fe6000021f000 */
[----:B------:R-:W-:-:S04]  /*0880*/  IMAD.MOV.U32 R53, RZ, RZ, R2 ;  /* 0x000000ffff357224 */ /* 0x000fc800078e0002 */
[----:B------:R-:W-:Y:S01]  /*0890*/  @!P2 IMAD.MOV R53, RZ, RZ, -R53 ;  /* 0x000000ffff35a224 */ /* 0x000fe200078e0a35 */
[----:B------:R-:W-:Y:S01]  /*08a0*/  @!P1 LOP3.LUT R53, RZ, R9, RZ, 0x33, !PT ;  /* 0x00000009ff359212 */ /* 0x000fe200078e33ff */
[----:B------:R-:W2:Y:S04]  /*08b0*/  F2I.FTZ.U32.TRUNC.NTZ R3, R3 ;  /* 0x0000000300037305 */ /* 0x000ea8000021f000 */
[----:B------:R-:W-:Y:S02]  /*08c0*/  IMAD.MOV R2, RZ, RZ, -R53 ;  /* 0x000000ffff027224 */ /* 0x000fe400078e0a35 */
[----:B------:R-:W-:Y:S02]  /*08d0*/  IMAD.SHL.U32 R53, R53, 0x40, RZ ;  /* 0x0000004035357824 */ /* 0x000fe400078e00ff */
[----:B------:R-:W-:-:S02]  /*08e0*/  IMAD R2, R9, R2, R10 ;  /* 0x0000000209027224 */ /* 0x000fc400078e020a */
[C---:B------:R-:W-:Y:S02]  /*08f0*/  VIADD R12, R53.reuse, 0x3f ;  /* 0x0000003f350c7836 */ /* 0x040fe40000000000 */
[----:B------:R-:W-:Y:S01]  /*0900*/  IMAD.IADD R2, R8, 0x1, R2 ;  /* 0x0000000108027824 */ /* 0x000fe200078e0202 */
[----:B------:R-:W-:Y:S01]  /*0910*/  SHF.R.U32.HI R8, RZ, 0x5, R14 ;  /* 0x00000005ff087819 */ /* 0x000fe2000001160e */
[----:B------:R-:W-:Y:S01]  /*0920*/  VIADD R10, R53, 0x2 ;  /* 0x00000002350a7836 */ /* 0x000fe20000000000 */
[----:B------:R-:W-:Y:S01]  /*0930*/  ISETP.GE.AND P5, PT, R12, RZ, PT ;  /* 0x000000ff0c00720c */ /* 0x000fe20003fa6270 */
[----:B--2---:R-:W-:Y:S02]  /*0940*/  IMAD.MOV R7, RZ, RZ, -R3 ;  /* 0x000000ffff077224 */ /* 0x004fe400078e0a03 */
[----:B------:R-:W-:Y:S01]  /*0950*/  IMAD R13, R2, 0x40, R11 ;  /* 0x00000040020d7824 */ /* 0x000fe200078e020b */
[----:B------:R-:W-:Y:S01]  /*0960*/  IABS R11, R12 ;  /* 0x0000000c000b7213 */ /* 0x000fe20000000000 */
[----:B------:R-:W-:Y:S01]  /*0970*/  IMAD R7, R7, R0, RZ ;  /* 0x0000000007077224 */ /* 0x000fe200078e02ff */
[----:B------:R-:W-:Y:S01]  /*0980*/  IABS R9, R10 ;  /* 0x0000000a00097213 */ /* 0x000fe20000000000 */
[----:B------:R-:W-:Y:S01]  /*0990*/  IMAD.MOV.U32 R2, RZ, RZ, RZ ;  /* 0x000000ffff027224 */ /* 0x000fe200078e00ff */
[----:B------:R-:W-:Y:S01]  /*09a0*/  IABS R4, R13 ;  /* 0x0000000d00047213 */ /* 0x000fe20000000000 */
[----:B------:R-:W-:Y:S01]  /*09b0*/  VIADD R12, R53, 0x5 ;  /* 0x00000005350c7836 */ /* 0x000fe20000000000 */
[----:B------:R-:W-:Y:S01]  /*09c0*/  ISETP.GE.AND P6, PT, R13, RZ, PT ;  /* 0x000000ff0d00720c */ /* 0x000fe20003fc6270 */
[----:B------:R-:W-:Y:S01]  /*09d0*/  IMAD.HI.U32 R2, R3, R7, R2 ;  /* 0x0000000703027227 */ /* 0x000fe200078e0002 */
[----:B------:R-:W-:Y:S01]  /*09e0*/  ISETP.GE.AND P4, PT, R10, RZ, PT ;  /* 0x000000ff0a00720c */ /* 0x000fe20003f86270 */
[----:B------:R2:W-:Y:S01]  /*09f0*/  STL [R1+0x58c], R13 ;  /* 0x00058c0d01007387 */ /* 0x0005e20000100800 */
[----:B-1----:R-:W-:Y:S01]  /*0a00*/  R2UR UR9, R6 ;  /* 0x00000000060972ca */ /* 0x002fe200000e0000 */
[----:B------:R-:W-:-:S02]  /*0a10*/  IMAD.MOV.U32 R7, RZ, RZ, R4 ;  /* 0x000000ffff077224 */ /* 0x000fc400078e0004 */
[----:B------:R-:W-:Y:S02]  /*0a20*/  IMAD.MOV R3, RZ, RZ, -R5 ;  /* 0x000000ffff037224 */ /* 0x000fe400078e0a05 */
[----:B------:R-:W-:-:S04]  /*0a30*/  IMAD.HI.U32 R2, R2, R7, RZ ;  /* 0x0000000702027227 */ /* 0x000fc800078e00ff */
[----:B------:R-:W-:Y:S02]  /*0a40*/  IMAD.MOV R2, RZ, RZ, -R2 ;  /* 0x000000ffff027224 */ /* 0x000fe400078e0a02 */
[----:B------:R-:W-:Y:S02]  /*0a50*/  IMAD R3, R3, R46, RZ ;  /* 0x0000002e03037224 */ /* 0x000fe400078e02ff */
[----:B------:R-:W-:Y:S02]  /*0a60*/  IMAD.MOV.U32 R4, RZ, RZ, RZ ;  /* 0x000000ffff047224 */ /* 0x000fe400078e00ff */
[----:B------:R-:W-:Y:S02]  /*0a70*/  IMAD R7, R0, R2, R7 ;  /* 0x0000000200077224 */ /* 0x000fe400078e0207 */
[----:B------:R-:W-:-:S03]  /*0a80*/  IMAD.HI.U32 R2, R5, R3, R4 ;  /* 0x0000000305027227 */ /* 0x000fc600078e0004 */
[----:B------:R-:W-:Y:S01]  /*0a90*/  ISETP.GT.U32.AND P0, PT, R0, R7, PT ;  /* 0x000000070000720c */ /* 0x000fe20003f04070 */
[----:B------:R-:W-:Y:S02]  /*0aa0*/  IMAD.SHL.U32 R4, R8, 0x200000, RZ ;  /* 0x0020000008047824 */ /* 0x000fe400078e00ff */
[----:B------:R-:W-:-:S03]  /*0ab0*/  IMAD.HI.U32 R3, R2, R11, RZ ;  /* 0x0000000b02037227 */ /* 0x000fc600078e00ff */
[----:B------:R-:W-:Y:S01]  /*0ac0*/  LOP3.LUT R4, R4, 0x600000, RZ, 0xc0, !PT ;  /* 0x0060000004047812 */ /* 0x000fe200078ec0ff */
[----:B------:R-:W-:Y:S02]  /*0ad0*/  IMAD.MOV R3, RZ, RZ, -R3 ;  /* 0x000000ffff037224 */ /* 0x000fe400078e0a03 */
[----:B------:R-:W-:Y:S01]  /*0ae0*/  VIADD R8, R53, 0x1 ;  /* 0x0000000135087836 */ /* 0x000fe20000000000 */
[----:B------:R-:W-:Y:S01]  /*0af0*/  R2UR UR11, R4 ;  /* 0x00000000040b72ca */ /* 0x000fe200000e0000 */
[----:B------:R-:W-:Y:S02]  /*0b00*/  IMAD R52, R46, R3, R11 ;  /* 0x000000032e347224 */ /* 0x000fe400078e020b */
[----:B------:R-:W-:Y:S01]  /*0b10*/  @!P0 IMAD.IADD R7, R7, 0x1, -R0 ;  /* 0x0000000107078824 */ /* 0x000fe200078e0a00 */
[----:B------:R-:W-:Y:S01]  /*0b20*/  IABS R5, R8 ;  /* 0x0000000800057213 */ /* 0x000fe20000000000 */
[----:B------:R-:W-:Y:S01]  /*0b30*/  IMAD.HI.U32 R4, R2, R9, RZ ;  /* 0x0000000902047227 */ /* 0x000fe200078e00ff */
[----:B------:R-:W-:-:S02]  /*0b40*/  ISETP.GT.U32.AND P3, PT, R46, R52, PT ;  /* 0x000000342e00720c */ /* 0x000fc40003f64070 */
[----:B------:R-:W-:Y:S01]  /*0b50*/  ISETP.GT.U32.AND P1, PT, R0, R7, PT ;  /* 0x000000070000720c */ /* 0x000fe20003f24070 */
[----:B------:R-:W-:Y:S01]  /*0b60*/  IMAD.HI.U32 R3, R2, R5, RZ ;  /* 0x0000000502037227 */ /* 0x000fe200078e00ff */
[----:B------:R-:W-:-:S03]  /*0b70*/  ISETP.GE.AND P0, PT, R8, RZ, PT ;  /* 0x000000ff0800720c */ /* 0x000fc60003f06270 */
[----:B------:R-:W-:Y:S02]  /*0b80*/  VIADD R8, R53, 0x3 ;  /* 0x0000000335087836 */ /* 0x000fe40000000000 */
[----:B------:R-:W-:Y:S02]  /*0b90*/  IMAD.MOV R3, RZ, RZ, -R3 ;  /* 0x000000ffff037224 */ /* 0x000fe400078e0a03 */
[----:B------:R-:W-:Y:S01]  /*0ba0*/  IMAD.MOV R4, RZ, RZ, -R4 ;  /* 0x000000ffff047224 */ /* 0x000fe200078e0a04 */
[----:B------:R-:W-:Y:S01]  /*0bb0*/  IABS R11, R8 ;  /* 0x00000008000b7213 */ /* 0x000fe20000000000 */
[----:B------:R-:W-:Y:S02]  /*0bc0*/  @!P3 IMAD.IADD R52, R52, 0x1, -R46 ;  /* 0x000000013434b824 */ /* 0x000fe400078e0a2e */
[C---:B------:R-:W-:Y:S02]  /*0bd0*/  IMAD R3, R46.reuse, R3, R5 ;  /* 0x000000032e037224 */ /* 0x040fe400078e0205 */
[C---:B------:R-:W-:Y:S01]  /*0be0*/  IMAD R5, R46.reuse, R4, R9 ;  /* 0x000000042e057224 */ /* 0x040fe200078e0209 */
[C---:B------:R-:W-:Y:S01]  /*0bf0*/  ISETP.GT.U32.AND P3, PT, R46.reuse, R52, PT ;  /* 0x000000342e00720c */ /* 0x040fe20003f64070 */
[----:B------:R-:W-:Y:S01]  /*0c00*/  @!P1 IMAD.IADD R7, R7, 0x1, -R0 ;  /* 0x0000000107079824 */ /* 0x000fe200078e0a00 */
[----:B------:R-:W-:Y:S01]  /*0c10*/  ISETP.GT.U32.AND P2, PT, R46, R3, PT ;  /* 0x000000032e00720c */ /* 0x000fe20003f44070 */
[----:B------:R-:W-:Y:S01]  /*0c20*/  IMAD.HI.U32 R0, R2, R11, RZ ;  /* 0x0000000b02007227 */ /* 0x000fe200078e00ff */
[----:B------:R-:W-:-:S02]  /*0c30*/  ISETP.NE.AND P1, PT, R24, RZ, PT ;  /* 0x000000ff1800720c */ /* 0x000fc40003f25270 */
[----:B------:R-:W-:Y:S01]  /*0c40*/  IABS R9, R12 ;  /* 0x0000000c00097213 */ /* 0x000fe20000000000 */
[----:B------:R-:W-:Y:S02]  /*0c50*/  IMAD.MOV R4, RZ, RZ, -R0 ;  /* 0x000000ffff047224 */ /* 0x000fe400078e0a00 */
[C---:B------:R-:W-:Y:S02]  /*0c60*/  VIADD R10, R53.reuse, 0x4 ;  /* 0x00000004350a7836 */ /* 0x040fe40000000000 */
[----:B------:R-:W-:Y:S02]  /*0c70*/  IMAD.MOV.U32 R0, RZ, RZ, R7 ;  /* 0x000000ffff007224 */ /* 0x000fe400078e0007 */
[----:B------:R-:W-:Y:S01]  /*0c80*/  @!P3 IMAD.IADD R52, R52, 0x1, -R46 ;  /* 0x000000013434b824 */ /* 0x000fe200078e0a2e */
[C---:B------:R-:W-:Y:S01]  /*0c90*/  ISETP.GT.U32.AND P3, PT, R46.reuse, R5, PT ;  /* 0x000000052e00720c */ /* 0x040fe20003f64070 */
[C---:B------:R-:W-:Y:S01]  /*0ca0*/  IMAD R11, R46.reuse, R4, R11 ;  /* 0x000000042e0b7224 */ /* 0x040fe200078e020b */
[----:B------:R-:W-:Y:S01]  /*0cb0*/  IABS R6, R10 ;  /* 0x0000000a00067213 */ /* 0x000fe20000000000 */
[----:B------:R-:W-:Y:S01]  /*0cc0*/  @!P6 IMAD.MOV R0, RZ, RZ, -R0 ;  /* 0x000000ffff00e224 */ /* 0x000fe200078e0a00 */
[----:B------:R-:W-:Y:S01]  /*0cd0*/  @!P1 LOP3.LUT R0, RZ, R24, RZ, 0x33, !PT ;  /* 0x00000018ff009212 */ /* 0x000fe200078e33ff */
[----:B------:R-:W-:Y:S01]  /*0ce0*/  VIADD R20, R53, 0x6 ;  /* 0x0000000635147836 */ /* 0x000fe20000000000 */
[----:B------:R-:W-:Y:S01]  /*0cf0*/  ISETP.GT.U32.AND P6, PT, R46, R11, PT ;  /* 0x0000000b2e00720c */ /* 0x000fe20003fc4070 */
[----:B------:R-:W-:Y:S01]  /*0d00*/  IMAD.MOV.U32 R7, RZ, RZ, R6 ;  /* 0x000000ffff077224 */ /* 0x000fe200078e0006 */
[----:B------:R-:W-:Y:S01]  /*0d10*/  ISETP.GE.AND P1, PT, R8, RZ, PT ;  /* 0x000000ff0800720c */ /* 0x000fe20003f26270 */
[----:B------:R-:W-:Y:S01]  /*0d20*/  IMAD.HI.U32 R6, R2, R9, RZ ;  /* 0x0000000902067227 */ /* 0x000fe200078e00ff */
[----:B------:R-:W-:Y:S01]  /*0d30*/  IABS R19, R20 ;  /* 0x0000001400137213 */ /* 0x000fe20000000000 */
[----:B------:R1:W-:Y:S02]  /*0d40*/  STL [R1+0x590], R0 ;  /* 0x0005900001007387 */ /* 0x0003e40000100800 */
[----:B------:R-:W-:-:S02]  /*0d50*/  @!P3 IMAD.IADD R5, R5, 0x1, -R46 ;  /* 0x000000010505b824 */ /* 0x000fc400078e0a2e */
[----:B------:R-:W-:-:S03]  /*0d60*/  IMAD.HI.U32 R4, R2, R7, RZ ;  /* 0x0000000702047227 */ /* 0x000fc600078e00ff */
[C---:B------:R-:W-:Y:S01]  /*0d70*/  ISETP.GT.U32.AND P3, PT, R46.reuse, R5, PT ;  /* 0x000000052e00720c */ /* 0x040fe20003f64070 */
[----:B------:R-:W-:Y:S02]  /*0d80*/  IMAD.MOV R4, RZ, RZ, -R4 ;  /* 0x000000ffff047224 */ /* 0x000fe400078e0a04 */
[----:B------:R-:W-:Y:S02]  /*0d90*/  @!P6 IMAD.IADD R11, R11, 0x1, -R46 ;  /* 0x000000010b0be824 */ /* 0x000fe400078e0a2e */
[C---:B------:R-:W-:Y:S02]  /*0da0*/  IMAD R7, R46.reuse, R4, R7 ;  /* 0x000000042e077224 */ /* 0x040fe400078e0207 */
[----:B------:R-:W-:Y:S01]  /*0db0*/  IMAD.MOV R6, RZ, RZ, -R6 ;  /* 0x000000ffff067224 */ /* 0x000fe200078e0a06 */
[----:B------:R-:W-:Y:S01]  /*0dc0*/  ISETP.GT.U32.AND P6, PT, R46, R11, PT ;  /* 0x0000000b2e00720c */ /* 0x000fe20003fc4070 */
[----:B------:R-:W-:Y:S02]  /*0dd0*/  VIADD R18, R53, 0x7 ;  /* 0x0000000735127836 */ /* 0x000fe40000000000 */
[----:B------:R-:W-:-:S03]  /*0de0*/  IMAD.HI.U32 R4, R2, R19, RZ ;  /* 0x0000001302047227 */ /* 0x000fc600078e00ff */
[----:B------:R-:W-:Y:S01]  /*0df0*/  IABS R21, R18 ;  /* 0x0000001200157213 */ /* 0x000fe20000000000 */
[--C-:B------:R-:W-:Y:S01]  /*0e00*/  @!P3 IMAD.IADD R5, R5, 0x1, -R46.reuse ;  /* 0x000000010505b824 */ /* 0x100fe200078e0a2e */
[C---:B------:R-:W-:Y:S01]  /*0e10*/  ISETP.GT.U32.AND P3, PT, R46.reuse, R7, PT ;  /* 0x000000072e00720c */ /* 0x040fe20003f64070 */
[----:B------:R-:W-:Y:S02]  /*0e20*/  @!P2 IMAD.IADD R3, R3, 0x1, -R46 ;  /* 0x000000010303a824 */ /* 0x000fe400078e0a2e */
[C---:B------:R-:W-:Y:S02]  /*0e30*/  IMAD R9, R46.reuse, R6, R9 ;  /* 0x000000062e097224 */ /* 0x040fe400078e0209 */
[----:B------:R-:W-:Y:S01]  /*0e40*/  IMAD.MOV R8, RZ, RZ, -R4 ;  /* 0x000000ffff087224 */ /* 0x000fe200078e0a04 */
[C---:B------:R-:W-:Y:S01]  /*0e50*/  ISETP.GT.U32.AND P2, PT, R46.reuse, R3, PT ;  /* 0x000000032e00720c */ /* 0x040fe20003f44070 */
[----:B------:R-:W-:Y:S01]  /*0e60*/  @!P6 IMAD.IADD R11, R11, 0x1, -R46 ;  /* 0x000000010b0be824 */ /* 0x000fe200078e0a2e */
[C---:B------:R-:W-:Y:S01]  /*0e70*/  ISETP.GT.U32.AND P6, PT, R46.reuse, R9, PT ;  /* 0x000000092e00720c */ /* 0x040fe20003fc4070 */
[----:B------:R-:W-:-:S02]  /*0e80*/  IMAD R19, R46, R8, R19 ;  /* 0x000000082e137224 */ /* 0x000fc400078e0213 */
[----:B------:R-:W-:-:S04]  /*0e90*/  IMAD.HI.U32 R4, R2, R21, RZ ;  /* 0x0000001502047227 */ /* 0x000fc800078e00ff */
[----:B------:R-:W-:Y:S01]  /*0ea0*/  @!P5 IMAD.MOV R52, RZ, RZ, -R52 ;  /* 0x000000ffff34d224 */ /* 0x000fe200078e0a34 */
[----:B------:R-:W-:Y:S01]  /*0eb0*/  ISETP.GE.AND P5, PT, R10, RZ, PT ;  /* 0x000000ff0a00720c */ /* 0x000fe20003fa6270 */
[----:B------:R-:W-:Y:S01]  /*0ec0*/  @!P3 IMAD.IADD R7, R7, 0x1, -R46 ;  /* 0x000000010707b824 */ /* 0x000fe200078e0a2e */
[C---:B------:R-:W-:Y:S01]  /*0ed0*/  ISETP.GT.U32.AND P3, PT, R46.reuse, R19, PT ;  /* 0x000000132e00720c */ /* 0x040fe20003f64070 */
[----:B------:R-:W-:Y:S01]  /*0ee0*/  IMAD.MOV R10, RZ, RZ, -R4 ;  /* 0x000000ffff0a7224 */ /* 0x000fe200078e0a04 */
[----:B------:R-:W-:Y:S01]  /*0ef0*/  STL [R1+0x594], R52 ;  /* 0x0005943401007387 */ /* 0x000fe20000100800 */
[C---:B------:R-:W-:Y:S02]  /*0f00*/  VIADD R14, R53.reuse, 0x8 ;  /* 0x00000008350e7836 */ /* 0x040fe40000000000 */
[----:B------:R-:W-:Y:S02]  /*0f10*/  VIADD R16, R53, 0x9 ;  /* 0x0000000935107836 */ /* 0x000fe40000000000 */
[C---:B------:R-:W-:Y:S01]  /*0f20*/  IMAD R21, R46.reuse, R10, R21 ;  /* 0x0000000a2e157224 */ /* 0x040fe200078e0215 */
[----:B--2---:R-:W-:Y:S01]  /*0f30*/  IABS R13, R14 ;  /* 0x0000000e000d7213 */ /* 0x004fe20000000000 */
[--C-:B------:R-:W-:Y:S01]  /*0f40*/  @!P2 IMAD.IADD R3, R3, 0x1, -R46.reuse ;  /* 0x000000010303a824 */ /* 0x100fe200078e0a2e */
[----:B------:R-:W-:Y:S01]  /*0f50*/  IABS R17, R16 ;  /* 0x0000001000117213 */ /* 0x000fe20000000000 */
[----:B------:R-:W-:Y:S01]  /*0f60*/  @!P6 IMAD.IADD R9, R9, 0x1, -R46 ;  /* 0x000000010909e824 */ /* 0x000fe200078e0a2e */
[----:B------:R-:W-:Y:S01]  /*0f70*/  ISETP.GT.U32.AND P6, PT, R46, R21, PT ;  /* 0x000000152e00720c */ /* 0x000fe20003fc4070 */
[----:B------:R-:W-:Y:S01]  /*0f80*/  IMAD.MOV.U32 R22, RZ, RZ, R3 ;  /* 0x000000ffff167224 */ /* 0x000fe200078e0003 */
[----:B------:R-:W-:Y:S01]  /*0f90*/  ISETP.GE.AND P2, PT, R12, RZ, PT ;  /* 0x000000ff0c00720c */ /* 0x000fe20003f46270 */
[----:B-1----:R-:W-:-:S02]  /*0fa0*/  IMAD.MOV.U32 R0, RZ, RZ, R5 ;  /* 0x000000ffff007224 */ /* 0x002fc400078e0005 */
[----:B------:R-:W-:Y:S01]  /*0fb0*/  @!P3 IMAD.IADD R19, R19, 0x1, -R46 ;  /* 0x000000011313b824 */ /* 0x000fe200078e0a2e */
[----:B------:R-:W-:Y:S01]  /*0fc0*/  ISETP.GT.U32.AND P3, PT, R46, R7, PT ;  /* 0x000000072e00720c */ /* 0x000fe20003f64070 */
[----:B------:R-:W-:Y:S02]  /*0fd0*/  VIADD R12, R53, 0xa ;  /* 0x0000000a350c7836 */ /* 0x000fe40000000000 */
[----:B------:R-:W-:-:S03]  /*0fe0*/  IMAD.HI.U32 R6, R2, R13, RZ ;  /* 0x0000000d02067227 */ /* 0x000fc600078e00ff */
[----:B------:R-:W-:Y:S01]  /*0ff0*/  IABS R15, R12 ;  /* 0x0000000c000f7213 */ /* 0x000fe20000000000 */
[----:B------:R-:W-:-:S04]  /*1000*/  IMAD.HI.U32 R8, R2, R17, RZ ;  /* 0x0000001102087227 */ /* 0x000fc800078e00ff */
[----:B------:R-:W-:Y:S01]  /*1010*/  @!P0 IMAD.MOV R22, RZ, RZ, -R22 ;  /* 0x000000ffff168224 */ /* 0x000fe200078e0a16 */
[C---:B------:R-:W-:Y:S01]  /*1020*/  ISETP.GT.U32.AND P0, PT, R46.reuse, R9, PT ;  /* 0x000000092e00720c */ /* 0x040fe20003f04070 */
[----:B------:R-:W-:Y:S02]  /*1030*/  @!P4 IMAD.MOV R0, RZ, RZ, -R0 ;  /* 0x000000ffff00c224 */ /* 0x000fe400078e0a00 */
[----:B------:R-:W-:Y:S01]  /*1040*/  IMAD.MOV R6, RZ, RZ, -R6 ;  /* 0x000000ffff067224 */ /* 0x000fe200078e0a06 */
[----:B------:R-:W-:Y:S01]  /*1050*/  STL [R1+0x64], R22 ;  /* 0x0000641601007387 */ /* 0x000fe20000100800 */
[----:B------:R-:W-:Y:S02]  /*1060*/  IMAD.MOV R8, RZ, RZ, -R8 ;  /* 0x000000ffff087224 */ /* 0x000fe400078e0a08 */
[C---:B------:R-:W-:Y:S01]  /*1070*/  IMAD R13, R46.reuse, R6, R13 ;  /* 0x000000062e0d7224 */ /* 0x040fe200078e020d */
[----:B------:R1:W-:Y:S01]  /*1080*/  STL [R1+0x60], R0 ;  /* 0x0000600001007387 */ /* 0x0003e20000100800 */
[----:B------:R-:W-:-:S02]  /*1090*/  IMAD R17, R46, R8, R17 ;  /* 0x000000082e117224 */ /* 0x000fc400078e0211 */
[----:B------:R-:W-:Y:S01]  /*10a0*/  @!P6 IMAD.IADD R21, R21, 0x1, -R46 ;  /* 0x000000011515e824 */ /* 0x000fe200078e0a2e */
[----:B------:R-:W-:Y:S01]  /*10b0*/  ISETP.GT.U32.AND P6, PT, R46, R19, PT ;  /* 0x000000132e00720c */ /* 0x000fe20003fc4070 */
[----:B------:R-:W-:-:S03]  /*10c0*/  IMAD.HI.U32 R4, R2, R15, RZ ;  /* 0x0000000f02047227 */ /* 0x000fc600078e00ff */
[C---:B------:R-:W-:Y:S01]  /*10d0*/  ISETP.GT.U32.AND P4, PT, R46.reuse, R21, PT ;  /* 0x000000152e00720c */ /* 0x040fe20003f84070 */
[----:B------:R-:W-:Y:S02]  /*10e0*/  VIADD R6, R53, 0xb ;  /* 0x0000000b35067836 */ /* 0x000fe40000000000 */
[----:B-1----:R-:W-:Y:S02]  /*10f0*/  IMAD.MOV.U32 R0, RZ, RZ, R11 ;  /* 0x000000ffff007224 */ /* 0x002fe400078e000b */
[----:B------:R-:W-:Y:S01]  /*1100*/  @!P3 IMAD.IADD R7, R7, 0x1, -R46 ;  /* 0x000000010707b824 */ /* 0x000fe200078e0a2e */
[C---:B------:R-:W-:Y:S01]  /*1110*/  ISETP.GT.U32.AND P3, PT, R46.reuse, R17, PT ;  /* 0x000000112e00720c */ /* 0x040fe20003f64070 */
[----:B------:R-:W-:Y:S01]  /*1120*/  @!P1 IMAD.MOV R0, RZ, RZ, -R0 ;  /* 0x000000ffff009224 */ /* 0x000fe200078e0a00 */
[C---:B------:R-:W-:Y:S01]  /*1130*/  ISETP.GT.U32.AND P1, PT, R46.reuse, R13, PT ;  /* 0x0000000d2e00720c */ /* 0x040fe20003f24070 */
[----:B------:R-:W-:Y:S01]  /*1140*/  IMAD.MOV R4, RZ, RZ, -R4 ;  /* 0x000000ffff047224 */ /* 0x000fe200078e0a04 */
[----:B------:R-:W-:Y:S01]  /*1150*/  IABS R3, R6 ;  /* 0x0000000600037213 */ /* 0x000fe20000000000 */
[----:B------:R-:W-:Y:S01]  /*1160*/  VIADD R8, R53, 0xc ;  /* 0x0000000c35087836 */ /* 0x000fe20000000000 */
[----:B------:R1:W-:Y:S01]  /*1170*/  STL [R1+0x5c], R0 ;  /* 0x00005c0001007387 */ /* 0x0003e20000100800 */
[----:B------:R-:W-:-:S02]  /*1180*/  IMAD R15, R46, R4, R15 ;  /* 0x000000042e0f7224 */ /* 0x000fc400078e020f */
[----:B------:R-:W-:Y:S01]  /*1190*/  IMAD.MOV.U32 R5, RZ, RZ, R3 ;  /* 0x000000ffff057224 */ /* 0x000fe200078e0003 */
[----:B------:R-:W-:Y:S01]  /*11a0*/  IABS R4, R8 ;  /* 0x0000000800047213 */ /* 0x000fe20000000000 */
[--C-:B------:R-:W-:Y:S01]  /*11b0*/  @!P0 IMAD.IADD R9, R9, 0x1, -R46.reuse ;  /* 0x0000000109098824 */ /* 0x100fe200078e0a2e */
[----:B------:R-:W-:Y:S01]  /*11c0*/  ISETP.GE.AND P0, PT, R20, RZ, PT ;  /* 0x000000ff1400720c */ /* 0x000fe20003f06270 */
[----:B------:R-:W-:Y:S01]  /*11d0*/  @!P6 IMAD.IADD R19, R19, 0x1, -R46 ;  /* 0x000000011313e824 */ /* 0x000fe200078e0a2e */
[----:B------:R-:W-:Y:S01]  /*11e0*/  ISETP.GT.U32.AND P6, PT, R46, R15, PT ;  /* 0x0000000f2e00720c */ /* 0x000fe20003fc4070 */
[----:B------:R-:W-:Y:S02]  /*11f0*/  IMAD.MOV.U32 R11, RZ, RZ, R4 ;  /* 0x000000ffff0b7224 */ /* 0x000fe400078e0004 */
[----:B------:R-:W-:Y:S01]  /*1200*/  @!P1 IMAD.IADD R13, R13, 0x1, -R46 ;  /* 0x000000010d0d9824 */ /* 0x000fe200078e0a2e */
[----:B------:R-:W-:Y:S01]  /*1210*/  ISETP.GE.AND P1, PT, R14, RZ, PT ;  /* 0x000000ff0e00720c */ /* 0x000fe20003f26270 */
[----:B------:R-:W-:-:S02]  /*1220*/  IMAD.MOV.U32 R22, RZ, RZ, R7 ;  /* 0x000000ffff167224 */ /* 0x000fc400078e0007 */
[----:B------:R-:W-:-:S04]  /*1230*/  IMAD.HI.U32 R3, R2, R5, RZ ;  /* 0x0000000502037227 */ /* 0x000fc800078e00ff */
[----:B------:R-:W-:Y:S01]  /*1240*/  @!P3 IMAD.IADD R17, R17, 0x1, -R46 ;  /* 0x000000011111b824 */ /* 0x000fe200078e0a2e */
[----:B------:R-:W-:Y:S01]  /*1250*/  ISETP.GE.AND P3, PT, R16, RZ, PT ;  /* 0x000000ff1000720c */ /* 0x000fe20003f66270 */
[----:B-1----:R-:W-:Y:S02]  /*1260*/  IMAD.MOV.U32 R0, RZ, RZ, R9 ;  /* 0x000000ffff007224 */ /* 0x002fe400078e0009 */
[----:B------:R-:W-:-:S04]  /*1270*/  IMAD.HI.U32 R4, R2, R11, RZ ;  /* 0x0000000b02047227 */ /* 0x000fc800078e00ff */
[----:B------:R-:W-:Y:S01]  /*1280*/  @!P4 IMAD.IADD R21, R21, 0x1, -R46 ;  /* 0x000000011515c824 */ /* 0x000fe200078e0a2e */
[----:B------:R-:W-:Y:S01]  /*1290*/  ISETP.GE.AND P4, PT, R18, RZ, PT ;  /* 0x000000ff1200720c */ /* 0x000fe20003f86270 */
[----:B------:R-:W-:Y:S01]  /*12a0*/  @!P5 IMAD.MOV R22, RZ, RZ, -R22 ;  /* 0x000000ffff16d224 */ /* 0x000fe200078e0a16 */
[C---:B------:R-:W-:Y:S01]  /*12b0*/  ISETP.GT.U32.AND P5, PT, R46.reuse, R13, PT ;  /* 0x0000000d2e00720c */ /* 0x040fe20003fa4070 */
[----:B------:R-:W-:Y:S02]  /*12c0*/  IMAD.MOV R3, RZ, RZ, -R3 ;  /* 0x000000ffff037224 */ /* 0x000fe400078e0a03 */
[----:B------:R-:W-:Y:S01]  /*12d0*/  @!P2 IMAD.MOV R0, RZ, RZ, -R0 ;  /* 0x000000ffff00a224 */ /* 0x000fe200078e0a00 */
[C---:B------:R-:W-:Y:S01]  /*12e0*/  ISETP.GT.U32.AND P2, PT, R46.reuse, R17, PT ;  /* 0x000000112e00720c */ /* 0x040fe20003f44070 */
[----:B------:R-:W-:Y:S01]  /*12f0*/  IMAD.MOV R4, RZ, RZ, -R4 ;  /* 0x000000ffff047224 */ /* 0x000fe200078e0a04 */
[----:B------:R-:W-:Y:S01]  /*1300*/  STL [R1+0x58], R22 ;  /* 0x0000581601007387 */ /* 0x000fe20000100800 */
[----:B------:R-:W-:-:S02]  /*1310*/  IMAD R5, R46, R3, R5 ;  /* 0x000000032e057224 */ /* 0x000fc400078e0205 */
[C---:B------:R-:W-:Y:S01]  /*1320*/  IMAD R3, R46.reuse, R4, R11 ;  /* 0x000000042e037224 */ /* 0x040fe200078e020b */
[----:B------:R1:W-:Y:S01]  /*1330*/  STL [R1+0x54], R0 ;  /* 0x0000540001007387 */ /* 0x0003e20000100800 */
[----:B------:R-:W-:Y:S02]  /*1340*/  @!P6 IMAD.IADD R15, R15, 0x1, -R46 ;  /* 0x000000010f0fe824 */ /* 0x000fe400078e0a2e */
[----:B------:R-:W-:Y:S02]  /*1350*/  IMAD.MOV.U32 R4, RZ, RZ, R19 ;  /* 0x000000ffff047224 */ /* 0x000fe400078e0013 */
[----:B------:R-:W-:Y:S01]  /*1360*/  VIADD R10, R53, 0xd ;  /* 0x0000000d350a7836 */ /* 0x000fe20000000000 */
[C---:B------:R-:W-:Y:S01]  /*1370*/  ISETP.GT.U32.AND P6, PT, R46.reuse, R15, PT ;  /* 0x0000000f2e00720c */ /* 0x040fe20003fc4070 */
[----:B------:R-:W-:Y:S01]  /*1380*/  @!P0 IMAD.MOV R4, RZ, RZ, -R4 ;  /* 0x000000ffff048224 */ /* 0x000fe200078e0a04 */
[C---:B------:R-:W-:Y:S01]  /*1390*/  ISETP.GT.U32.AND P0, PT, R46.reuse, R5, PT ;  /* 0x000000052e00720c */ /* 0x040fe20003f04070 */
[--C-:B------:R-:W-:Y:S01]  /*13a0*/  @!P5 IMAD.IADD R13, R13, 0x1, -R46.reuse ;  /* 0x000000010d0dd824 */ /* 0x100fe200078e0a2e */
[----:B------:R-:W-:Y:S01]  /*13b0*/  IABS R7, R10 ;  /* 0x0000000a00077213 */ /* 0x000fe20000000000 */
[----:B-1----:R-:W-:Y:S01]  /*13c0*/  IMAD.MOV.U32 R0, RZ, RZ, R21 ;  /* 0x000000ffff007224 */ /* 0x002fe200078e0015 */
[----:B------:R-:W-:Y:S01]  /*13d0*/  ISETP.GT.U32.AND P5, PT, R46, R3, PT ;  /* 0x000000032e00720c */ /* 0x000fe20003fa4070 */
[----:B------:R-:W-:Y:S01]  /*13e0*/  @!P2 IMAD.IADD R17, R17, 0x1, -R46 ;  /* 0x000000011111a824 */ /* 0x000fe200078e0a2e */
[----:B------:R1:W-:Y:S01]  /*13f0*/  STL [R1+0x50], R4 ;  /* 0x0000500401007387 */ /* 0x0003e20000100800 */
[----:B------:R-:W-:Y:S01]  /*1400*/  @!P4 IMAD.MOV R0, RZ, RZ, -R0 ;  /* 0x000000ffff00c224 */ /* 0x000fe200078e0a00 */
[----:B------:R-:W-:Y:S01]  /*1410*/  ISETP.GE.AND P4, PT, R12, RZ, PT ;  /* 0x000000ff0c00720c */ /* 0x000fe20003f86270 */
[----:B------:R-:W-:Y:S01]  /*1420*/  IMAD.MOV.U32 R14, RZ, RZ, R13 ;  /* 0x000000ffff0e7224 */ /* 0x000fe200078e000d */
[----:B------:R-:W-:Y:S01]  /*1430*/  ISETP.GE.AND P2, PT, R6, RZ, PT ;  /* 0x000000ff0600720c */ /* 0x000fe20003f46270 */
[----:B------:R-:W-:Y:S01]  /*1440*/  VIADD R9, R53, 0xe ;  /* 0x0000000e35097836 */ /* 0x000fe20000000000 */
[----:B------:R2:W-:Y:S01]  /*1450*/  STL [R1+0x4c], R0 ;  /* 0x00004c0001007387 */ /* 0x0005e20000100800 */
[----:B------:R-:W-:-:S02]  /*1460*/  @!P1 IMAD.MOV R14, RZ, RZ, -R14 ;  /* 0x000000ffff0e9224 */ /* 0x000fc400078e0a0e */
[--C-:B------:R-:W-:Y:S01]  /*1470*/  @!P6 IMAD.IADD R15, R15, 0x1, -R46.reuse ;  /* 0x000000010f0fe824 */ /* 0x100fe200078e0a2e */
[----:B------:R-:W-:Y:S01]  /*1480*/  IABS R11, R9 ;  /* 0x00000009000b7213 */ /* 0x000fe20000000000 */
[----:B-1----:R-:W-:Y:S01]  /*1490*/  IMAD.HI.U32 R4, R2, R7, RZ ;  /* 0x0000000702047227 */ /* 0x002fe200078e00ff */
[----:B------:R-:W-:Y:S01]  /*14a0*/  STL [R1+0x48], R14 ;  /* 0x0000480e01007387 */ /* 0x000fe20000100800 */
[----:B------:R-:W-:Y:S02]  /*14b0*/  ISETP.GE.AND P6, PT, R8, RZ, PT ;  /* 0x000000ff0800720c */ /* 0x000fe40003fc6270 */
[----:B------:R-:W-:Y:S01]  /*14c0*/  @!P0 IMAD.IADD R5, R5, 0x1, -R46 ;  /* 0x0000000105058824 */ /* 0x000fe200078e0a2e */
[----:B------:R-:W-:Y:S01]  /*14d0*/  ISETP.GE.AND P0, PT, R10, RZ, PT ;  /* 0x000000ff0a00720c */ /* 0x000fe20003f06270 */
[----:B--2---:R-:W-:Y:S02]  /*14e0*/  IMAD.MOV.U32 R0, RZ, RZ, R17 ;  /* 0x000000ffff007224 */ /* 0x004fe400078e0011 */
[----:B------:R-:W-:Y:S01]  /*14f0*/  IMAD.MOV R4, RZ, RZ, -R4 ;  /* 0x000000ffff047224 */ /* 0x000fe200078e0a04 */
[----:B------:R-:W-:Y:S01]  /*1500*/  ISETP.GT.U32.AND P1, PT, R46, R5, PT ;  /* 0x000000052e00720c */ /* 0x000fe20003f24070 */
[----:B------:R-:W-:Y:S01]  /*1510*/  @!P3 IMAD.MOV R0, RZ, RZ, -R0 ;  /* 0x000000ffff00b224 */ /* 0x000fe200078e0a00 */
[----:B------:R-:W-:Y:S01]  /*1520*/  ISETP.GE.AND P3, PT, R9, RZ, PT ;  /* 0x000000ff0900720c */ /* 0x000fe20003f66270 */
[----:B------:R-:W-:-:S02]  /*1530*/  @!P5 IMAD.IADD R3, R3, 0x1, -R46 ;  /* 0x000000010303d824 */ /* 0x000fc400078e0a2e */
[----:B------:R-:W-:Y:S01]  /*1540*/  IMAD R13, R46, R4, R7 ;  /* 0x000000042e0d7224 */ /* 0x000fe200078e0207 */
[----:B------:R1:W-:Y:S01]  /*1550*/  STL [R1+0x44], R0 ;  /* 0x0000440001007387 */ /* 0x0003e20000100800 */
[----:B------:R-:W-:Y:S01]  /*1560*/  IMAD.HI.U32 R6, R2, R11, RZ ;  /* 0x0000000b02067227 */ /* 0x000fe200078e00ff */
[----:B------:R-:W-:-:S03]  /*1570*/  ISETP.GT.U32.AND P5, PT, R46, R3, PT ;  /* 0x000000032e00720c */ /* 0x000fc60003fa4070 */
[----:B------:R-:W-:Y:S02]  /*1580*/  IMAD.MOV R6, RZ, RZ, -R6 ;  /* 0x000000ffff067224 */ /* 0x000fe400078e0a06 */
[----:B------:R-:W-:Y:S02]  /*1590*/  VIADD R4, R53, 0xf ;  /* 0x0000000f35047836 */ /* 0x000fe40000000000 */
[----:B------:R-:W-:Y:S02]  /*15a0*/  IMAD R11, R46, R6, R11 ;  /* 0x000000062e0b7224 */ /* 0x000fe400078e020b */
[----:B-1----:R-:W-:Y:S01]  /*15b0*/  IMAD.MOV.U32 R0, RZ, RZ, R15 ;  /* 0x000000ffff007224 */ /* 0x002fe200078e000f */
[----:B------:R-:W-:Y:S01]  /*15c0*/  IABS R7, R4 ;  /* 0x0000000400077213 */ /* 0x000fe20000000000 */
[----:B------:R-:W-:Y:S01]  /*15d0*/  @!P1 IMAD.IADD R5, R5, 0x1, -R46 ;  /* 0x0000000105059824 */ /* 0x000fe200078e0a2e */
[----:B------:R-:W-:Y:S01]  /*15e0*/  ISETP.GE.AND P1, PT, R4, RZ, PT ;  /* 0x000000ff0400720c */ /* 0x000fe20003f26270 */
[----:B------:R-:W-:Y:S01]  /*15f0*/  @!P4 IMAD.MOV R0, RZ, RZ, -R0 ;  /* 0x000000ffff00c224 */ /* 0x000fe200078e0a00 */
[----:B------:R-:W-:Y:S01]  /*1600*/  ISETP.GT.U32.AND P4, PT, R46, R13, PT ;  /* 0x0000000d2e00720c */ /* 0x000fe20003f84070 */
[----:B------:R-:W-:-:S02]  /*1610*/  VIADD R6, R53, 0x10 ;  /* 0x0000001035067836 */ /* 0x000fc40000000000 */
[----:B------:R-:W-:Y:S01]  /*1620*/  @!P5 IMAD.IADD R3, R3, 0x1, -R46 ;  /* 0x000000010303d824 */ /* 0x000fe200078e0a2e */
[----:B------:R1:W-:Y:S01]  /*1630*/  STL [R1+0x40], R0 ;  /* 0x0000400001007387 */ /* 0x0003e20000100800 */
[----:B------:R-:W-:Y:S01]  /*1640*/  ISETP.GT.U32.AND P5, PT, R46, R11, PT ;  /* 0x0000000b2e00720c */ /* 0x000fe20003fa4070 */
[----:B------:R-:W-:Y:S01]  /*1650*/  VIADD R8, R53, 0x11 ;  /* 0x0000001135087836 */ /* 0x000fe20000000000 */
[----:B------:R-:W-:Y:S01]  /*1660*/  IABS R9, R6 ;  /* 0x0000000600097213 */ /* 0x000fe20000000000 */
[----:B------:R-:W-:-:S03]  /*1670*/  IMAD.HI.U32 R4, R2, R7, RZ ;  /* 0x0000000702047227 */ /* 0x000fc600078e00ff */
[----:B------:R-:W-:Y:S01]  /*1680*/  IABS R15, R8 ;  /* 0x00000008000f7213 */ /* 0x000fe20000000000 */
[----:B------:R-:W-:Y:S02]  /*1690*/  IMAD.MOV R4, RZ, RZ, -R4 ;  /* 0x000000ffff047224 */ /* 0x000fe400078e0a04 */
[----:B-1----:R-:W-:Y:S02]  /*16a0*/  IMAD.MOV.U32 R0, RZ, RZ, R5 ;  /* 0x000000ffff007224 */ /* 0x002fe400078e0005 */
[----:B------:R-:W-:Y:S01]  /*16b0*/  @!P4 IMAD.IADD R13, R13, 0x1, -R46 ;  /* 0x000000010d0dc824 */ /* 0x000fe200078e0a2e */
[----:B------:R-:W-:Y:S01]  /*16c0*/  ISETP.GE.AND P4, PT, R6, RZ, PT ;  /* 0x000000ff0600720c */ /* 0x000fe20003f86270 */
[----:B------:R-:W-:Y:S02]  /*16d0*/  @!P2 IMAD.MOV R0, RZ, RZ, -R0 ;  /* 0x000000ffff00a224 */ /* 0x000fe400078e0a00 */
[----:B------:R-:W-:Y:S01]  /*16e0*/  IMAD.HI.U32 R5, R2, R9, RZ ;  /* 0x0000000902057227 */ /* 0x000fe200078e00ff */
[----:B------:R-:W-:-:S02]  /*16f0*/  ISETP.GT.U32.AND P2, PT, R46, R13, PT ;  /* 0x0000000d2e00720c */ /* 0x000fc40003f44070 */
[----:B------:R1:W-:Y:S01]  /*1700*/  STL [R1+0x3c], R0 ;  /* 0x00003c0001007387 */ /* 0x0003e20000100800 */
[----:B------:R-:W-:Y:S02]  /*1710*/  @!P5 IMAD.IADD R11, R11, 0x1, -R46 ;  /* 0x000000010b0bd824 */ /* 0x000fe400078e0a2e */
[----:B------:R-:W-:-:S03]  /*1720*/  IMAD.HI.U32 R6, R2, R15, RZ ;  /* 0x0000000f02067227 */ /* 0x000fc600078e00ff */
[C---:B------:R-:W-:Y:S01]  /*1730*/  ISETP.GT.U32.AND P5, PT, R46.reuse, R11, PT ;  /* 0x0000000b2e00720c */ /* 0x040fe20003fa4070 */
[----:B------:R-:W-:Y:S02]  /*1740*/  IMAD.MOV R6, RZ, RZ, -R6 ;  /* 0x000000ffff067224 */ /* 0x000fe400078e0a06 */
[----:B------:R-:W-:Y:S02]  /*1750*/  VIADD R14, R53, 0x13 ;  /* 0x00000013350e7836 */ /* 0x000fe40000000000 */
[----:B-1----:R-:W-:Y:S02]  /*1760*/  IMAD.MOV.U32 R0, RZ, RZ, R3 ;  /* 0x000000ffff007224 */ /* 0x002fe400078e0003 */
[----:B------:R-:W-:Y:S02]  /*1770*/  IMAD.MOV R3, RZ, RZ, -R5 ;  /* 0x000000ffff037224 */ /* 0x000fe400078e0a05 */
[----:B------:R-:W-:Y:S02]  /*1780*/  IMAD R5, R46, R4, R7 ;  /* 0x000000042e057224 */ /* 0x000fe400078e0207 */
[----:B------:R-:W-:Y:S01]  /*1790*/  @!P6 IMAD.MOV R0, RZ, RZ, -R0 ;  /* 0x000000ffff00e224 */ /* 0x000fe200078e0a00 */
[----:B------:R-:W-:Y:S01]  /*17a0*/  ISETP.GE.AND P6, PT, R8, RZ, PT ;  /* 0x000000ff0800720c */ /* 0x000fe20003fc6270 */
[----:B------:R-:W-:Y:S01]  /*17b0*/  @!P2 IMAD.IADD R13, R13, 0x1, -R46 ;  /* 0x000000010d0da824 */ /* 0x000fe200078e0a2e */
[C---:B------:R-:W-:Y:S01]  /*17c0*/  ISETP.GT.U32.AND P2, PT, R46.reuse, R5, PT ;  /* 0x000000052e00720c */ /* 0x040fe20003f44070 */
[C---:B------:R-:W-:Y:S01]  /*17d0*/  IMAD R7, R46.reuse, R3, R9 ;  /* 0x000000032e077224 */ /* 0x040fe200078e0209 */
[----:B------:R1:W-:Y:S01]  /*17e0*/  STL [R1+0x38], R0 ;  /* 0x0000380001007387 */ /* 0x0003e20000100800 */
[----:B------:R-:W-:Y:S01]  /*17f0*/  IMAD R9, R46, R6, R15 ;  /* 0x000000062e097224 */ /* 0x000fe200078e020f */
[----:B------:R-:W-:Y:S01]  /*1800*/  IABS R3, R14 ;  /* 0x0000000e00037213 */ /* 0x000fe20000000000 */
[----:B------:R-:W-:-:S02]  /*1810*/  VIADD R12, R53, 0x12 ;  /* 0x00000012350c7836 */ /* 0x000fc40000000000 */
[--C-:B------:R-:W-:Y:S01]  /*1820*/  @!P5 IMAD.IADD R11, R11, 0x1, -R46.reuse ;  /* 0x000000010b0bd824 */ /* 0x100fe200078e0a2e */
[C---:B------:R-:W-:Y:S01]  /*1830*/  ISETP.GT.U32.AND P5, PT, R46.reuse, R7, PT ;  /* 0x000000072e00720c */ /* 0x040fe20003fa4070 */
[C---:B------:R-:W-:Y:S01]  /*1840*/  VIADD R8, R53.reuse, 0x15 ;  /* 0x0000001535087836 */ /* 0x040fe20000000000 */
[----:B------:R-:W-:Y:S01]  /*1850*/  IABS R15, R12 ;  /* 0x0000000c000f7213 */ /* 0x000fe20000000000 */
[----:B------:R-:W-:Y:S02]  /*1860*/  VIADD R10, R53, 0x14 ;  /* 0x00000014350a7836 */ /* 0x000fe40000000000 */
[----:B-1----:R-:W-:Y:S01]  /*1870*/  IMAD.MOV.U32 R0, RZ, RZ, R13 ;  /* 0x000000ffff007224 */ /* 0x002fe200078e000d */
[----:B------:R-:W-:Y:S01]  /*1880*/  IABS R4, R8 ;  /* 0x0000000800047213 */ /* 0x000fe20000000000 */
[----:B------:R-:W-:Y:S01]  /*1890*/  @!P2 IMAD.IADD R5, R5, 0x1, -R46 ;  /* 0x000000010505a824 */ /* 0x000fe200078e0a2e */
[----:B------:R-:W-:Y:S01]  /*18a0*/  IABS R17, R10 ;  /* 0x0000000a00117213 */ /* 0x000fe20000000000 */
[----:B------:R-:W-:Y:S01]  /*18b0*/  @!P0 IMAD.MOV R0, RZ, RZ, -R0 ;  /* 0x000000ffff008224 */ /* 0x000fe200078e0a00 */
[C---:B------:R-:W-:Y:S01]  /*18c0*/  ISETP.GT.U32.AND P0, PT, R46.reuse, R9, PT ;  /* 0x000000092e00720c */ /* 0x040fe20003f04070 */
[----:B------:R-:W-:Y:S01]  /*18d0*/  IMAD.MOV.U32 R13, RZ, RZ, R3 ;  /* 0x000000ffff0d7224 */ /* 0x000fe200078e0003 */
[----:B------:R-:W-:Y:S01]  /*18e0*/  ISETP.GT.U32.AND P2, PT, R46, R5, PT ;  /* 0x000000052e00720c */ /* 0x000fe20003f44070 */
[----:B------:R-:W-:Y:S01]  /*18f0*/  IMAD.HI.U32 R3, R2, R15, RZ ;  /* 0x0000000f02037227 */ /* 0x000fe200078e00ff */
[----:B------:R1:W-:Y:S03]  /*1900*/  STL [R1+0x34], R0 ;  /* 0x0000340001007387 */ /* 0x0003e60000100800 */
[----:B------:R-:W-:-:S02]  /*1910*/  @!P5 IMAD.IADD R7, R7, 0x1, -R46 ;  /* 0x000000010707d824 */ /* 0x000fc400078e0a2e */
[----:B------:R-:W-:Y:S02]  /*1920*/  IMAD.MOV R3, RZ, RZ, -R3 ;  /* 0x000000ffff037224 */ /* 0x000fe400078e0a03 */
[----:B------:R-:W-:Y:S01]  /*1930*/  VIADD R16, R53, 0x18 ;  /* 0x0000001835107836 */ /* 0x000fe20000000000 */
[C---:B------:R-:W-:Y:S01]  /*1940*/  ISETP.GT.U32.AND P5, PT, R46.reuse, R7, PT ;  /* 0x000000072e00720c */ /* 0x040fe20003fa4070 */
[----:B------:R-:W-:Y:S02]  /*1950*/  @!P0 IMAD.IADD R9, R9, 0x1, -R46 ;  /* 0x0000000109098824 */ /* 0x000fe400078e0a2e */
[----:B-1----:R-:W-:Y:S02]  /*1960*/  IMAD.MOV.U32 R0, RZ, RZ, R11 ;  /* 0x000000ffff007224 */ /* 0x002fe400078e000b */
[C---:B------:R-:W-:Y:S01]  /*1970*/  IMAD R11, R46.reuse, R3, R15 ;  /* 0x000000032e0b7224 */ /* 0x040fe200078e020f */
[----:B------:R-:W-:Y:S01]  /*1980*/  ISETP.GT.U32.AND P0, PT, R46, R9, PT ;  /* 0x000000092e00720c */ /* 0x000fe20003f04070 */
[----:B------:R-:W-:Y:S01]  /*1990*/  @!P3 IMAD.MOV R0, RZ, RZ, -R0 ;  /* 0x000000ffff00b224 */ /* 0x000fe200078e0a00 */
[----:B------:R-:W-:Y:S01]  /*19a0*/  ISETP.GE.AND P3, PT, R12, RZ, PT ;  /* 0x000000ff0c00720c */ /* 0x000fe20003f66270 */
[----:B------:R-:W-:Y:S01]  /*19b0*/  @!P2 IMAD.IADD R5, R5, 0x1, -R46 ;  /* 0x000000010505a824 */ /* 0x000fe200078e0a2e */
[----:B------:R-:W-:Y:S01]  /*19c0*/  ISETP.GT.U32.AND P2, PT, R46, R11, PT ;  /* 0x0000000b2e00720c */ /* 0x000fe20003f44070 */
[----:B------:R-:W-:Y:S01]  /*19d0*/  IMAD.MOV.U32 R15, RZ, RZ, R4 ;  /* 0x000000ffff0f7224 */ /* 0x000fe200078e0004 */
[----:B------:R1:W-:Y:S01]  /*19e0*/  STL [R1+0x14], R0 ;  /* 0x0000140001007387 */ /* 0x0003e20000100800 */
[----:B------:R-:W-:-:S04]  /*19f0*/  IMAD.HI.U32 R4, R2, R17, RZ ;  /* 0x0000001102047227 */ /* 0x000fc800078e00ff */
[----:B------:R-:W-:-:S04]  /*1a00*/  IMAD.HI.U32 R6, R2, R15, RZ ;  /* 0x0000000f02067227 */ /* 0x000fc800078e00ff */
[----:B------:R-:W-:Y:S02]  /*1a10*/  IMAD.MOV R4, RZ, RZ, -R4 ;  /* 0x000000ffff047224 */ /* 0x000fe400078e0a04 */
[----:B-1----:R-:W-:Y:S02]  /*1a20*/  IMAD.MOV.U32 R0, RZ, RZ, R5 ;  /* 0x000000ffff007224 */ /* 0x002fe400078e0005 */
[----:B------:R-:W-:-:S04]  /*1a30*/  IMAD.HI.U32 R3, R2, R13, RZ ;  /* 0x0000000d02037227 */ /* 0x000fc800078e00ff */
[----:B------:R-:W-:Y:S02]  /*1a40*/  @!P1 IMAD.MOV R0, RZ, RZ, -R0 ;  /* 0x000000ffff009224 */ /* 0x000fe400078e0a00 */
[----:B------:R-:W-:Y:S02]  /*1a50*/  IMAD.MOV R6, RZ, RZ, -R6 ;  /* 0x000000ffff067224 */ /* 0x000fe400078e0a06 */
[C---:B------:R-:W-:Y:S01]  /*1a60*/  IMAD R4, R46.reuse, R4, R17 ;  /* 0x000000042e047224 */ /* 0x040fe200078e0211 */
[----:B------:R1:W-:Y:S01]  /*1a70*/  STL [R1+0x10], R0 ;  /* 0x0000100001007387 */ /* 0x0003e20000100800 */
[----:B------:R-:W-:Y:S02]  /*1a80*/  @!P0 IMAD.IADD R9, R9, 0x1, -R46 ;  /* 0x0000000109098824 */ /* 0x000fe400078e0a2e */
[----:B------:R-:W-:Y:S01]  /*1a90*/  VIADD R12, R53, 0x16 ;  /* 0x00000016350c7836 */ /* 0x000fe20000000000 */
[----:B------:R-:W-:Y:S01]  /*1aa0*/  ISETP.GT.U32.AND P0, PT, R46, R4, PT ;  /* 0x000000042e00720c */ /* 0x000fe20003f04070 */
[----:B------:R-:W-:-:S02]  /*1ab0*/  IMAD.MOV R3, RZ, RZ, -R3 ;  /* 0x000000ffff037224 */ /* 0x000fc400078e0a03 */
[----:B------:R-:W-:Y:S01]  /*1ac0*/  @!P5 IMAD.IADD R7, R7, 0x1, -R46 ;  /* 0x000000010707d824 */ /* 0x000fe200078e0a2e */
[----:B------:R-:W-:Y:S01]  /*1ad0*/  ISETP.GE.AND P5, PT, R14, RZ, PT ;  /* 0x000000ff0e00720c */ /* 0x000fe20003fa6270 */
[C---:B------:R-:W-:Y:S01]  /*1ae0*/  IMAD R5, R46.reuse, R6, R15 ;  /* 0x000000062e057224 */ /* 0x040fe200078e020f */
[----:B------:R-:W-:Y:S01]  /*1af0*/  IABS R6, R12 ;  /* 0x0000000c00067213 */ /* 0x000fe20000000000 */
[----:B-1----:R-:W-:Y:S02]  /*1b00*/  IMAD.MOV.U32 R0, RZ, RZ, R9 ;  /* 0x000000ffff007224 */ /* 0x002fe400078e0009 */
[C---:B------:R-:W-:Y:S02]  /*1b10*/  IMAD R3, R46.reuse, R3, R13 ;  /* 0x000000032e037224 */ /* 0x040fe400078e020d */
[----:B------:R-:W-:Y:S02]  /*1b20*/  IMAD.MOV.U32 R13, RZ, RZ, R7 ;  /* 0x000000ffff0d7224 */ /* 0x000fe400078e0007 */
[----:B------:R-:W-:Y:S01]  /*1b30*/  @!P6 IMAD.MOV R0, RZ, RZ, -R0 ;  /* 0x000000ffff00e224 */ /* 0x000fe200078e0a00 */
[C---:B------:R-:W-:Y:S01]  /*1b40*/  ISETP.GT.U32.AND P6, PT, R46.reuse, R5, PT ;  /* 0x000000052e00720c */ /* 0x040fe20003fc4070 */
[----:B------:R-:W-:Y:S01]  /*1b50*/  IMAD.MOV.U32 R7, RZ, RZ, R6 ;  /* 0x000000ffff077224 */ /* 0x000fe200078e0006 */
[----:B------:R-:W-:Y:S01]  /*1b60*/  ISETP.GT.U32.AND P1, PT, R46, R3, PT ;  /* 0x000000032e00720c */ /* 0x000fe20003f24070 */
[----:B------:R-:W-:Y:S01]  /*1b70*/  @!P4 IMAD.MOV R13, RZ, RZ, -R13 ;  /* 0x000000ffff0dc224 */ /* 0x000fe200078e0a0d */
[----:B------:R-:W-:Y:S01]  /*1b80*/  ISETP.GE.AND P4, PT, R10, RZ, PT ;  /* 0x000000ff0a00720c */ /* 0x000fe20003f86270 */
[----:B------:R-:W-:-:S02]  /*1b90*/  @!P2 IMAD.IADD R11, R11, 0x1, -R46 ;  /* 0x000000010b0ba824 */ /* 0x000fc400078e0a2e */
[----:B------:R-:W-:Y:S01]  /*1ba0*/  VIADD R10, R53, 0x17 ;  /* 0x00000017350a7836 */ /* 0x000fe20000000000 */
[----:B------:R1:W-:Y:S01]  /*1bb0*/  STL [R1+0xc], R13 ;  /* 0x00000c0d01007387 */ /* 0x0003e20000100800 */
[----:B------:R-:W-:Y:S01]  /*1bc0*/  IMAD.HI.U32 R6, R2, R7, RZ ;  /* 0x0000000702067227 */ /* 0x000fe200078e00ff */
[----:B------:R-:W-:Y:S02]  /*1bd0*/  ISETP.GT.U32.AND P2, PT, R46, R11, PT ;  /* 0x0000000b2e00720c */ /* 0x000fe40003f44070 */
[----:B------:R-:W-:Y:S01]  /*1be0*/  IABS R9, R10 ;  /* 0x0000000a00097213 */ /* 0x000fe20000000000 */
[----:B------:R-:W-:Y:S01]  /*1bf0*/  @!P0 IMAD.IADD R4, R4, 0x1, -R46 ;  /* 0x0000000104048824 */ /* 0x000fe200078e0a2e */
[----:B------:R2:W-:Y:S01]  /*1c00*/  STL [R1+0x8], R0 ;  /* 0x0000080001007387 */ /* 0x0005e20000100800 */
[----:B------:R-:W-:Y:S02]  /*1c10*/  IMAD.MOV R6, RZ, RZ, -R6 ;  /* 0x000000ffff067224 */ /* 0x000fe400078e0a06 */
[----:B------:R-:W-:Y:S01]  /*1c20*/  @!P6 IMAD.IADD R5, R5, 0x1, -R46 ;  /* 0x000000010505e824 */ /* 0x000fe200078e0a2e */
[C---:B------:R-:W-:Y:S01]  /*1c30*/  ISETP.GT.U32.AND P6, PT, R46.reuse, R4, PT ;  /* 0x000000042e00720c */ /* 0x040fe20003fc4070 */
[----:B------:R-:W-:-:S02]  /*1c40*/  IMAD R6, R46, R6, R7 ;  /* 0x000000062e067224 */ /* 0x000fc400078e0207 */
[----:B------:R-:W-:-:S04]  /*1c50*/  IMAD.HI.U32 R7, R2, R9, RZ ;  /* 0x0000000902077227 */ /* 0x000fc800078e00ff */
[----:B------:R-:W-:Y:S02]  /*1c60*/  IMAD.MOV R7, RZ, RZ, -R7 ;  /* 0x000000ffff077224 */ /* 0x000fe400078e0a07 */
[--C-:B------:R-:W-:Y:S01]  /*1c70*/  @!P2 IMAD.IADD R11, R11, 0x1, -R46.reuse ;  /* 0x000000010b0ba824 */ /* 0x100fe200078e0a2e */
[----:B------:R-:W-:Y:S01]  /*1c80*/  ISETP.GE.AND P2, PT, R8, RZ, PT ;  /* 0x000000ff0800720c */ /* 0x000fe20003f46270 */
[----:B------:R-:W-:Y:S02]  /*1c90*/  IMAD R7, R46, R7, R9 ;  /* 0x000000072e077224 */ /* 0x000fe400078e0209 */
[----:B------:R-:W-:Y:S01]  /*1ca0*/  IMAD.MOV.U32 R52, RZ, RZ, R11 ;  /* 0x000000ffff347224 */ /* 0x000fe200078e000b */
[----:B------:R-:W-:Y:S01]  /*1cb0*/  IABS R11, R16 ;  /* 0x00000010000b7213 */ /* 0x000fe20000000000 */
[----:B------:R-:W-:Y:S01]  /*1cc0*/  @!P6 IMAD.IADD R4, R4, 0x1, -R46 ;  /* 0x000000010404e824 */ /* 0x000fe200078e0a2e */
[C---:B------:R-:W-:Y:S01]  /*1cd0*/  ISETP.GT.U32.AND P6, PT, R46.reuse, R7, PT ;  /* 0x000000072e00720c */ /* 0x040fe20003fc4070 */
[----:B------:R-:W-:Y:S01]  /*1ce0*/  @!P3 IMAD.MOV R52, RZ, RZ, -R52 ;  /* 0x000000ffff34b224 */ /* 0x000fe200078e0a34 */
[----:B------:R-:W-:Y:S01]  /*1cf0*/  ISETP.GT.U32.AND P3, PT, R46, R5, PT ;  /* 0x000000052e00720c */ /* 0x000fe20003f64070 */
[----:B------:R-:W-:-:S02]  /*1d00*/  VIADD R14, R53, 0x19 ;  /* 0x00000019350e7836 */ /* 0x000fc40000000000 */
[--C-:B------:R-:W-:Y:S01]  /*1d10*/  @!P1 IMAD.IADD R3, R3, 0x1, -R46.reuse ;  /* 0x0000000103039824 */ /* 0x100fe200078e0a2e */
[----:B------:R-:W-:Y:S01]  /*1d20*/  ISETP.GE.AND P1, PT, R12, RZ, PT ;  /* 0x000000ff0c00720c */ /* 0x000fe20003f26270 */
[----:B------:R-:W-:Y:S01]  /*1d30*/  VIADD R12, R53, 0x1a ;  /* 0x0000001a350c7836 */ /* 0x000fe20000000000 */
[----:B-1----:R-:W-:Y:S01]  /*1d40*/  IABS R13, R14 ;  /* 0x0000000e000d7213 */ /* 0x002fe20000000000 */
[----:B------:R-:W-:Y:S01]  /*1d50*/  IMAD.HI.U32 R8, R2, R11, RZ ;  /* 0x0000000b02087227 */ /* 0x000fe200078e00ff */
[----:B------:R-:W-:Y:S01]  /*1d60*/  ISETP.GT.U32.AND P0, PT, R46, R3, PT ;  /* 0x000000032e00720c */ /* 0x000fe20003f04070 */
[----:B------:R-:W-:Y:S01]  /*1d70*/  STL [R1+0x598], R52 ;  /* 0x0005983401007387 */ /* 0x000fe20000100800 */
[----:B------:R-:W-:Y:S01]  /*1d80*/  IABS R15, R12 ;  /* 0x0000000c000f7213 */ /* 0x000fe20000000000 */
[----:B------:R-:W-:Y:S02]  /*1d90*/  @!P6 IMAD.IADD R7, R7, 0x1, -R46 ;  /* 0x000000010707e824 */ /* 0x000fe400078e0a2e */
[----:B------:R-:W-:-:S03]  /*1da0*/  IMAD.HI.U32 R9, R2, R13, RZ ;  /* 0x0000000d02097227 */ /* 0x000fc600078e00ff */
[----:B------:R-:W-:Y:S01]  /*1db0*/  ISETP.GT.U32.AND P6, PT, R46, R7, PT ;  /* 0x000000072e00720c */ /* 0x000fe20003fc4070 */
[----:B------:R-:W-:Y:S02]  /*1dc0*/  IMAD.MOV R8, RZ, RZ, -R8 ;  /* 0x000000ffff087224 */ /* 0x000fe400078e0a08 */
[----:B------:R-:W-:Y:S01]  /*1dd0*/  @!P3 IMAD.IADD R5, R5, 0x1, -R46 ;  /* 0x000000010505b824 */ /* 0x000fe200078e0a2e */
[----:B------:R-:W-:Y:S01]  /*1de0*/  ISETP.GE.AND P3, PT, R10, RZ, PT ;  /* 0x000000ff0a00720c */ /* 0x000fe20003f66270 */
[----:B------:R-:W-:-:S04]  /*1df0*/  IMAD.HI.U32 R10, R2, R15, RZ ;  /* 0x0000000f020a7227 */ /* 0x000fc800078e00ff */
[----:B------:R-:W-:Y:S02]  /*1e00*/  IMAD.MOV R9, RZ, RZ, -R9 ;  /* 0x000000ffff097224 */ /* 0x000fe400078e0a09 */
[C---:B------:R-:W-:Y:S02]  /*1e10*/  IMAD R8, R46.reuse, R8, R11 ;  /* 0x000000082e087224 */ /* 0x040fe400078e020b */
[----:B------:R-:W-:Y:S02]  /*1e20*/  IMAD.MOV R10, RZ, RZ, -R10 ;  /* 0x000000ffff0a7224 */ /* 0x000fe400078e0a0a */
[C---:B------:R-:W-:Y:S02]  /*1e30*/  IMAD R9, R46.reuse, R9, R13 ;  /* 0x000000092e097224 */ /* 0x040fe400078e020d */
[----:B------:R-:W-:Y:S01]  /*1e40*/  @!P4 IMAD.MOV R4, RZ, RZ, -R4 ;  /* 0x000000ffff04c224 */ /* 0x000fe200078e0a04 */
[C---:B------:R-:W-:Y:S01]  /*1e50*/  ISETP.GT.U32.AND P4, PT, R46.reuse, R8, PT ;  /* 0x000000082e00720c */ /* 0x040fe20003f84070 */
[----:B------:R-:W-:-:S02]  /*1e60*/  IMAD R10, R46, R10, R15 ;  /* 0x0000000a2e0a7224 */ /* 0x000fc400078e020f */
[----:B------:R-:W-:Y:S01]  /*1e70*/  @!P2 IMAD.MOV R5, RZ, RZ, -R5 ;  /* 0x000000ffff05a224 */ /* 0x000fe200078e0a05 */
[C---:B------:R-:W-:Y:S01]  /*1e80*/  ISETP.GT.U32.AND P2, PT, R46.reuse, R9, PT ;  /* 0x000000092e00720c */ /* 0x040fe20003f44070 */
[--C-:B------:R-:W-:Y:S01]  /*1e90*/  @!P6 IMAD.IADD R7, R7, 0x1, -R46.reuse ;  /* 0x000000010707e824 */ /* 0x100fe200078e0a2e */
[C---:B------:R-:W-:Y:S01]  /*1ea0*/  ISETP.GT.U32.AND P6, PT, R46.reuse, R10, PT ;  /* 0x0000000a2e00720c */ /* 0x040fe20003fc4070 */
[----:B------:R-:W-:Y:S02]  /*1eb0*/  VIADD R15, R53, 0x1b ;  /* 0x0000001b350f7836 */ /* 0x000fe40000000000 */
[--C-:B------:R-:W-:Y:S01]  /*1ec0*/  @!P0 IMAD.IADD R3, R3, 0x1, -R46.reuse ;  /* 0x0000000103038824 */ /* 0x100fe200078e0a2e */
[----:B------:R-:W-:Y:S01]  /*1ed0*/  ISETP.GT.U32.AND P0, PT, R46, R6, PT ;  /* 0x000000062e00720c */ /* 0x000fe20003f04070 */
[----:B------:R-:W-:Y:S01]  /*1ee0*/  VIADD R19, R53, 0x1c ;  /* 0x0000001c35137836 */ /* 0x000fe20000000000 */
[----:B------:R-:W-:Y:S01]  /*1ef0*/  IABS R11, R15 ;  /* 0x0000000f000b7213 */ /* 0x000fe20000000000 */
[--C-:B------:R-:W-:Y:S01]  /*1f00*/  @!P4 IMAD.IADD R8, R8, 0x1, -R46.reuse ;  /* 0x000000010808c824 */ /* 0x100fe200078e0a2e */
[----:B------:R-:W-:Y:S01]  /*1f10*/  ISETP.GE.AND P4, PT, R12, RZ, PT ;  /* 0x000000ff0c00720c */ /* 0x000fe20003f86270 */
[----:B--2---:R-:W-:Y:S01]  /*1f20*/  IMAD.MOV.U32 R0, RZ, RZ, R3 ;  /* 0x000000ffff007224 */ /* 0x004fe200078e0003 */
[----:B------:R-:W-:Y:S01]  /*1f30*/  IABS R13, R19 ;  /* 0x00000013000d7213 */ /* 0x000fe20000000000 */
[----:B------:R-:W-:Y:S01]  /*1f40*/  @!P2 IMAD.IADD R9, R9, 0x1, -R46 ;  /* 0x000000010909a824 */ /* 0x000fe200078e0a2e */
[----:B------:R-:W-:Y:S01]  /*1f50*/  ISETP.GT.U32.AND P2, PT, R46, R8, PT ;  /* 0x000000082e00720c */ /* 0x000fe20003f44070 */
[----:B------:R-:W-:-:S04]  /*1f60*/  IMAD.HI.U32 R3, R2, R11, RZ ;  /* 0x0000000b02037227 */ /* 0x000fc800078e00ff */
[----:B------:R-:W-:Y:S01]  /*1f70*/  @!P6 IMAD.IADD R10, R10, 0x1, -R46 ;  /* 0x000000010a0ae824 */ /* 0x000fe200078e0a2e */
[----:B------:R-:W-:Y:S01]  /*1f80*/  ISETP.GT.U32.AND P6, PT, R46, R9, PT ;  /* 0x000000092e00720c */ /* 0x000fe20003fc4070 */
[----:B------:R-:W-:Y:S02]  /*1f90*/  IMAD.MOV R12, RZ, RZ, -R3 ;  /* 0x000000ffff0c7224 */ /* 0x000fe400078e0a03 */
[----:B------:R-:W-:-:S04]  /*1fa0*/  IMAD.HI.U32 R3, R2, R13, RZ ;  /* 0x0000000d02037227 */ /* 0x000fc800078e00ff */
[----:B------:R-:W-:Y:S02]  /*1fb0*/  IMAD R11, R46, R12, R11 ;  /* 0x0000000c2e0b7224 */ /* 0x000fe400078e020b */
[----:B------:R-:W-:Y:S02]  /*1fc0*/  IMAD.MOV R3, RZ, RZ, -R3 ;  /* 0x000000ffff037224 */ /* 0x000fe400078e0a03 */
[--C-:B------:R-:W-:Y:S01]  /*1fd0*/  @!P0 IMAD.IADD R6, R6, 0x1, -R46.reuse ;  /* 0x0000000106068824 */ /* 0x100fe200078e0a2e */
[----:B------:R-:W-:Y:S01]  /*1fe0*/  ISETP.GE.AND P0, PT, R16, RZ, PT ;  /* 0x000000ff1000720c */ /* 0x000fe20003f06270 */
[----:B------:R-:W-:Y:S01]  /*1ff0*/  @!P2 IMAD.IADD R8, R8, 0x1, -R46 ;  /* 0x000000010808a824 */ /* 0x000fe200078e0a2e */
[C---:B------:R-:W-:Y:S01]  /*2000*/  ISETP.GT.U32.AND P2, PT, R46.reuse, R11, PT ;  /* 0x0000000b2e00720c */ /* 0x040fe20003f44070 */
[C---:B------:R-:W-:Y:S02]  /*2010*/  IMAD R12, R46.reuse, R3, R13 ;  /* 0x000000032e0c7224 */ /* 0x040fe400078e020d */
[----:B------:R-:W-:Y:S01]  /*2020*/  @!P5 IMAD.MOV R0, RZ, RZ, -R0 ;  /* 0x000000ffff00d224 */ /* 0x000fe200078e0a00 */
[C---:B------:R-:W-:Y:S01]  /*2030*/  ISETP.GT.U32.AND P5, PT, R46.reuse, R6, PT ;  /* 0x000000062e00720c */ /* 0x040fe20003fa4070 */
[----:B------:R-:W-:Y:S01]  /*2040*/  @!P6 IMAD.IADD R9, R9, 0x1, -R46 ;  /* 0x000000010909e824 */ /* 0x000fe200078e0a2e */
[----:B------:R-:W-:Y:S01]  /*2050*/  ISETP.GT.U32.AND P6, PT, R46, R12, PT ;  /* 0x0000000c2e00720c */ /* 0x000fe20003fc4070 */
[C---:B------:R-:W-:Y:S01]  /*2060*/  VIADD R16, R53.reuse, 0x1d ;  /* 0x0000001d35107836 */ /* 0x040fe20000000000 */
[----:B------:R-:W-:Y:S01]  /*2070*/  STL [R1+0x59c], R0 ;  /* 0x00059c0001007387 */ /* 0x000fe20000100800 */
[----:B------:R-:W-:-:S02]  /*2080*/  VIADD R17, R53, 0x1e ;  /* 0x0000001e35117836 */ /* 0x000fc40000000000 */
[----:B------:R-:W-:Y:S01]  /*2090*/  @!P0 IMAD.MOV R8, RZ, RZ, -R8 ;  /* 0x000000ffff088224 */ /* 0x000fe200078e0a08 */
[----:B------:R-:W-:Y:S01]  /*20a0*/  IABS R21, R16 ;  /* 0x0000001000157213 */ /* 0x000fe20000000000 */
[--C-:B------:R-:W-:Y:S01]  /*20b0*/  @!P2 IMAD.IADD R11, R11, 0x1, -R46.reuse ;  /* 0x000000010b0ba824 */ /* 0x100fe200078e0a2e */
[----:B------:R-:W-:Y:S01]  /*20c0*/  IABS R3, R17 ;  /* 0x0000001100037213 */ /* 0x000fe20000000000 */
[----:B------:R-:W-:Y:S01]  /*20d0*/  VIADD R18, R53, 0x1f ;  /* 0x0000001f35127836 */ /* 0x000fe20000000000 */
[----:B------:R-:W-:Y:S01]  /*20e0*/  ISETP.GE.AND P2, PT, R19, RZ, PT ;  /* 0x000000ff1300720c */ /* 0x000fe20003f46270 */
[----:B------:R-:W-:Y:S01]  /*20f0*/  IMAD.HI.U32 R13, R2, R21, RZ ;  /* 0x00000015020d7227 */ /* 0x000fe200078e00ff */
[----:B------:R-:W-:Y:S03]  /*2100*/  STL [R1+0x5a0], R4 ;  /* 0x0005a00401007387 */ /* 0x000fe60000100800 */
[--C-:B------:R-:W-:Y:S01]  /*2110*/  @!P5 IMAD.IADD R6, R6, 0x1, -R46.reuse ;  /* 0x000000010606d824 */ /* 0x100fe200078e0a2e */
[----:B------:R-:W-:Y:S01]  /*2120*/  ISETP.GE.AND P5, PT, R14, RZ, PT ;  /* 0x000000ff0e00720c */ /* 0x000fe20003fa6270 */
[----:B------:R-:W-:Y:S01]  /*2130*/  @!P6 IMAD.IADD R12, R12, 0x1, -R46 ;  /* 0x000000010c0ce824 */ /* 0x000fe200078e0a2e */
[----:B------:R-:W-:Y:S01]  /*2140*/  ISETP.GT.U32.AND P6, PT, R46, R11, PT ;  /* 0x0000000b2e00720c */ /* 0x000fe20003fc4070 */
[----:B------:R-:W-:Y:S01]  /*2150*/  IMAD.MOV R13, RZ, RZ, -R13 ;  /* 0x000000ffff0d7224 */ /* 0x000fe200078e0a0d */
[----:B------:R-:W-:Y:S01]  /*2160*/  STL [R1+0x5a4], R5 ;  /* 0x0005a40501007387 */ /* 0x000fe20000100800 */
[----:B------:R-:W-:-:S04]  /*2170*/  IMAD.HI.U32 R14, R2, R3, RZ ;  /* 0x00000003020e7227 */ /* 0x000fc800078e00ff */
[----:B------:R-:W-:Y:S01]  /*2180*/  @!P1 IMAD.MOV R6, RZ, RZ, -R6 ;  /* 0x000000ffff069224 */ /* 0x000fe200078e0a06 */
[C---:B------:R-:W-:Y:S01]  /*2190*/  ISETP.GT.U32.AND P1, PT, R46.reuse, R10, PT ;  /* 0x0000000a2e00720c */ /* 0x040fe20003f24070 */
[C---:B------:R-:W-:Y:S02]  /*21a0*/  IMAD R13, R46.reuse, R13, R21 ;  /* 0x0000000d2e0d7224 */ /* 0x040fe400078e0215 */
[----:B------:R-:W-:Y:S01]  /*21b0*/  IMAD.MOV R14, RZ, RZ, -R14 ;  /* 0x000000ffff0e7224 */ /* 0x000fe200078e0a0e */
[----:B------:R-:W-:Y:S01]  /*21c0*/  STL [R1+0x5a8], R6 ;  /* 0x0005a80601007387 */ /* 0x000fe20000100800 */
[--C-:B------:R-:W-:Y:S01]  /*21d0*/  @!P6 IMAD.IADD R11, R11, 0x1, -R46.reuse ;  /* 0x000000010b0be824 */ /* 0x100fe200078e0a2e */
[C---:B------:R-:W-:Y:S01]  /*21e0*/  ISETP.GT.U32.AND P0, PT, R46.reuse, R13, PT ;  /* 0x0000000d2e00720c */ /* 0x040fe20003f04070 */
[C---:B------:R-:W-:Y:S02]  /*21f0*/  IMAD R14, R46.reuse, R14, R3 ;  /* 0x0000000e2e0e7224 */ /* 0x040fe400078e0203 */
[----:B------:R-:W-:Y:S01]  /*2200*/  @!P3 IMAD.MOV R7, RZ, RZ, -R7 ;  /* 0x000000ffff07b224 */ /* 0x000fe200078e0a07 */
[C---:B------:R-:W-:Y:S01]  /*2210*/  ISETP.GT.U32.AND P3, PT, R46.reuse, R12, PT ;  /* 0x0000000c2e00720c */ /* 0x040fe20003f64070 */
[----:B------:R-:W-:Y:S01]  /*2220*/  VIADD R3, R53, 0x20 ;  /* 0x0000002035037836 */ /* 0x000fe20000000000 */
[----:B------:R-:W-:Y:S01]  /*2230*/  ISETP.GT.U32.AND P6, PT, R46, R14, PT ;  /* 0x0000000e2e00720c */ /* 0x000fe20003fc4070 */
[--C-:B------:R-:W-:Y:S01]  /*2240*/  @!P1 IMAD.IADD R10, R10, 0x1, -R46.reuse ;  /* 0x000000010a0a9824 */ /* 0x100fe200078e0a2e */
[----:B------:R-:W-:Y:S01]  /*2250*/  ISETP.GE.AND P1, PT, R15, RZ, PT ;  /* 0x000000ff0f00720c */ /* 0x000fe20003f26270 */
[----:B------:R-:W-:Y:S01]  /*2260*/  @!P5 IMAD.MOV R9, RZ, RZ, -R9 ;  /* 0x000000ffff09d224 */ /* 0x000fe200078e0a09 */
[----:B------:R-:W-:Y:S01]  /*2270*/  IABS R15, R18 ;  /* 0x00000012000f7213 */ /* 0x000fe20000000000 */
[----:B------:R-:W-:Y:S01]  /*2280*/  VIADD R21, R53, 0x22 ;  /* 0x0000002235157836 */ /* 0x000fe20000000000 */
[----:B------:R-:W-:Y:S01]  /*2290*/  ISETP.GE.AND P5, PT, R16, RZ, PT ;  /* 0x000000ff1000720c */ /* 0x000fe20003fa6270 */
[--C-:B------:R-:W-:Y:S01]  /*22a0*/  @!P0 IMAD.IADD R13, R13, 0x1, -R46.reuse ;  /* 0x000000010d0d8824 */ /* 0x100fe200078e0a2e */
[----:B------:R-:W-:Y:S01]  /*22b0*/  IABS R19, R3 ;  /* 0x0000000300137213 */ /* 0x000fe20000000000 */
[----:B------:R-:W-:Y:S01]  /*22c0*/  IMAD.HI.U32 R16, R2, R15, RZ ;  /* 0x0000000f02107227 */ /* 0x000fe200078e00ff */
[----:B------:R-:W-:Y:S01]  /*22d0*/  ISETP.GE.AND P0, PT, R3, RZ, PT ;  /* 0x000000ff0300720c */ /* 0x000fe20003f06270 */
[----:B------:R1:W-:Y:S02]  /*22e0*/  STL [R1+0x5ac], R7 ;  /* 0x0005ac0701007387 */ /* 0x0003e40000100800 */
[----:B------:R-:W-:Y:S01]  /*22f0*/  @!P6 IMAD.IADD R14, R14, 0x1, -R46 ;  /* 0x000000010e0ee824 */ /* 0x000fe200078e0a2e */
[----:B------:R-:W-:Y:S01]  /*2300*/  ISETP.GT.U32.AND P6, PT, R46, R13, PT ;  /* 0x0000000d2e00720c */ /* 0x000fe20003fc4070 */
[----:B------:R-:W-:Y:S01]  /*2310*/  IMAD.MOV R16, RZ, RZ, -R16 ;  /* 0x000000ffff107224 */ /* 0x000fe200078e0a10 */
[----:B------:R2:W-:Y:S01]  /*2320*/  STL [R1+0x5b0], R8 ;  /* 0x0005b00801007387 */ /* 0x0005e20000100800 */
[----:B------:R-:W-:-:S03]  /*2330*/  IMAD.HI.U32 R3, R2, R19, RZ ;  /* 0x0000001302037227 */ /* 0x000fc600078e00ff */
[----:B------:R3:W-:Y:S01]  /*2340*/  STL [R1+0x5b4], R9 ;  /* 0x0005b40901007387 */ /* 0x0007e20000100800 */
[----:B------:R-:W-:Y:S01]  /*2350*/  @!P3 IMAD.IADD R12, R12, 0x1, -R46 ;  /* 0x000000010c0cb824 */ /* 0x000fe200078e0a2e */
[----:B------:R-:W-:Y:S01]  /*2360*/  ISETP.GE.AND P3, PT, R18, RZ, PT ;  /* 0x000000ff1200720c */ /* 0x000fe20003f66270 */
[C---:B------:R-:W-:Y:S01]  /*2370*/  IMAD R15, R46.reuse, R16, R15 ;  /* 0x000000102e0f7224 */ /* 0x040fe200078e020f */
[----:B------:R-:W-:Y:S01]  /*2380*/  IABS R18, R21 ;  /* 0x0000001500127213 */ /* 0x000fe20000000000 */
[----:B------:R-:W-:Y:S01]  /*2390*/  IMAD.MOV R3, RZ, RZ, -R3 ;  /* 0x000000ffff037224 */ /* 0x000fe200078e0a03 */
[----:B-1----:R-:W1:Y:S01]  /*23a0*/  S2R R7, SR_TID.X ;  /* 0x0000000000077919 */ /* 0x002e620000002100 */
[----:B------:R-:W-:Y:S01]  /*23b0*/  @!P2 IMAD.MOV R12, RZ, RZ, -R12 ;  /* 0x000000ffff0ca224 */ /* 0x000fe200078e0a0c */
[C---:B------:R-:W-:Y:S01]  /*23c0*/  ISETP.GT.U32.AND P2, PT, R46.reuse, R15, PT ;  /* 0x0000000f2e00720c */ /* 0x040fe20003f44070 */
[C---:B------:R-:W-:Y:S02]  /*23d0*/  IMAD R16, R46.reuse, R3, R19 ;  /* 0x000000032e107224 */ /* 0x040fe400078e0213 */
[----:B------:R-:W-:Y:S01]  /*23e0*/  @!P1 IMAD.MOV R11, RZ, RZ, -R11 ;  /* 0x000000ffff0b9224 */ /* 0x000fe200078e0a0b */
[C---:B------:R-:W-:Y:S01]  /*23f0*/  ISETP.GT.U32.AND P1, PT, R46.reuse, R14, PT ;  /* 0x0000000e2e00720c */ /* 0x040fe20003f24070 */
[----:B------:R-:W-:Y:S01]  /*2400*/  @!P6 IMAD.IADD R13, R13, 0x1, -R46 ;  /* 0x000000010d0de824 */ /* 0x000fe200078e0a2e */
[----:B------:R-:W-:Y:S01]  /*2410*/  ISETP.GT.U32.AND P6, PT, R46, R16, PT ;  /* 0x000000102e00720c */ /* 0x000fe20003fc4070 */
[----:B------:R-:W-:-:S02]  /*2420*/  VIADD R23, R53, 0x21 ;  /* 0x0000002135177836 */ /* 0x000fc40000000000 */
[----:B------:R-:W-:Y:S01]  /*2430*/  @!P4 IMAD.MOV R10, RZ, RZ, -R10 ;  /* 0x000000ffff0ac224 */ /* 0x000fe200078e0a0a */
[----:B------:R-:W-:Y:S01]  /*2440*/  ISETP.GE.AND P4, PT, R17, RZ, PT ;  /* 0x000000ff1100720c */ /* 0x000fe20003f86270 */
[----:B------:R-:W-:Y:S01]  /*2450*/  VIADD R22, R53, 0x23 ;  /* 0x0000002335167836 */ /* 0x000fe20000000000 */
[----:B------:R-:W-:Y:S01]  /*2460*/  IABS R17, R23 ;  /* 0x0000001700117213 */ /* 0x000fe20000000000 */
[----:B------:R-:W-:Y:S01]  /*2470*/  @!P2 IMAD.IADD R15, R15, 0x1, -R46 ;  /* 0x000000010f0fa824 */ /* 0x000fe200078e0a2e */
[----:B------:R-:W-:Y:S01]  /*2480*/  ISETP.GE.AND P2, PT, R21, RZ, PT ;  /* 0x000000ff1500720c */ /* 0x000fe20003f46270 */
[----:B------:R-:W-:Y:S01]  /*2490*/  IMAD.MOV.U32 R3, RZ, RZ, R18 ;  /* 0x000000ffff037224 */ /* 0x000fe200078e0012 */
[----:B------:R-:W-:Y:S01]  /*24a0*/  IABS R20, R22 ;  /* 0x0000001600147213 */ /* 0x000fe20000000000 */
[----:B------:R-:W-:Y:S01]  /*24b0*/  IMAD.HI.U32 R18, R2, R17, RZ ;  /* 0x0000001102127227 */ /* 0x000fe200078e00ff */
[----:B------:R-:W-:Y:S03]  /*24c0*/  STL [R1+0x5b8], R10 ;  /* 0x0005b80a01007387 */ /* 0x000fe60000100800 */
[--C-:B------:R-:W-:Y:S01]  /*24d0*/  @!P1 IMAD.IADD R14, R14, 0x1, -R46.reuse ;  /* 0x000000010e0e9824 */ /* 0x100fe200078e0a2e */
[----:B------:R-:W-:Y:S01]  /*24e0*/  ISETP.GE.AND P1, PT, R23, RZ, PT ;  /* 0x000000ff1700720c */ /* 0x000fe20003f26270 */
[----:B------:R-:W-:Y:S01]  /*24f0*/  @!P6 IMAD.IADD R16, R16, 0x1, -R46 ;  /* 0x000000011010e824 */ /* 0x000fe200078e0a2e */
[----:B------:R-:W-:Y:S01]  /*2500*/  ISETP.GT.U32.AND P6, PT, R46, R15, PT ;  /* 0x0000000f2e00720c */ /* 0x000fe20003fc4070 */
[----:B------:R-:W-:Y:S01]  /*2510*/  IMAD.MOV.U32 R19, RZ, RZ, R20 ;  /* 0x000000ffff137224 */ /* 0x000fe200078e0014 */
[----:B------:R-:W-:Y:S01]  /*2520*/  STL [R1+0x5bc], R11 ;  /* 0x0005bc0b01007387 */ /* 0x000fe20000100800 */
[----:B------:R-:W-:-:S03]  /*2530*/  IMAD.HI.U32 R20, R2, R3, RZ ;  /* 0x0000000302147227 */ /* 0x000fc600078e00ff */
[----:B------:R-:W-:Y:S01]  /*2540*/  STL [R1+0x5c0], R12 ;  /* 0x0005c00c01007387 */ /* 0x000fe20000100800 */
[----:B------:R-:W-:Y:S02]  /*2550*/  IMAD.MOV R23, RZ, RZ, -R18 ;  /* 0x000000ffff177224 */ /* 0x000fe400078e0a12 */
[----:B------:R-:W-:-:S04]  /*2560*/  IMAD.HI.U32 R18, R2, R19, RZ ;  /* 0x0000001302127227 */ /* 0x000fc800078e00ff */
[----:B------:R-:W-:Y:S02]  /*2570*/  IMAD.MOV R20, RZ, RZ, -R20 ;  /* 0x000000ffff147224 */ /* 0x000fe400078e0a14 */
[C---:B------:R-:W-:Y:S02]  /*2580*/  IMAD R17, R46.reuse, R23, R17 ;  /* 0x000000172e117224 */ /* 0x040fe400078e0211 */
[----:B------:R-:W-:Y:S01]  /*2590*/  @!P5 IMAD.MOV R13, RZ, RZ, -R13 ;  /* 0x000000ffff0dd224 */ /* 0x000fe200078e0a0d */
[C---:B------:R-:W-:Y:S01]  /*25a0*/  ISETP.GT.U32.AND P5, PT, R46.reuse, R16, PT ;  /* 0x000000102e00720c */ /* 0x040fe20003fa4070 */
[----:B------:R-:W-:Y:S02]  /*25b0*/  IMAD.MOV R21, RZ, RZ, -R18 ;  /* 0x000000ffff157224 */ /* 0x000fe400078e0a12 */
[C---:B------:R-:W-:Y:S01]  /*25c0*/  IMAD R18, R46.reuse, R20, R3 ;  /* 0x000000142e127224 */ /* 0x040fe200078e0203 */
[----:B------:R-:W-:Y:S01]  /*25d0*/  STL [R1+0x5c4], R13 ;  /* 0x0005c40d01007387 */ /* 0x000fe20000100800 */
[----:B------:R-:W-:Y:S01]  /*25e0*/  @!P4 IMAD.MOV R14, RZ, RZ, -R14 ;  /* 0x000000ffff0ec224 */ /* 0x000fe200078e0a0e */
[C---:B------:R-:W-:Y:S01]  /*25f0*/  ISETP.GT.U32.AND P4, PT, R46.reuse, R17, PT ;  /* 0x000000112e00720c */ /* 0x040fe20003f84070 */
[----:B------:R-:W-:Y:S01]  /*2600*/  @!P6 IMAD.IADD R15, R15, 0x1, -R46 ;  /* 0x000000010f0fe824 */ /* 0x000fe200078e0a2e */
[C---:B------:R-:W-:Y:S01]  /*2610*/  ISETP.GT.U32.AND P6, PT, R46.reuse, R18, PT ;  /* 0x000000122e00720c */ /* 0x040fe20003fc4070 */
[----:B------:R-:W-:Y:S01]  /*2620*/  IMAD R19, R46, R21, R19 ;  /* 0x000000152e137224 */ /* 0x000fe200078e0213 */
[----:B------:R-:W-:Y:S01]  /*2630*/  STL [R1+0x5c8], R14 ;  /* 0x0005c80e01007387 */ /* 0x000fe20000100800 */
[----:B------:R-:W-:-:S02]  /*2640*/  VIADD R20, R53, 0x24 ;  /* 0x0000002435147836 */ /* 0x000fc40000000000 */
[--C-:B------:R-:W-:Y:S01]  /*2650*/  @!P5 IMAD.IADD R16, R16, 0x1, -R46.reuse ;  /* 0x000000011010d824 */ /* 0x100fe200078e0a2e */
[----:B------:R-:W-:Y:S01]  /*2660*/  ISETP.GT.U32.AND P5, PT, R46, R19, PT ;  /* 0x000000132e00720c */ /* 0x000fe20003fa4070 */
[C---:B------:R-:W-:Y:S01]  /*2670*/  VIADD R30, R53.reuse, 0x26 ;  /* 0x00000026351e7836 */ /* 0x040fe20000000000 */
[----:B------:R-:W-:Y:S01]  /*2680*/  IABS R26, R20 ;  /* 0x00000014001a7213 */ /* 0x000fe20000000000 */
[----:B------:R-:W-:Y:S02]  /*2690*/  VIADD R3, R53, 0x25 ;  /* 0x0000002535037836 */ /* 0x000fe40000000000 */
[--C-:B------:R-:W-:Y:S01]  /*26a0*/  @!P4 IMAD.IADD R17, R17, 0x1, -R46.reuse ;  /* 0x000000011111c824 */ /* 0x100fe200078e0a2e */
[----:B------:R-:W-:Y:S01]  /*26b0*/  IABS R27, R30 ;  /* 0x0000001e001b7213 */ /* 0x000fe20000000000 */
[----:B------:R-:W-:Y:S01]  /*26c0*/  @!P6 IMAD.IADD R18, R18, 0x1, -R46 ;  /* 0x000000011212e824 */ /* 0x000fe200078e0a2e */
[----:B------:R-:W-:Y:S01]  /*26d0*/  IABS R21, R3 ;  /* 0x0000000300157213 */ /* 0x000fe20000000000 */
[----:B------:R-:W-:Y:S01]  /*26e0*/  IMAD.HI.U32 R28, R2, R26, RZ ;  /* 0x0000001a021c7227 */ /* 0x000fe200078e00ff */
[----:B------:R-:W-:-:S02]  /*26f0*/  ISETP.GT.U32.AND P6, PT, R46, R17, PT ;  /* 0x000000112e00720c */ /* 0x000fc40003fc4070 */
[----:B------:R-:W-:Y:S01]  /*2700*/  ISETP.GE.AND P4, PT, R22, RZ, PT ;  /* 0x000000ff1600720c */ /* 0x000fe20003f86270 */
[----:B------:R-:W-:Y:S02]  /*2710*/  IMAD.MOV R28, RZ, RZ, -R28 ;  /* 0x000000ffff1c7224 */ /* 0x000fe400078e0a1c */
[----:B------:R-:W-:Y:S01]  /*2720*/  @!P5 IMAD.IADD R19, R19, 0x1, -R46 ;  /* 0x000000011313d824 */ /* 0x000fe200078e0a2e */
[----:B------:R-:W-:Y:S01]  /*2730*/  ISETP.GT.U32.AND P5, PT, R46, R18, PT ;  /* 0x000000122e00720c */ /* 0x000fe20003fa4070 */
[----:B------:R-:W-:Y:S02]  /*2740*/  IMAD.MOV.U32 R22, RZ, RZ, R27 ;  /* 0x000000ffff167224 */ /* 0x000fe400078e001b */
[----:B------:R-:W-:-:S04]  /*2750*/  IMAD.HI.U32 R27, R2, R21, RZ ;  /* 0x00000015021b7227 */ /* 0x000fc800078e00ff */
[----:B------:R-:W-:Y:S01]  /*2760*/  @!P0 IMAD.MOV R16, RZ, RZ, -R16 ;  /* 0x000000ffff108224 */ /* 0x000fe200078e0a10 */
[----:B------:R-:W-:Y:S01]  /*2770*/  ISETP.GE.AND P0, PT, R20, RZ, PT ;  /* 0x000000ff1400720c */ /* 0x000fe20003f06270 */
[C---:B------:R-:W-:Y:S02]  /*2780*/  IMAD R20, R46.reuse, R28, R26 ;  /* 0x0000001c2e147224 */ /* 0x040fe400078e021a */
[----:B------:R-:W-:Y:S02]  /*2790*/  IMAD.MOV R27, RZ, RZ, -R27 ;  /* 0x000000ffff1b7224 */ /* 0x000fe400078e0a1b */
[----:B------:R-:W-:Y:S01]  /*27a0*/  @!P6 IMAD.IADD R17, R17, 0x1, -R46 ;  /* 0x000000011111e824 */ /* 0x000fe200078e0a2e */
[----:B------:R-:W-:Y:S01]  /*27b0*/  ISETP.GT.U32.AND P6, PT, R46, R20, PT ;  /* 0x000000142e00720c */ /* 0x000fe20003fc4070 */
[----:B------:R-:W-:-:S04]  /*27c0*/  IMAD.HI.U32 R28, R2, R22, RZ ;  /* 0x00000016021c7227 */ /* 0x000fc800078e00ff */
[C---:B------:R-:W-:Y:S02]  /*27d0*/  IMAD R21, R46.reuse, R27, R21 ;  /* 0x0000001b2e157224 */ /* 0x040fe400078e0215 */
[----:B------:R-:W-:Y:S01]  /*27e0*/  @!P3 IMAD.MOV R15, RZ, RZ, -R15 ;  /* 0x000000ffff0fb224 */ /* 0x000fe200078e0a0f */
[----:B------:R-:W-:Y:S01]  /*27f0*/  ISETP.GT.U32.AND P3, PT, R46, R19, PT ;  /* 0x000000132e00720c */ /* 0x000fe20003f64070 */
[C---:B------:R-:W-:Y:S02]  /*2800*/  VIADD R24, R53.reuse, 0x27 ;  /* 0x0000002735187836 */ /* 0x040fe40000000000 */
[----:B------:R-:W-:Y:S01]  /*2810*/  IMAD.MOV R28, RZ, RZ, -R28 ;  /* 0x000000ffff1c7224 */ /* 0x000fe200078e0a1c */
[----:B------:R-:W-:Y:S01]  /*2820*/  STL [R1+0x5cc], R15 ;  /* 0x0005cc0f01007387 */ /* 0x000fe20000100800 */
[----:B------:R-:W-:Y:S01]  /*2830*/  @!P5 IMAD.IADD R18, R18, 0x1, -R46 ;  /* 0x000000011212d824 */ /* 0x000fe200078e0a2e */
[C---:B------:R-:W-:Y:S01]  /*2840*/  ISETP.GT.U32.AND P5, PT, R46.reuse, R21, PT ;  /* 0x000000152e00720c */ /* 0x040fe20003fa4070 */
[----:B------:R-:W-:Y:S01]  /*2850*/  IMAD R22, R46, R28, R22 ;  /* 0x0000001c2e167224 */ /* 0x000fe200078e0216 */
[----:B------:R-:W-:Y:S01]  /*2860*/  IABS R23, R24 ;  /* 0x0000001800177213 */ /* 0x000fe20000000000 */
[----:B------:R-:W-:Y:S01]  /*2870*/  @!P6 IMAD.IADD R20, R20, 0x1, -R46 ;  /* 0x000000011414e824 */ /* 0x000fe200078e0a2e */
[----:B------:R-:W-:Y:S01]  /*2880*/  STL [R1+0x5d0], R16 ;  /* 0x0005d01001007387 */ /* 0x000fe20000100800 */
[----:B------:R-:W-:Y:S01]  /*2890*/  VIADD R27, R53, 0x28 ;  /* 0x00000028351b7836 */ /* 0x000fe20000000000 */
[----:B------:R-:W-:Y:S01]  /*28a0*/  ISETP.GT.U32.AND P6, PT, R46, R22, PT ;  /* 0x000000162e00720c */ /* 0x000fe20003fc4070 */
[----:B------:R-:W-:-:S03]  /*28b0*/  IMAD.HI.U32 R26, R2, R23, RZ ;  /* 0x00000017021a7227 */ /* 0x000fc600078e00ff */
[----:B------:R-:W-:Y:S01]  /*28c0*/  IABS R28, R27 ;  /* 0x0000001b001c7213 */ /* 0x000fe20000000000 */
[----:B------:R-:W-:Y:S01]  /*28d0*/  @!P3 IMAD.IADD R19, R19, 0x1, -R46 ;  /* 0x000000011313b824 */ /* 0x000fe200078e0a2e */
[----:B------:R-:W-:Y:S01]  /*28e0*/  ISETP.GE.AND P3, PT, R3, RZ, PT ;  /* 0x000000ff0300720c */ /* 0x000fe20003f66270 */
[----:B------:R-:W-:Y:S02]  /*28f0*/  IMAD.MOV R26, RZ, RZ, -R26 ;  /* 0x000000ffff1a7224 */ /* 0x000fe400078e0a1a */
[----:B------:R-:W-:Y:S02]  /*2900*/  VIADD R3, R53, 0x29 ;  /* 0x0000002935037836 */ /* 0x000fe40000000000 */
[----:B------:R-:W-:Y:S01]  /*2910*/  @!P5 IMAD.IADD R21, R21, 0x1, -R46 ;  /* 0x000000011515d824 */ /* 0x000fe200078e0a2e */
[C---:B------:R-:W-:Y:S01]  /*2920*/  ISETP.GT.U32.AND P5, PT, R46.reuse, R20, PT ;  /* 0x000000142e00720c */ /* 0x040fe20003fa4070 */
[C---:B------:R-:W-:Y:S01]  /*2930*/  IMAD R23, R46.reuse, R26, R23 ;  /* 0x0000001a2e177224 */ /* 0x040fe200078e0217 */
[----:B------:R-:W-:Y:S01]  /*2940*/  IABS R26, R3 ;  /* 0x00000003001a7213 */ /* 0x000fe20000000000 */
[----:B------:R-:W-:Y:S01]  /*2950*/  @!P1 IMAD.MOV R17, RZ, RZ, -R17 ;  /* 0x000000ffff119224 */ /* 0x000fe200078e0a11 */
[----:B------:R-:W-:Y:S01]  /*2960*/  ISETP.GT.U32.AND P1, PT, R46, R21, PT ;  /* 0x000000152e00720c */ /* 0x000fe20003f24070 */
[----:B------:R-:W-:-:S03]  /*2970*/  IMAD.HI.U32 R29, R2, R28, RZ ;  /* 0x0000001c021d7227 */ /* 0x000fc600078e00ff */
[----:B------:R-:W-:Y:S01]  /*2980*/  STL [R1+0x5d4], R17 ;  /* 0x0005d41101007387 */ /* 0x000fe20000100800 */
[----:B------:R-:W-:Y:S01]  /*2990*/  @!P6 IMAD.IADD R22, R22, 0x1, -R46 ;  /* 0x000000011616e824 */ /* 0x000fe200078e0a2e */
[----:B------:R-:W-:Y:S01]  /*29a0*/  ISETP.GE.AND P6, PT, R30, RZ, PT ;  /* 0x000000ff1e00720c */ /* 0x000fe20003fc6270 */
[----:B------:R-:W-:Y:S01]  /*29b0*/  @!P2 IMAD.MOV R18, RZ, RZ, -R18 ;  /* 0x000000ffff12a224 */ /* 0x000fe200078e0a12 */
[----:B------:R-:W-:Y:S01]  /*29c0*/  ISETP.GT.U32.AND P2, PT, R46, R23, PT ;  /* 0x000000172e00720c */ /* 0x000fe20003f44070 */
[----:B------:R-:W-:-:S04]  /*29d0*/  IMAD.HI.U32 R30, R2, R26, RZ ;  /* 0x0000001a021e7227 */ /* 0x000fc800078e00ff */
[----:B------:R-:W-:Y:S02]  /*29e0*/  IMAD.MOV R29, RZ, RZ, -R29 ;  /* 0x000000ffff1d7224 */ /* 0x000fe400078e0a1d */
[----:B------:R-:W-:Y:S01]  /*29f0*/  @!P5 IMAD.IADD R20, R20, 0x1, -R46 ;  /* 0x000000011414d824 */ /* 0x000fe200078e0a2e */
[----:B------:R-:W-:Y:S01]  /*2a00*/  ISETP.GE.AND P5, PT, R24, RZ, PT ;  /* 0x000000ff1800720c */ /* 0x000fe20003fa6270 */
[----:B------:R-:W-:Y:S02]  /*2a10*/  IMAD.MOV R30, RZ, RZ, -R30 ;  /* 0x000000ffff1e7224 */ /* 0x000fe400078e0a1e */
[----:B------:R-:W-:Y:S01]  /*2a20*/  @!P4 IMAD.MOV R19, RZ, RZ, -R19 ;  /* 0x000000ffff13c224 */ /* 0x000fe200078e0a13 */
[C---:B------:R-:W-:Y:S01]  /*2a30*/  ISETP.GT.U32.AND P4, PT, R46.reuse, R22, PT ;  /* 0x000000162e00720c */ /* 0x040fe20003f84070 */
[C---:B------:R-:W-:Y:S02]  /*2a40*/  IMAD R24, R46.reuse, R29, R28 ;  /* 0x0000001d2e187224 */ /* 0x040fe400078e021c */
[----:B------:R-:W-:Y:S01]  /*2a50*/  @!P1 IMAD.IADD R21, R21, 0x1, -R46 ;  /* 0x0000000115159824 */ /* 0x000fe200078e0a2e */
[----:B------:R-:W-:Y:S01]  /*2a60*/  ISETP.GE.AND P1, PT, R27, RZ, PT ;  /* 0x000000ff1b00720c */ /* 0x000fe20003f26270 */
[----:B------:R-:W-:-:S02]  /*2a70*/  IMAD R26, R46, R30, R26 ;  /* 0x0000001e2e1a7224 */ /* 0x000fc400078e021a */
[----:B------:R-:W-:Y:S01]  /*2a80*/  @!P0 IMAD.MOV R20, RZ, RZ, -R20 ;  /* 0x000000ffff148224 */ /* 0x000fe200078e0a14 */
[C---:B------:R-:W-:Y:S01]  /*2a90*/  ISETP.GT.U32.AND P0, PT, R46.reuse, R24, PT ;  /* 0x000000182e00720c */ /* 0x040fe20003f04070 */
[----:B------:R-:W-:Y:S01]  /*2aa0*/  @!P3 IMAD.MOV R21, RZ, RZ, -R21 ;  /* 0x000000ffff15b224 */ /* 0x000fe200078e0a15 */
[----:B------:R-:W-:Y:S01]  /*2ab0*/  ISETP.GT.U32.AND P3, PT, R46, R26, PT ;  /* 0x0000001a2e00720c */ /* 0x000fe20003f64070 */
[--C-:B------:R-:W-:Y:S02]  /*2ac0*/  @!P2 IMAD.IADD R23, R23, 0x1, -R46.reuse ;  /* 0x000000011717a824 */ /* 0x100fe400078e0a2e */
[C---:B------:R-:W-:Y:S02]  /*2ad0*/  VIADD R27, R53.reuse, 0x2a ;  /* 0x0000002a351b7836 */ /* 0x040fe40000000000 */
[----:B------:R-:W-:Y:S01]  /*2ae0*/  @!P4 IMAD.IADD R22, R22, 0x1, -R46 ;  /* 0x000000011616c824 */ /* 0x000fe200078e0a2e */
[----:B------:R-:W-:Y:S01]  /*2af0*/  ISETP.GT.U32.AND P2, PT, R46, R23, PT ;  /* 0x000000172e00720c */ /* 0x000fe20003f44070 */
[----:B------:R-:W-:Y:S01]  /*2b00*/  VIADD R31, R53, 0x2b ;  /* 0x0000002b351f7836 */ /* 0x000fe20000000000 */
[----:B------:R-:W-:Y:S01]  /*2b10*/  IABS R28, R27 ;  /* 0x0000001b001c7213 */ /* 0x000fe20000000000 */
[----:B------:R-:W-:Y:S01]  /*2b20*/  @!P6 IMAD.MOV R22, RZ, RZ, -R22 ;  /* 0x000000ffff16e224 */ /* 0x000fe200078e0a16 */
[----:B------:R-:W-:Y:S01]  /*2b30*/  ISETP.GE.AND P6, PT, R27, RZ, PT ;  /* 0x000000ff1b00720c */ /* 0x000fe20003fc6270 */
[----:B------:R-:W-:Y:S01]  /*2b40*/  @!P0 IMAD.IADD R24, R24, 0x1, -R46 ;  /* 0x0000000118188824 */ /* 0x000fe200078e0a2e */
[----:B------:R-:W-:Y:S01]  /*2b50*/  ISETP.GE.AND P4, PT, R3, RZ, PT ;  /* 0x000000ff0300720c */ /* 0x000fe20003f86270 */
[----:B------:R-:W-:-:S02]  /*2b60*/  IMAD.MOV.U32 R27, RZ, RZ, R28 ;  /* 0x000000ffff1b7224 */ /* 0x000fc400078e001c */
[----:B------:R-:W-:Y:S01]  /*2b70*/  @!P3 IMAD.IADD R26, R26, 0x1, -R46 ;  /* 0x000000011a1ab824 */ /* 0x000fe200078e0a2e */
[----:B------:R-:W-:Y:S01]  /*2b80*/  ISETP.GT.U32.AND P0, PT, R46, R24, PT ;  /* 0x000000182e00720c */ /* 0x000fe20003f04070 */
[----:B------:R-:W-:-:S03]  /*2b90*/  IMAD.HI.U32 R28, R2, R27, RZ ;  /* 0x0000001b021c7227 */ /* 0x000fc600078e00ff */
[C---:B------:R-:W-:Y:S01]  /*2ba0*/  ISETP.GT.U32.AND P3, PT, R46.reuse, R26, PT ;  /* 0x0000001a2e00720c */ /* 0x040fe20003f64070 */
[----:B------:R-:W-:Y:S01]  /*2bb0*/  @!P2 IMAD.IADD R23, R23, 0x1, -R46 ;  /* 0x000000011717a824 */ /* 0x000fe200078e0a2e */
[----:B------:R-:W-:Y:S01]  /*2bc0*/  ISETP.GE.AND P2, PT, R31, RZ, PT ;  /* 0x000000ff1f00720c */ /* 0x000fe20003f46270 */
[----:B------:R-:W-:Y:S01]  /*2bd0*/  IMAD.MOV R28, RZ, RZ, -R28 ;  /* 0x000000ffff1c7224 */ /* 0x000fe200078e0a1c */
[----:B------:R-:W-:Y:S01]  /*2be0*/  IABS R31, R31 ;  /* 0x0000001f001f7213 */ /* 0x000fe20000000000 */
[----:B------:R-:W-:Y:S02]  /*2bf0*/  VIADD R3, R53, 0x2c ;  /* 0x0000002c35037836 */ /* 0x000fe40000000000 */
[----:B------:R-:W-:Y:S02]  /*2c00*/  IMAD R27, R46, R28, R27 ;  /* 0x0000001c2e1b7224 */ /* 0x000fe400078e021b */
[----:B------:R-:W-:Y:S01]  /*2c10*/  IMAD.HI.U32 R32, R2, R31, RZ ;  /* 0x0000001f02207227 */ /* 0x000fe200078e00ff */
[----:B------:R-:W-:-:S03]  /*2c20*/  IABS R29, R3 ;  /* 0x00000003001d7213 */ /* 0x000fc60000000000 */
[----:B------:R-:W-:Y:S02]  /*2c30*/  VIADD R28, R53, 0x2d ;  /* 0x0000002d351c7836 */ /* 0x000fe40000000000 */
[----:B------:R-:W-:Y:S01]  /*2c40*/  @!P0 IMAD.IADD R24, R24, 0x1, -R46 ;  /* 0x0000000118188824 */ /* 0x000fe200078e0a2e */
[----:B------:R-:W-:Y:S01]  /*2c50*/  ISETP.GT.U32.AND P0, PT, R46, R27, PT ;  /* 0x0000001b2e00720c */ /* 0x000fe20003f04070 */
[----:B------:R-:W-:Y:S01]  /*2c60*/  IMAD.MOV R32, RZ, RZ, -R32 ;  /* 0x000000ffff207224 */ /* 0x000fe200078e0a20 */
[----:B------:R-:W-:Y:S01]  /*2c70*/  IABS R30, R28 ;  /* 0x0000001c001e7213 */ /* 0x000fe20000000000 */
[----:B------:R-:W-:Y:S01]  /*2c80*/  @!P3 IMAD.IADD R26, R26, 0x1, -R46 ;  /* 0x000000011a1ab824 */ /* 0x000fe200078e0a2e */
[----:B------:R-:W-:Y:S01]  /*2c90*/  ISETP.GE.AND P3, PT, R28, RZ, PT ;  /* 0x000000ff1c00720c */ /* 0x000fe20003f66270 */
[----:B------:R-:W-:Y:S02]  /*2ca0*/  IMAD R28, R46, R32, R31 ;  /* 0x000000202e1c7224 */ /* 0x000fe400078e021f */
[----:B------:R-:W-:-:S02]  /*2cb0*/  @!P4 IMAD.MOV R26, RZ, RZ, -R26 ;  /* 0x000000ffff1ac224 */ /* 0x000fc400078e0a1a */
[----:B------:R-:W-:Y:S01]  /*2cc0*/  @!P5 IMAD.MOV R23, RZ, RZ, -R23 ;  /* 0x000000ffff17d224 */ /* 0x000fe200078e0a17 */
[----:B------:R-:W-:Y:S01]  /*2cd0*/  ISETP.GT.U32.AND P4, PT, R46, R28, PT ;  /* 0x0000001c2e00720c */ /* 0x000fe20003f84070 */
[----:B------:R-:W-:Y:S01]  /*2ce0*/  @!P1 IMAD.MOV R24, RZ, RZ, -R24 ;  /* 0x000000ffff189224 */ /* 0x000fe200078e0a18 */
[----:B------:R-:W-:Y:S01]  /*2cf0*/  ISETP.GE.AND P5, PT, R3, RZ, PT ;  /* 0x000000ff0300720c */ /* 0x000fe20003fa6270 */
[----:B------:R-:W-:-:S04]  /*2d00*/  IMAD.HI.U32 R3, R2, R29, RZ ;  /* 0x0000001d02037227 */ /* 0x000fc800078e00ff */
[--C-:B------:R-:W-:Y:S02]  /*2d10*/  @!P0 IMAD.IADD R27, R27, 0x1, -R46.reuse ;  /* 0x000000011b1b8824 */ /* 0x100fe400078e0a2e */
[----:B------:R-:W-:Y:S02]  /*2d20*/  IMAD.MOV R3, RZ, RZ, -R3 ;  /* 0x000000ffff037224 */ /* 0x000fe400078e0a03 */
[----:B------:R-:W-:Y:S01]  /*2d30*/  VIADD R31, R53, 0x2e ;  /* 0x0000002e351f7836 */ /* 0x000fe20000000000 */
[C---:B------:R-:W-:Y:S01]  /*2d40*/  ISETP.GT.U32.AND P1, PT, R46.reuse, R27, PT ;  /* 0x0000001b2e00720c */ /* 0x040fe20003f24070 */
[----:B------:R-:W-:Y:S02]  /*2d50*/  IMAD R29, R46, R3, R29 ;  /* 0x000000032e1d7224 */ /* 0x000fe400078e021d */
[----:B------:R-:W-:Y:S01]  /*2d60*/  IMAD.HI.U32 R3, R2, R30, RZ ;  /* 0x0000001e02037227 */ /* 0x000fe200078e00ff */
[----:B------:R-:W-:Y:S02]  /*2d70*/  ISETP.GE.AND P0, PT, R31, RZ, PT ;  /* 0x000000ff1f00720c */ /* 0x000fe40003f06270 */
[----:B------:R-:W-:Y:S01]  /*2d80*/  IABS R31, R31 ;  /* 0x0000001f001f7213 */ /* 0x000fe20000000000 */
[----:B------:R-:W-:-:S02]  /*2d90*/  @!P4 IMAD.IADD R28, R28, 0x1, -R46 ;  /* 0x000000011c1cc824 */ /* 0x000fc400078e0a2e */
[----:B------:R-:W-:Y:S02]  /*2da0*/  VIADD R36, R53, 0x2f ;  /* 0x0000002f35247836 */ /* 0x000fe40000000000 */
[----:B------:R-:W-:Y:S01]  /*2db0*/  IMAD.MOV R3, RZ, RZ, -R3 ;  /* 0x000000ffff037224 */ /* 0x000fe200078e0a03 */
[C---:B------:R-:W-:Y:S01]  /*2dc0*/  ISETP.GT.U32.AND P4, PT, R46.reuse, R28, PT ;  /* 0x0000001c2e00720c */ /* 0x040fe20003f84070 */
[----:B------:R-:W-:Y:S01]  /*2dd0*/  @!P1 IMAD.IADD R27, R27, 0x1, -R46 ;  /* 0x000000011b1b9824 */ /* 0x000fe200078e0a2e */
[----:B------:R-:W-:Y:S01]  /*2de0*/  IABS R32, R36 ;  /* 0x0000002400207213 */ /* 0x000fe20000000000 */
[C---:B------:R-:W-:Y:S01]  /*2df0*/  IMAD R30, R46.reuse, R3, R30 ;  /* 0x000000032e1e7224 */ /* 0x040fe200078e021e */
[----:B------:R-:W-:Y:S01]  /*2e00*/  ISETP.GT.U32.AND P1, PT, R46, R29, PT ;  /* 0x0000001d2e00720c */ /* 0x000fe20003f24070 */
[----:B------:R-:W-:-:S04]  /*2e10*/  IMAD.HI.U32 R3, R2, R31, RZ ;  /* 0x0000001f02037227 */ /* 0x000fc800078e00ff */
[----:B------:R-:W-:-:S04]  /*2e20*/  IMAD.HI.U32 R37, R2, R32, RZ ;  /* 0x0000002002257227 */ /* 0x000fc800078e00ff */
[----:B------:R-:W-:Y:S02]  /*2e30*/  IMAD.MOV R3, RZ, RZ, -R3 ;  /* 0x000000ffff037224 */ /* 0x000fe400078e0a03 */
[----:B------:R-:W-:Y:S02]  /*2e40*/  VIADD R34, R53, 0x30 ;  /* 0x0000003035227836 */ /* 0x000fe40000000000 */
[----:B------:R-:W-:Y:S02]  /*2e50*/  IMAD.MOV R37, RZ, RZ, -R37 ;  /* 0x000000ffff257224 */ /* 0x000fe400078e0a25 */
[----:B------:R-:W-:Y:S01]  /*2e60*/  IMAD R31, R46, R3, R31 ;  /* 0x000000032e1f7224 */ /* 0x000fe200078e021f */
[----:B------:R-:W-:Y:S01]  /*2e70*/  IABS R33, R34 ;  /* 0x0000002200217213 */ /* 0x000fe20000000000 */
[----:B------:R-:W-:Y:S01]  /*2e80*/  @!P4 IMAD.IADD R28, R28, 0x1, -R46 ;  /* 0x000000011c1cc824 */ /* 0x000fe200078e0a2e */
[C---:B------:R-:W-:Y:S01]  /*2e90*/  ISETP.GT.U32.AND P4, PT, R46.reuse, R30, PT ;  /* 0x0000001e2e00720c */ /* 0x040fe20003f84070 */
[----:B------:R-:W-:-:S02]  /*2ea0*/  IMAD R32, R46, R37, R32 ;  /* 0x000000252e207224 */ /* 0x000fc400078e0220 */
[----:B------:R-:W-:Y:S01]  /*2eb0*/  @!P6 IMAD.MOV R27, RZ, RZ, -R27 ;  /* 0x000000ffff1be224 */ /* 0x000fe200078e0a1b */
[C---:B------:R-:W-:Y:S01]  /*2ec0*/  ISETP.GT.U32.AND P6, PT, R46.reuse, R31, PT ;  /* 0x0000001f2e00720c */ /* 0x040fe20003fc4070 */
[----:B------:R-:W-:Y:S02]  /*2ed0*/  @!P1 IMAD.IADD R29, R29, 0x1, -R46 ;  /* 0x000000011d1d9824 */ /* 0x000fe400078e0a2e */
[----:B------:R-:W-:Y:S01]  /*2ee0*/  @!P2 IMAD.MOV R28, RZ, RZ, -R28 ;  /* 0x000000ffff1ca224 */ /* 0x000fe200078e0a1c */
[----:B------:R-:W-:Y:S01]  /*2ef0*/  ISETP.GT.U32.AND P2, PT, R46, R32, PT ;  /* 0x000000202e00720c */ /* 0x000fe20003f44070 */
[----:B------:R-:W-:Y:S01]  /*2f00*/  IMAD.HI.U32 R3, R2, R33, RZ ;  /* 0x0000002102037227 */ /* 0x000fe200078e00ff */
[----:B------:R-:W-:-:S03]  /*2f10*/  ISETP.GT.U32.AND P1, PT, R46, R29, PT ;  /* 0x0000001d2e00720c */ /* 0x000fc60003f24070 */
[C---:B------:R-:W-:Y:S02]  /*2f20*/  VIADD R43, R53.reuse, 0x31 ;  /* 0x00000031352b7836 */ /* 0x040fe40000000000 */
[----:B------:R-:W-:Y:S02]  /*2f30*/  VIADD R39, R53, 0x32 ;  /* 0x0000003235277836 */ /* 0x000fe40000000000 */
[----:B------:R-:W-:Y:S01]  /*2f40*/  IMAD.MOV R3, RZ, RZ, -R3 ;  /* 0x000000ffff037224 */ /* 0x000fe200078e0a03 */
[----:B------:R-:W-:Y:S01]  /*2f50*/  IABS R41, R43 ;  /* 0x0000002b00297213 */ /* 0x000fe20000000000 */
[--C-:B------:R-:W-:Y:S01]  /*2f60*/  @!P4 IMAD.IADD R30, R30, 0x1, -R46.reuse ;  /* 0x000000011e1ec824 */ /* 0x100fe200078e0a2e */
[----:B------:R-:W-:Y:S01]  /*2f70*/  IABS R35, R39 ;  /* 0x0000002700237213 */ /* 0x000fe20000000000 */
[C---:B------:R-:W-:Y:S02]  /*2f80*/  IMAD R33, R46.reuse, R3, R33 ;  /* 0x000000032e217224 */ /* 0x040fe400078e0221 */
[----:B------:R-:W-:Y:S01]  /*2f90*/  @!P6 IMAD.IADD R31, R31, 0x1, -R46 ;  /* 0x000000011f1fe824 */ /* 0x000fe200078e0a2e */
[----:B------:R-:W-:Y:S01]  /*2fa0*/  ISETP.GT.U32.AND P6, PT, R46, R30, PT ;  /* 0x0000001e2e00720c */ /* 0x000fe20003fc4070 */
[----:B------:R-:W-:Y:S01]  /*2fb0*/  IMAD.HI.U32 R37, R2, R41, RZ ;  /* 0x0000002902257227 */ /* 0x000fe200078e00ff */
[----:B------:R-:W-:-:S03]  /*2fc0*/  ISETP.GT.U32.AND P4, PT, R46, R33, PT ;  /* 0x000000212e00720c */ /* 0x000fc60003f84070 */
[----:B------:R-:W-:-:S04]  /*2fd0*/  IMAD.HI.U32 R3, R2, R35, RZ ;  /* 0x0000002302037227 */ /* 0x000fc800078e00ff */
[--C-:B------:R-:W-:Y:S01]  /*2fe0*/  @!P2 IMAD.IADD R32, R32, 0x1, -R46.reuse ;  /* 0x000000012020a824 */ /* 0x100fe200078e0a2e */
[----:B------:R-:W-:Y:S01]  /*2ff0*/  ISETP.GT.U32.AND P2, PT, R46, R31, PT ;  /* 0x0000001f2e00720c */ /* 0x000fe20003f44070 */
[----:B------:R-:W-:Y:S02]  /*3000*/  IMAD.MOV R37, RZ, RZ, -R37 ;  /* 0x000000ffff257224 */ /* 0x000fe400078e0a25 */
[----:B------:R-:W-:Y:S02]  /*3010*/  IMAD.MOV R3, RZ, RZ, -R3 ;  /* 0x000000ffff037224 */ /* 0x000fe400078e0a03 */
[----:B------:R-:W-:Y:S01]  /*3020*/  @!P1 IMAD.IADD R29, R29, 0x1, -R46 ;  /* 0x000000011d1d9824 */ /* 0x000fe200078e0a2e */
[----:B------:R-:W-:Y:S01]  /*3030*/  ISETP.GE.AND P1, PT, R36, RZ, PT ;  /* 0x000000ff2400720c */ /* 0x000fe20003f26270 */
[C---:B------:R-:W-:Y:S02]  /*3040*/  IMAD R41, R46.reuse, R37, R41 ;  /* 0x000000252e297224 */ /* 0x040fe400078e0229 */
[----:B------:R-:W-:-:S02]  /*3050*/  IMAD R35, R46, R3, R35 ;  /* 0x000000032e237224 */ /* 0x000fc400078e0223 */
[----:B------:R-:W-:Y:S01]  /*3060*/  @!P5 IMAD.MOV R29, RZ, RZ, -R29 ;  /* 0x000000ffff1dd224 */ /* 0x000fe200078e0a1d */
[----:B------:R-:W-:Y:S01]  /*3070*/  ISETP.GT.U32.AND P5, PT, R46, R32, PT ;  /* 0x000000202e00720c */ /* 0x000fe20003fa4070 */
[C---:B------:R-:W-:Y:S02]  /*3080*/  VIADD R3, R53.reuse, 0x33 ;  /* 0x0000003335037836 */ /* 0x040fe40000000000 */
[--C-:B------:R-:W-:Y:S01]  /*3090*/  @!P6 IMAD.IADD R30, R30, 0x1, -R46.reuse ;  /* 0x000000011e1ee824 */ /* 0x100fe200078e0a2e */
[C---:B------:R-:W-:Y:S01]  /*30a0*/  ISETP.GT.U32.AND P6, PT, R46.reuse, R41, PT ;  /* 0x000000292e00720c */ /* 0x040fe20003fc4070 */
[----:B------:R-:W-:Y:S01]  /*30b0*/  VIADD R42, R53, 0x35 ;  /* 0x00000035352a7836 */ /* 0x000fe20000000000 */
[----:B------:R-:W-:Y:S01]  /*30c0*/  IABS R36, R3 ;  /* 0x0000000300247213 */ /* 0x000fe20000000000 */
[--C-:B------:R-:W-:Y:S02]  /*30d0*/  @!P4 IMAD.IADD R33, R33, 0x1, -R46.reuse ;  /* 0x000000012121c824 */ /* 0x100fe400078e0a2e */
[----:B------:R-:W-:Y:S01]  /*30e0*/  @!P2 IMAD.IADD R31, R31, 0x1, -R46 ;  /* 0x000000011f1fa824 */ /* 0x000fe200078e0a2e */
[----:B------:R-:W-:Y:S01]  /*30f0*/  ISETP.GT.U32.AND P2, PT, R46, R35, PT ;  /* 0x000000232e00720c */ /* 0x000fe20003f44070 */
[----:B------:R-:W-:Y:S01]  /*3100*/  VIADD R40, R53, 0x34 ;  /* 0x0000003435287836 */ /* 0x000fe20000000000 */
[----:B------:R-:W-:Y:S01]  /*3110*/  IABS R38, R42 ;  /* 0x0000002a00267213 */ /* 0x000fe20000000000 */
[----:B------:R-:W-:Y:S01]  /*3120*/  IMAD.HI.U32 R44, R2, R36, RZ ;  /* 0x00000024022c7227 */ /* 0x000fe200078e00ff */
[----:B------:R-:W-:-:S02]  /*3130*/  ISETP.GT.U32.AND P4, PT, R46, R33, PT ;  /* 0x000000212e00720c */ /* 0x000fc40003f84070 */
[----:B------:R-:W-:Y:S01]  /*3140*/  IABS R37, R40 ;  /* 0x0000002800257213 */ /* 0x000fe20000000000 */
[----:B------:R-:W-:Y:S01]  /*3150*/  @!P5 IMAD.IADD R32, R32, 0x1, -R46 ;  /* 0x000000012020d824 */ /* 0x000fe200078e0a2e */
[----:B------:R-:W-:Y:S01]  /*3160*/  ISETP.GE.AND P5, PT, R34, RZ, PT ;  /* 0x000000ff2200720c */ /* 0x000fe20003fa6270 */
[----:B------:R-:W-:Y:S02]  /*3170*/  IMAD.MOV R44, RZ, RZ, -R44 ;  /* 0x000000ffff2c7224 */ /* 0x000fe400078e0a2c */
[----:B------:R-:W-:-:S04]  /*3180*/  IMAD.HI.U32 R34, R2, R38, RZ ;  /* 0x0000002602227227 */ /* 0x000fc800078e00ff */
[----:B------:R-:W-:Y:S01]  /*3190*/  @!P6 IMAD.IADD R41, R41, 0x1, -R46 ;  /* 0x000000012929e824 */ /* 0x000fe200078e0a2e */
[----:B------:R-:W-:Y:S01]  /*31a0*/  ISETP.GE.AND P6, PT, R43, RZ, PT ;  /* 0x000000ff2b00720c */ /* 0x000fe20003fc6270 */
[----:B------:R-:W-:Y:S02]  /*31b0*/  IMAD R36, R46, R44, R36 ;  /* 0x0000002c2e247224 */ /* 0x000fe400078e0224 */
[----:B------:R-:W-:-:S04]  /*31c0*/  IMAD.HI.U32 R44, R2, R37, RZ ;  /* 0x00000025022c7227 */ /* 0x000fc800078e00ff */
[----:B------:R-:W-:Y:S02]  /*31d0*/  IMAD.MOV R43, RZ, RZ, -R34 ;  /* 0x000000ffff2b7224 */ /* 0x000fe400078e0a22 */
[----:B------:R-:W-:Y:S01]  /*31e0*/  @!P2 IMAD.IADD R35, R35, 0x1, -R46 ;  /* 0x000000012323a824 */ /* 0x000fe200078e0a2e */
[----:B------:R-:W-:Y:S01]  /*31f0*/  ISETP.GE.AND P2, PT, R39, RZ, PT ;  /* 0x000000ff2700720c */ /* 0x000fe20003f46270 */
[----:B------:R-:W-:Y:S02]  /*3200*/  VIADD R34, R53, 0x36 ;  /* 0x0000003635227836 */ /* 0x000fe40000000000 */
[----:B------:R-:W-:Y:S02]  /*3210*/  IMAD.MOV R44, RZ, RZ, -R44 ;  /* 0x000000ffff2c7224 */ /* 0x000fe400078e0a2c */
[----:B------:R-:W-:Y:S01]  /*3220*/  @!P4 IMAD.IADD R33, R33, 0x1, -R46 ;  /* 0x000000012121c824 */ /* 0x000fe200078e0a2e */
[C---:B------:R-:W-:Y:S01]  /*3230*/  ISETP.GT.U32.AND P4, PT, R46.reuse, R36, PT ;  /* 0x000000242e00720c */ /* 0x040fe20003f84070 */
[----:B------:R-:W-:Y:S01]  /*3240*/  @!P3 IMAD.MOV R30, RZ, RZ, -R30 ;  /* 0x000000ffff1eb224 */ /* 0x000fe200078e0a1e */
[----:B------:R-:W-:Y:S01]  /*3250*/  IABS R39, R34 ;  /* 0x0000002200277213 */ /* 0x000fe20000000000 */
[----:B------:R-:W-:Y:S01]  /*3260*/  @!P0 IMAD.MOV R31, RZ, RZ, -R31 ;  /* 0x000000ffff1f8224 */ /* 0x000fe200078e0a1f */
[C---:B------:R-:W-:Y:S01]  /*3270*/  ISETP.GT.U32.AND P3, PT, R46.reuse, R41, PT ;  /* 0x000000292e00720c */ /* 0x040fe20003f64070 */
[C---:B------:R-:W-:Y:S01]  /*3280*/  IMAD R37, R46.reuse, R44, R37 ;  /* 0x0000002c2e257224 */ /* 0x040fe200078e0225 */
[C---:B------:R-:W-:Y:S01]  /*3290*/  ISETP.GT.U32.AND P0, PT, R46.reuse, R35, PT ;  /* 0x000000232e00720c */ /* 0x040fe20003f04070 */
[----:B------:R-:W-:-:S02]  /*32a0*/  IMAD R38, R46, R43, R38 ;  /* 0x0000002b2e267224 */ /* 0x000fc400078e0226 */
[----:B------:R-:W-:-:S04]  /*32b0*/  IMAD.HI.U32 R43, R2, R39, RZ ;  /* 0x00000027022b7227 */ /* 0x000fc800078e00ff */
[----:B------:R-:W-:Y:S01]  /*32c0*/  @!P1 IMAD.MOV R32, RZ, RZ, -R32 ;  /* 0x000000ffff209224 */ /* 0x000fe200078e0a20 */
[----:B------:R-:W-:Y:S01]  /*32d0*/  ISETP.GT.U32.AND P1, PT, R46, R37, PT ;  /* 0x000000252e00720c */ /* 0x000fe20003f24070 */
[----:B------:R-:W-:Y:S02]  /*32e0*/  IMAD.MOV R43, RZ, RZ, -R43 ;  /* 0x000000ffff2b7224 */ /* 0x000fe400078e0a2b */
[--C-:B------:R-:W-:Y:S02]  /*32f0*/  @!P4 IMAD.IADD R36, R36, 0x1, -R46.reuse ;  /* 0x000000012424c824 */ /* 0x100fe400078e0a2e */
[--C-:B------:R-:W-:Y:S01]  /*3300*/  @!P3 IMAD.IADD R41, R41, 0x1, -R46.reuse ;  /* 0x000000012929b824 */ /* 0x100fe200078e0a2e */
[C---:B------:R-:W-:Y:S01]  /*3310*/  ISETP.GT.U32.AND P3, PT, R46.reuse, R38, PT ;  /* 0x000000262e00720c */ /* 0x040fe20003f64070 */
[--C-:B------:R-:W-:Y:S01]  /*3320*/  @!P0 IMAD.IADD R35, R35, 0x1, -R46.reuse ;  /* 0x0000000123238824 */ /* 0x100fe200078e0a2e */
[C---:B------:R-:W-:Y:S01]  /*3330*/  ISETP.GT.U32.AND P4, PT, R46.reuse, R36, PT ;  /* 0x000000242e00720c */ /* 0x040fe20003f84070 */
[----:B------:R-:W-:Y:S01]  /*3340*/  IMAD R39, R46, R43, R39 ;  /* 0x0000002b2e277224 */ /* 0x000fe200078e0227 */
[----:B------:R-:W-:Y:S01]  /*3350*/  ISETP.GE.AND P0, PT, R40, RZ, PT ;  /* 0x000000ff2800720c */ /* 0x000fe20003f06270 */
[----:B------:R-:W-:Y:S01]  /*3360*/  @!P5 IMAD.MOV R33, RZ, RZ, -R33 ;  /* 0x000000ffff21d224 */ /* 0x000fe200078e0a21 */
[----:B------:R-:W-:Y:S01]  /*3370*/  ISETP.GE.AND P5, PT, R3, RZ, PT ;  /* 0x000000ff0300720c */ /* 0x000fe20003fa6270 */
[----:B------:R-:W-:Y:S01]  /*3380*/  @!P2 IMAD.MOV R35, RZ, RZ, -R35 ;  /* 0x000000ffff23a224 */ /* 0x000fe200078e0a23 */
[----:B------:R-:W-:Y:S01]  /*3390*/  ISETP.GT.U32.AND P2, PT, R46, R39, PT ;  /* 0x000000272e00720c */ /* 0x000fe20003f44070 */
[----:B------:R-:W-:Y:S01]  /*33a0*/  VIADD R3, R53, 0x37 ;  /* 0x0000003735037836 */ /* 0x000fe20000000000 */
[----:B------:R-:W-:Y:S01]  /*33b0*/  IABS R43, R53 ;  /* 0x00000035002b7213 */ /* 0x000fe20000000000 */
[--C-:B------:R-:W-:Y:S01]  /*33c0*/  @!P1 IMAD.IADD R37, R37, 0x1, -R46.reuse ;  /* 0x0000000125259824 */ /* 0x100fe200078e0a2e */
[----:B------:R-:W-:Y:S01]  /*33d0*/  ISETP.GE.AND P1, PT, R34, RZ, PT ;  /* 0x000000ff2200720c */ /* 0x000fe20003f26270 */
[----:B------:R-:W-:Y:S01]  /*33e0*/  IMAD.MOV.U32 R34, RZ, RZ, R41 ;  /* 0x000000ffff227224 */ /* 0x000fe200078e0029 */
[----:B------:R-:W-:Y:S01]  /*33f0*/  IABS R40, R3 ;  /* 0x0000000300287213 */ /* 0x000fe20000000000 */
[----:B------:R-:W-:-:S02]  /*3400*/  @!P3 IMAD.IADD R38, R38, 0x1, -R46 ;  /* 0x000000012626b824 */ /* 0x000fc400078e0a2e */
[----:B------:R-:W-:Y:S01]  /*3410*/  @!P6 IMAD.MOV R34, RZ, RZ, -R34 ;  /* 0x000000ffff22e224 */ /* 0x000fe200078e0a22 */
[----:B------:R-:W-:Y:S01]  /*3420*/  ISETP.GT.U32.AND P6, PT, R46, R37, PT ;  /* 0x000000252e00720c */ /* 0x000fe20003fc4070 */
[----:B------:R-:W-:Y:S01]  /*3430*/  IMAD.HI.U32 R41, R2, R40, RZ ;  /* 0x0000002802297227 */ /* 0x000fe200078e00ff */
[----:B------:R-:W-:-:S03]  /*3440*/  ISETP.GT.U32.AND P3, PT, R46, R38, PT ;  /* 0x000000262e00720c */ /* 0x000fc60003f64070 */
[----:B------:R-:W-:Y:S02]  /*3450*/  VIADD R6, R53, 0x3a ;  /* 0x0000003a35067836 */ /* 0x000fe40000000000 */
[--C-:B------:R-:W-:Y:S01]  /*3460*/  @!P4 IMAD.IADD R36, R36, 0x1, -R46.reuse ;  /* 0x000000012424c824 */ /* 0x100fe200078e0a2e */
[----:B------:R-:W-:Y:S01]  /*3470*/  ISETP.GE.AND P4, PT, R42, RZ, PT ;  /* 0x000000ff2a00720c */ /* 0x000fe20003f86270 */
[----:B------:R-:W-:Y:S01]  /*3480*/  @!P2 IMAD.IADD R39, R39, 0x1, -R46 ;  /* 0x000000012727a824 */ /* 0x000fe200078e0a2e */
[----:B------:R-:W-:Y:S01]  /*3490*/  IABS R51, R6 ;  /* 0x0000000600337213 */ /* 0x000fe20000000000 */
[----:B------:R-:W-:Y:S02]  /*34a0*/  IMAD.MOV R41, RZ, RZ, -R41 ;  /* 0x000000ffff297224 */ /* 0x000fe400078e0a29 */
[----:B------:R-:W-:Y:S01]  /*34b0*/  @!P5 IMAD.MOV R36, RZ, RZ, -R36 ;  /* 0x000000ffff24d224 */ /* 0x000fe200078e0a24 */
[----:B------:R-:W-:Y:S01]  /*34c0*/  ISETP.GE.AND P5, PT, R3, RZ, PT ;  /* 0x000000ff0300720c */ /* 0x000fe20003fa6270 */
[C---:B------:R-:W-:Y:S01]  /*34d0*/  IMAD R40, R46.reuse, R41, R40 ;  /* 0x000000292e287224 */ /* 0x040fe200078e0228 */
[----:B------:R-:W-:Y:S01]  /*34e0*/  ISETP.GT.U32.AND P2, PT, R46, R39, PT ;  /* 0x000000272e00720c */ /* 0x000fe20003f44070 */
[----:B------:R-:W-:-:S02]  /*34f0*/  VIADD R3, R53, 0x39 ;  /* 0x0000003935037836 */ /* 0x000fc40000000000 */
[----:B------:R-:W-:-:S03]  /*3500*/  IMAD.HI.U32 R48, R2, R51, RZ ;  /* 0x0000003302307227 */ /* 0x000fc600078e00ff */
[----:B------:R-:W-:Y:S01]  /*3510*/  IABS R42, R3 ;  /* 0x00000003002a7213 */ /* 0x000fe20000000000 */
[----:B------:R-:W-:Y:S01]  /*3520*/  @!P6 IMAD.IADD R37, R37, 0x1, -R46 ;  /* 0x000000012525e824 */ /* 0x000fe200078e0a2e */
[----:B------:R-:W-:Y:S01]  /*3530*/  ISETP.GT.U32.AND P6, PT, R46, R40, PT ;  /* 0x000000282e00720c */ /* 0x000fe20003fc4070 */
[----:B------:R-:W-:Y:S02]  /*3540*/  VIADD R41, R53, 0x38 ;  /* 0x0000003835297836 */ /* 0x000fe40000000000 */
[----:B------:R-:W-:Y:S02]  /*3550*/  IMAD.MOV R48, RZ, RZ, -R48 ;  /* 0x000000ffff307224 */ /* 0x000fe400078e0a30 */
[----:B------:R-:W-:-:S04]  /*3560*/  IMAD.HI.U32 R44, R2, R43, RZ ;  /* 0x0000002b022c7227 */ /* 0x000fc800078e00ff */
[----:B------:R-:W-:Y:S01]  /*3570*/  @!P3 IMAD.IADD R38, R38, 0x1, -R46 ;  /* 0x000000012626b824 */ /* 0x000fe200078e0a2e */
[----:B------:R-:W-:Y:S01]  /*3580*/  ISETP.GE.AND P3, PT, R41, RZ, PT ;  /* 0x000000ff2900720c */ /* 0x000fe20003f66270 */
[----:B------:R-:W-:Y:S01]  /*3590*/  IMAD.HI.U32 R47, R2, R42, RZ ;  /* 0x0000002a022f7227 */ /* 0x000fe200078e00ff */
[----:B------:R-:W-:-:S03]  /*35a0*/  IABS R41, R41 ;  /* 0x0000002900297213 */ /* 0x000fc60000000000 */
[----:B------:R-:W-:Y:S02]  /*35b0*/  IMAD.MOV R44, RZ, RZ, -R44 ;  /* 0x000000ffff2c7224 */ /* 0x000fe400078e0a2c */
[----:B------:R-:W-:Y:S02]  /*35c0*/  IMAD R51, R46, R48, R51 ;  /* 0x000000302e337224 */ /* 0x000fe400078e0233 */
[C---:B------:R-:W-:Y:S01]  /*35d0*/  VIADD R5, R53.reuse, 0x3b ;  /* 0x0000003b35057836 */ /* 0x040fe20000000000 */
[----:B------:R-:W4:Y:S01]  /*35e0*/  LDC.64 R48, c[0x0][0x3a8] ;  /* 0x0000ea00ff307b82 */ /* 0x000f220000000a00 */
[----:B------:R-:W-:Y:S02]  /*35f0*/  VIADD R4, R53, 0x3c ;  /* 0x0000003c35047836 */ /* 0x000fe40000000000 */
[----:B------:R-:W-:Y:S01]  /*3600*/  @!P2 IMAD.IADD R39, R39, 0x1, -R46 ;  /* 0x000000012727a824 */ /* 0x000fe200078e0a2e */
[----:B------:R-:W-:Y:S01]  /*3610*/  ISETP.GE.AND P2, PT, R3, RZ, PT ;  /* 0x000000ff0300720c */ /* 0x000fe20003f46270 */
[----:B------:R-:W-:-:S02]  /*3620*/  IMAD.MOV R47, RZ, RZ, -R47 ;  /* 0x000000ffff2f7224 */ /* 0x000fc400078e0a2f */
[----:B------:R-:W-:Y:S01]  /*3630*/  IMAD R3, R46, R44, R43 ;  /* 0x0000002c2e037224 */ /* 0x000fe200078e022b */
[----:B------:R-:W-:Y:S01]  /*3640*/  IABS R43, R5 ;  /* 0x00000005002b7213 */ /* 0x000fe20000000000 */
[----:B------:R-:W-:Y:S01]  /*3650*/  IMAD.HI.U32 R45, R2, R41, RZ ;  /* 0x00000029022d7227 */ /* 0x000fe200078e00ff */
[----:B------:R-:W-:-:S03]  /*3660*/  IABS R44, R4 ;  /* 0x00000004002c7213 */ /* 0x000fc60000000000 */
[----:B------:R-:W-:Y:S02]  /*3670*/  @!P6 IMAD.IADD R40, R40, 0x1, -R46 ;  /* 0x000000012828e824 */ /* 0x000fe400078e0a2e */
[C---:B------:R-:W-:Y:S02]  /*3680*/  IMAD R42, R46.reuse, R47, R42 ;  /* 0x0000002f2e2a7224 */ /* 0x040fe400078e022a */
[----:B------:R-:W-:Y:S01]  /*3690*/  IMAD.MOV R45, RZ, RZ, -R45 ;  /* 0x000000ffff2d7224 */ /* 0x000fe200078e0a2d */
[----:B------:R-:W-:Y:S01]  /*36a0*/  ISETP.GT.U32.AND P6, PT, R46, R40, PT ;  /* 0x000000282e00720c */ /* 0x000fe20003fc4070 */
[C---:B------:R-:W-:Y:S02]  /*36b0*/  VIADD R52, R53.reuse, 0x3d ;  /* 0x0000003d35347836 */ /* 0x040fe40000000000 */
[----:B------:R-:W-:Y:S02]  /*36c0*/  VIADD R47, R53, 0x3e ;  /* 0x0000003e352f7836 */ /* 0x000fe40000000000 */
[----:B------:R-:W-:-:S03]  /*36d0*/  IMAD.HI.U32 R0, R2, R43, RZ ;  /* 0x0000002b02007227 */ /* 0x000fc600078e00ff */
[----:B------:R-:W-:Y:S01]  /*36e0*/  IABS R50, R47 ;  /* 0x0000002f00327213 */ /* 0x000fe20000000000 */
[----:B--2---:R-:W-:-:S04]  /*36f0*/  IMAD.HI.U32 R8, R2, R44, RZ ;  /* 0x0000002c02087227 */ /* 0x004fc800078e00ff */
[C---:B------:R-:W-:Y:S01]  /*3700*/  IMAD R41, R46.reuse, R45, R41 ;  /* 0x0000002d2e297224 */ /* 0x040fe200078e0229 */
[----:B------:R-:W-:Y:S01]  /*3710*/  IABS R45, R52 ;  /* 0x00000034002d7213 */ /* 0x000fe20000000000 */
[----:B------:R-:W-:Y:S02]  /*3720*/  IMAD.MOV R0, RZ, RZ, -R0 ;  /* 0x000000ffff007224 */ /* 0x000fe400078e0a00 */
[----:B---3--:R-:W-:Y:S01]  /*3730*/  IMAD.MOV R9, RZ, RZ, -R8 ;  /* 0x000000ffff097224 */ /* 0x008fe200078e0a08 */
[----:B-1----:R-:W-:Y:S01]  /*3740*/  SHF.R.U32.HI R8, RZ, 0x6, R7 ;  /* 0x00000006ff087819 */ /* 0x002fe20000011607 */
[----:B------:R-:W-:Y:S02]  /*3750*/  IMAD R43, R46, R0, R43 ;  /* 0x000000002e2b7224 */ /* 0x000fe400078e022b */
[----:B------:R-:W-:-:S04]  /*3760*/  IMAD.HI.U32 R7, R2, R45, RZ ;  /* 0x0000002d02077227 */ /* 0x000fc800078e00ff */
[----:B------:R-:W-:Y:S01]  /*3770*/  IMAD.HI.U32 R0, R2, R50, RZ ;  /* 0x0000003202007227 */ /* 0x000fe200078e00ff */
[----:B------:R-:W-:-:S03]  /*3780*/  SGXT.U32 R2, R8, 0x1 ;  /* 0x000000010802781a */ /* 0x000fc60000000000 */
[----:B------:R-:W-:Y:S02]  /*3790*/  IMAD.MOV R8, RZ, RZ, -R7 ;  /* 0x000000ffff087224 */ /* 0x000fe400078e0a07 */
[----:B------:R-:W-:Y:S02]  /*37a0*/  IMAD.MOV R7, RZ, RZ, -R0 ;  /* 0x000000ffff077224 */ /* 0x000fe400078e0a00 */
[----:B------:R-:W-:Y:S01]  /*37b0*/  @!P6 IMAD.IADD R40, R40, 0x1, -R46 ;  /* 0x000000012828e824 */ /* 0x000fe200078e0a2e */
[----:B------:R-:W-:Y:S01]  /*37c0*/  ISETP.GT.U32.AND P6, PT, R46, R41, PT ;  /* 0x000000292e00720c */ /* 0x000fe20003fc4070 */
[----:B----4-:R-:W-:Y:S02]  /*37d0*/  IMAD R0, R2, R48, RZ ;  /* 0x0000003002007224 */ /* 0x010fe400078e02ff */
[----:B------:R-:W-:Y:S02]  /*37e0*/  @!P0 IMAD.MOV R37, RZ, RZ, -R37 ;  /* 0x000000ffff258224 */ /* 0x000fe400078e0a25 */
[----:B------:R-:W-:-:S02]  /*37f0*/  IMAD R0, R48, 0x2, R0 ;  /* 0x0000000230007824 */ /* 0x000fc400078e0200 */
[----:B------:R-:W-:Y:S01]  /*3800*/  @!P4 IMAD.MOV R38, RZ, RZ, -R38 ;  /* 0x000000ffff26c224 */ /* 0x000fe200078e0a26 */
[----:B------:R-:W-:Y:S01]  /*3810*/  ISETP.GT.U32.AND P4, PT, R46, R51, PT ;  /* 0x000000332e00720c */ /* 0x000fe20003f84070 */
[----:B------:R-:W-:Y:S02]  /*3820*/  IMAD R0, R48, 0x2, R0 ;  /* 0x0000000230007824 */ /* 0x000fe400078e0200 */
[----:B------:R-:W-:Y:S02]  /*3830*/  IMAD R44, R46, R9, R44 ;  /* 0x000000092e2c7224 */ /* 0x000fe400078e022c */
[----:B------:R-:W-:Y:S02]  /*3840*/  IMAD R0, R48, 0x2, R0 ;  /* 0x0000000230007824 */ /* 0x000fe400078e0200 */
[----:B------:R-:W-:Y:S01]  /*3850*/  @!P6 IMAD.IADD R41, R41, 0x1, -R46 ;  /* 0x000000012929e824 */ /* 0x000fe200078e0a2e */
[----:B------:R-:W-:Y:S01]  /*3860*/  ISETP.GT.U32.AND P6, PT, R46, R42, PT ;  /* 0x0000002a2e00720c */ /* 0x000fe20003fc4070 */
[----:B------:R-:W-:-:S02]  /*3870*/  IMAD R0, R48, 0x2, R0 ;  /* 0x0000000230007824 */ /* 0x000fc400078e0200 */
[----:B------:R-:W-:Y:S01]  /*3880*/  @!P1 IMAD.MOV R39, RZ, RZ, -R39 ;  /* 0x000000ffff279224 */ /* 0x000fe200078e0a27 */
[C---:B------:R-:W-:Y:S01]  /*3890*/  ISETP.GT.U32.AND P0, PT, R46.reuse, R41, PT ;  /* 0x000000292e00720c */ /* 0x040fe20003f04070 */
[C---:B------:R-:W-:Y:S01]  /*38a0*/  IMAD R45, R46.reuse, R8, R45 ;  /* 0x000000082e2d7224 */ /* 0x040fe200078e022d */
[----:B------:R1:W-:Y:S01]  /*38b0*/  STL [R1+0x24], R0 ;  /* 0x0000240001007387 */ /* 0x0003e20000100800 */
[C---:B------:R-:W-:Y:S01]  /*38c0*/  ISETP.GT.U32.AND P1, PT, R46.reuse, R43, PT ;  /* 0x0000002b2e00720c */ /* 0x040fe20003f24070 */
[----:B------:R-:W-:Y:S01]  /*38d0*/  @!P5 IMAD.MOV R40, RZ, RZ, -R40 ;  /* 0x000000ffff28d224 */ /* 0x000fe200078e0a28 */
[C---:B------:R-:W-:Y:S01]  /*38e0*/  ISETP.GT.U32.AND P5, PT, R46.reuse, R44, PT ;  /* 0x0000002c2e00720c */ /* 0x040fe20003fa4070 */
[----:B------:R-:W-:Y:S02]  /*38f0*/  @!P4 IMAD.IADD R51, R51, 0x1, -R46 ;  /* 0x000000013333c824 */ /* 0x000fe400078e0a2e */
[----:B------:R-:W-:Y:S02]  /*3900*/  IMAD R50, R46, R7, R50 ;  /* 0x000000072e327224 */ /* 0x000fe400078e0232 */
[----:B------:R-:W-:-:S02]  /*3910*/  @!P6 IMAD.IADD R42, R42, 0x1, -R46 ;  /* 0x000000012a2ae824 */ /* 0x000fc400078e0a2e */
[----:B-1----:R-:W-:Y:S01]  /*3920*/  IMAD R0, R48, 0x2, R0 ;  /* 0x0000000230007824 */ /* 0x002fe200078e0200 */
[C---:B------:R-:W-:Y:S01]  /*3930*/  ISETP.GT.U32.AND P4, PT, R46.reuse, R50, PT ;  /* 0x000000322e00720c */ /* 0x040fe20003f84070 */
[--C-:B------:R-:W-:Y:S01]  /*3940*/  @!P0 IMAD.IADD R41, R41, 0x1, -R46.reuse ;  /* 0x0000000129298824 */ /* 0x100fe200078e0a2e */
[C---:B------:R-:W-:Y:S01]  /*3950*/  ISETP.GT.U32.AND P0, PT, R46.reuse, R45, PT ;  /* 0x0000002d2e00720c */ /* 0x040fe20003f04070 */
[--C-:B------:R-:W-:Y:S01]  /*3960*/  @!P1 IMAD.IADD R43, R43, 0x1, -R46.reuse ;  /* 0x000000012b2b9824 */ /* 0x100fe200078e0a2e */
[----:B------:R1:W-:Y:S01]  /*3970*/  STL [R1+0x74], R0 ;  /* 0x0000740001007387 */ /* 0x0003e20000100800 */
[----:B------:R-:W-:Y:S01]  /*3980*/  @!P3 IMAD.MOV R41, RZ, RZ, -R41 ;  /* 0x000000ffff29b224 */ /* 0x000fe200078e0a29 */
[----:B------:R-:W-:Y:S01]  /*3990*/  ISETP.GT.U32.AND P3, PT, R46, R51, PT ;  /* 0x000000332e00720c */ /* 0x000fe20003f64070 */
[----:B------:R-:W-:Y:S01]  /*39a0*/  @!P5 IMAD.IADD R44, R44, 0x1, -R46 ;  /* 0x000000012c2cd824 */ /* 0x000fe200078e0a2e */
[----:B------:R-:W-:Y:S02]  /*39b0*/  ISETP.GT.U32.AND P5, PT, R46, R43, PT ;  /* 0x0000002b2e00720c */ /* 0x000fe40003fa4070 */
[----:B------:R-:W-:-:S02]  /*39c0*/  ISETP.GE.AND P1, PT, R6, RZ, PT ;  /* 0x000000ff0600720c */ /* 0x000fc40003f26270 */
[----:B------:R-:W-:Y:S01]  /*39d0*/  ISETP.GT.U32.AND P6, PT, R46, R42, PT ;  /* 0x0000002a2e00720c */ /* 0x000fe20003fc4070 */
[----:B------:R-:W-:Y:S02]  /*39e0*/  @!P4 IMAD.IADD R50, R50, 0x1, -R46 ;  /* 0x000000013232c824 */ /* 0x000fe400078e0a2e */
[----:B-1----:R-:W-:Y:S02]  /*39f0*/  IMAD R0, R48, 0x2, R0 ;  /* 0x0000000230007824 */ /* 0x002fe400078e0200 */
[----:B------:R-:W-:Y:S01]  /*3a00*/  @!P0 IMAD.IADD R45, R45, 0x1, -R46 ;  /* 0x000000012d2d8824 */ /* 0x000fe200078e0a2e */
[----:B------:R-:W-:Y:S01]  /*3a10*/  ISETP.GT.U32.AND P0, PT, R46, R44, PT ;  /* 0x0000002c2e00720c */ /* 0x000fe20003f04070 */
[----:B------:R-:W-:Y:S01]  /*3a20*/  IMAD R17, R48, 0x2, R0 ;  /* 0x0000000230117824 */ /* 0x000fe200078e0200 */
[----:B------:R-:W-:Y:S01]  /*3a30*/  STL [R1+0x70], R0 ;  /* 0x0000700001007387 */ /* 0x000fe20000100800 */
[--C-:B------:R-:W-:Y:S01]  /*3a40*/  @!P3 IMAD.IADD R51, R51, 0x1, -R46.reuse ;  /* 0x000000013333b824 */ /* 0x100fe200078e0a2e */
[----:B------:R-:W-:Y:S01]  /*3a50*/  ISETP.GE.AND P3, PT, R5, RZ, PT ;  /* 0x000000ff0500720c */ /* 0x000fe20003f66270 */
[--C-:B------:R-:W-:Y:S01]  /*3a60*/  @!P5 IMAD.IADD R43, R43, 0x1, -R46.reuse ;  /* 0x000000012b2bd824 */ /* 0x100fe200078e0a2e */
[----:B------:R-:W2:Y:S01]  /*3a70*/  LDL.LU R16, [R1+0x64] ;  /* 0x0000640001107983 */ /* 0x000ea20000300800 */
[----:B------:R-:W-:Y:S01]  /*3a80*/  ISETP.GE.AND P5, PT, R4, RZ, PT ;  /* 0x000000ff0400720c */ /* 0x000fe20003fa6270 */
[----:B------:R-:W-:Y:S01]  /*3a90*/  @!P6 IMAD.IADD R42, R42, 0x1, -R46 ;  /* 0x000000012a2ae824 */ /* 0x000fe200078e0a2e */
[C---:B------:R-:W-:Y:S01]  /*3aa0*/  ISETP.GT.U32.AND P6, PT, R46.reuse, R3, PT ;  /* 0x000000032e00720c */ /* 0x040fe20003fc4070 */
[----:B------:R-:W3:Y:S01]  /*3ab0*/  LDL.LU R15, [R1+0x60] ;  /* 0x00006000010f7983 */ /* 0x000ee20000300800 */
[----:B------:R-:W-:Y:S01]  /*3ac0*/  ISETP.GT.U32.AND P4, PT, R46, R45, PT ;  /* 0x0000002d2e00720c */ /* 0x000fe20003f84070 */
[----:B------:R-:W-:-:S02]  /*3ad0*/  @!P2 IMAD.MOV R42, RZ, RZ, -R42 ;  /* 0x000000ffff2aa224 */ /* 0x000fc400078e0a2a */
[----:B------:R-:W4:Y:S01]  /*3ae0*/  LDL.LU R14, [R1+0x5c] ;  /* 0x00005c00010e7983 */ /* 0x000f220000300800 */
[--C-:B------:R-:W-:Y:S01]  /*3af0*/  @!P0 IMAD.IADD R44, R44, 0x1, -R46.reuse ;  /* 0x000000012c2c8824 */ /* 0x100fe200078e0a2e */
[----:B------:R-:W-:Y:S02]  /*3b00*/  ISETP.GE.AND P0, PT, R52, RZ, PT ;  /* 0x000000ff3400720c */ /* 0x000fe40003f06270 */
[----:B------:R1:W-:Y:S04]  /*3b10*/  STL [R1+0x6c], R17 ;  /* 0x00006c1101007387 */ /* 0x0003e80000100800 */
[----:B------:R-:W5:Y:S01]  /*3b20*/  LDL.LU R13, [R1+0x58] ;  /* 0x00005800010d7983 */ /* 0x000f620000300800 */
[--C-:B------:R-:W-:Y:S01]  /*3b30*/  @!P6 IMAD.IADD R3, R3, 0x1, -R46.reuse ;  /* 0x000000010303e824 */ /* 0x100fe200078e0a2e */
[----:B------:R-:W-:Y:S01]  /*3b40*/  ISETP.GT.U32.AND P6, PT, R46, R50, PT ;  /* 0x000000322e00720c */ /* 0x000fe20003fc4070 */
[----:B------:R-:W-:Y:S01]  /*3b50*/  @!P4 IMAD.IADD R45, R45, 0x1, -R46 ;  /* 0x000000012d2dc824 */ /* 0x000fe200078e0a2e */
[----:B------:R-:W5:Y:S01]  /*3b60*/  LDL.LU R12, [R1+0x54] ;  /* 0x00005400010c7983 */ /* 0x000f620000300800 */
[----:B------:R-:W-:-:S02]  /*3b70*/  ISETP.GE.AND P4, PT, R47, RZ, PT ;  /* 0x000000ff2f00720c */ /* 0x000fc40003f86270 */
[----:B------:R-:W-:Y:S01]  /*3b80*/  ISETP.GT.U32.AND P2, PT, R46, R3, PT ;  /* 0x000000032e00720c */ /* 0x000fe20003f44070 */
[----:B------:R-:W5:Y:S04]  /*3b90*/  LDL.LU R11, [R1+0x50] ;  /* 0x00005000010b7983 */ /* 0x000f680000300800 */
[----:B------:R-:W5:Y:S03]  /*3ba0*/  LDL.LU R10, [R1+0x4c] ;  /* 0x00004c00010a7983 */ /* 0x000f660000300800 */
[----:B------:R-:W-:Y:S01]  /*3bb0*/  @!P6 IMAD.IADD R50, R50, 0x1, -R46 ;  /* 0x000000013232e824 */ /* 0x000fe200078e0a2e */
[----:B------:R-:W5:Y:S01]  /*3bc0*/  LDL.LU R9, [R1+0x48] ;  /* 0x0000480001097983 */ /* 0x000f620000300800 */
[----:B------:R-:W-:-:S03]  /*3bd0*/  ISETP.GE.AND P6, PT, R53, RZ, PT ;  /* 0x000000ff3500720c */ /* 0x000fc60003fc6270 */
[----:B------:R-:W5:Y:S01]  /*3be0*/  LDL.LU R8, [R1+0x44] ;  /* 0x0000440001087983 */ /* 0x000f620000300800 */
[----:B------:R-:W-:-:S03]  /*3bf0*/  @!P2 IMAD.IADD R3, R3, 0x1, -R46 ;  /* 0x000000010303a824 */ /* 0x000fc600078e0a2e */
[----:B------:R-:W5:Y:S01]  /*3c00*/  LDL.LU R7, [R1+0x40] ;  /* 0x0000400001077983 */ /* 0x000f620000300800 */
[----:B-1----:R-:W-:Y:S01]  /*3c10*/  IMAD R17, R48, 0x2, R17 ;  /* 0x0000000230117824 */ /* 0x002fe200078e0211 */
[----:B------:R-:W1:Y:S02]  /*3c20*/  LDC.64 R46, c[0x0][0x3a0] ;  /* 0x0000e800ff2e7b82 */ /* 0x000e640000000a00 */
[----:B------:R-:W5:Y:S04]  /*3c30*/  LDL.LU R6, [R1+0x3c] ;  /* 0x00003c0001067983 */ /* 0x000f680000300800 */
[----:B------:R-:W5:Y:S04]  /*3c40*/  LDL.LU R5, [R1+0x38] ;  /* 0x0000380001057983 */ /* 0x000f680000300800 */
[----:B------:R-:W5:Y:S04]  /*3c50*/  LDL.LU R4, [R1+0x34] ;  /* 0x0000340001047983 */ /* 0x000f680000300800 */
[----:B------:R-:W5:Y:S04]  /*3c60*/  LDL.LU R0, [R1+0x14] ;  /* 0x0000140001007983 */ /* 0x000f680000300800 */
[----:B------:R-:W5:Y:S01]  /*3c70*/  LDL.LU R52, [R1+0x10] ;  /* 0x0000100001347983 */ /* 0x000f620000300800 */
[----:B------:R-:W-:Y:S01]  /*3c80*/  ISETP.NE.AND P2, PT, R25, RZ, PT ;  /* 0x000000ff1900720c */ /* 0x000fe20003f45270 */
[----:B------:R-:W-:Y:S01]  /*3c90*/  @!P6 IMAD.MOV R3, RZ, RZ, -R3 ;  /* 0x000000ffff03e224 */ /* 0x000fe200078e0a03 */
[----:B------:R-:W-:Y:S01]  /*3ca0*/  LOP3.LUT R25, RZ, R25, RZ, 0x33, !PT ;  /* 0x00000019ff197212 */ /* 0x000fe200078e33ff */
[----:B------:R-:W5:Y:S03]  /*3cb0*/  LDL.LU R2, [R1+0xc] ;  /* 0x00000c0001027983 */ /* 0x000f660000300800 */
[C---:B------:R-:W-:Y:S01]  /*3cc0*/  SEL R3, R25.reuse, R3, !P2 ;  /* 0x0000000319037207 */ /* 0x040fe20005000000 */
[----:B------:R0:W-:Y:S04]  /*3cd0*/  STL [R1+0x68], R17 ;  /* 0x0000681101007387 */ /* 0x0001e80000100800 */
[----:B0-----:R-:W5:Y:S04]  /*3ce0*/  LDL.LU R17, [R1+0x5d4] ;  /* 0x0005d40001117983 */ /* 0x001f680000300800 */
[----:B------:R0:W-:Y:S04]  /*3cf0*/  STL [R1+0x1a0], R3 ;  /* 0x0001a00301007387 */ /* 0x0001e80000100800 */
[----:B0-----:R-:W5:Y:S01]  /*3d00*/  LDL.LU R3, [R1+0x8] ;  /* 0x0000080001037983 */ /* 0x001f620000300800 */
[----:B--2---:R-:W-:-:S02]  /*3d10*/  SEL R16, R25, R16, !P2 ;  /* 0x0000001019107207 */ /* 0x004fc40005000000 */
[----:B---3--:R-:W-:-:S03]  /*3d20*/  SEL R15, R25, R15, !P2 ;  /* 0x0000000f190f7207 */ /* 0x008fc60005000000 */
[----:B------:R0:W-:Y:S01]  /*3d30*/  STL [R1+0x19c], R16 ;  /* 0x00019c1001007387 */ /* 0x0001e20000100800 */
[----:B----4-:R-:W-:-:S03]  /*3d40*/  SEL R14, R25, R14, !P2 ;  /* 0x0000000e190e7207 */ /* 0x010fc60005000000 */
[----:B0-----:R-:W2:Y:S01]  /*3d50*/  LDL.LU R16, [R1+0x5d0] ;  /* 0x0005d00001107983 */ /* 0x001ea20000300800 */
[----:B-----5:R-:W-:-:S03]  /*3d60*/  SEL R13, R25, R13, !P2 ;  /* 0x0000000d190d7207 */ /* 0x020fc60005000000 */
[----:B------:R0:W-:Y:S01]  /*3d70*/  STL [R1+0x198], R15 ;  /* 0x0001980f01007387 */ /* 0x0001e20000100800 */
[C---:B------:R-:W-:Y:S02]  /*3d80*/  SEL R12, R25.reuse, R12, !P2 ;  /* 0x0000000c190c7207 */ /* 0x040fe40005000000 */
[C---:B------:R-:W-:Y:S01]  /*3d90*/  SEL R11, R25.reuse, R11, !P2 ;  /* 0x0000000b190b7207 */ /* 0x040fe20005000000 */
[----:B0-----:R-:W3:Y:S01]  /*3da0*/  LDL.LU R15, [R1+0x5cc] ;  /* 0x0005cc00010f7983 */ /* 0x001ee20000300800 */
[----:B------:R-:W-:-:S03]  /*3db0*/  SEL R10, R25, R10, !P2 ;  /* 0x0000000a190a7207 */ /* 0x000fc60005000000 */
[----:B------:R0:W-:Y:S01]  /*3dc0*/  STL [R1+0x194], R14 ;  /* 0x0001940e01007387 */ /* 0x0001e20000100800 */
[C---:B------:R-:W-:Y:S02]  /*3dd0*/  SEL R9, R25.reuse, R9, !P2 ;  /* 0x0000000919097207 */ /* 0x040fe40005000000 */
[C---:B------:R-:W-:Y:S01]  /*3de0*/  SEL R8, R25.reuse, R8, !P2 ;  /* 0x0000000819087207 */ /* 0x040fe20005000000 */
[----:B0-----:R-:W4:Y:S04]  /*3df0*/  LDL.LU R14, [R1+0x5c8] ;  /* 0x0005c800010e7983 */ /* 0x001f280000300800 */
[----:B------:R0:W-:Y:S01]  /*3e00*/  STL [R1+0x190], R13 ;  /* 0x0001900d01007387 */ /* 0x0001e20000100800 */
[----:B------:R-:W-:-:S03]  /*3e10*/  SEL R7, R25, R7, !P2 ;  /* 0x0000000719077207 */ /* 0x000fc60005000000 */
[----:B0-----:R-:W5:Y:S04]  /*3e20*/  LDL.LU R13, [R1+0x5c4] ;  /* 0x0005c400010d7983 */ /* 0x001f680000300800 */
[----:B------:R0:W-:Y:S01]  /*3e30*/  STL [R1+0x144], R12 ;  /* 0x0001440c01007387 */ /* 0x0001e20000100800 */
[----:B------:R-:W-:-:S03]  /*3e40*/  SEL R6, R25, R6, !P2 ;  /* 0x0000000619067207 */ /* 0x000fc60005000000 */
[----:B0-----:R-:W2:Y:S04]  /*3e50*/  LDL.LU R12, [R1+0x5c0] ;  /* 0x0005c000010c7983 */ /* 0x001ea80000300800 */
        /* <DEDUP_REMOVED lines=12> */
[----:B------:R0:W-:Y:S04]  /*3f20*/  STL [R1+0x130], R7 ;  /* 0x0001300701007387 */ /* 0x0001e80000100800 */
        /* <DEDUP_REMOVED lines=10> */
[----:B0-----:R-:W2:Y:S01]  /*3fd0*/  LDL.LU R52, [R1+0x598] ;  /* 0x0005980001347983 */ /* 0x001ea20000300800 */
[----:B------:R-:W-:-:S02]  /*3fe0*/  SEL R2, R25, R2, !P2 ;  /* 0x0000000219027207 */ /* 0x000fc40005000000 */
[----:B------:R-:W-:-:S03]  /*3ff0*/  SEL R3, R25, R3, !P2 ;  /* 0x0000000319037207 */ /* 0x000fc60005000000 */
[----:B------:R-:W-:Y:S04]  /*4000*/  STL [R1+0x118], R2 ;  /* 0x0001180201007387 */ /* 0x000fe80000100800 */
[----:B------:R2:W-:Y:S02]  /*4010*/  STL [R1+0x114], R3 ;  /* 0x0001140301007387 */ /* 0x0005e40000100800 */
[C---:B--2---:R-:W-:Y:S02]  /*4020*/  SEL R3, R25.reuse, R52, !P2 ;  /* 0x0000003419037207 */ /* 0x044fe40005000000 */
[----:B------:R-:W2:Y:S04]  /*4030*/  LDL.LU R52, [R1+0x594] ;  /* 0x0005940001347983 */ /* 0x000ea80000300800 */
[----:B------:R0:W-:Y:S02]  /*4040*/  STL [R1+0x110], R3 ;  /* 0x0001100301007387 */ /* 0x0001e40000100800 */
[----:B0-----:R-:W-:-:S02]  /*4050*/  SEL R3, R25, R0, !P2 ;  /* 0x0000000019037207 */ /* 0x001fc40005000000 */
[----:B------:R-:W2:Y:S04]  /*4060*/  LDL.LU R0, [R1+0x590] ;  /* 0x0005900001007983 */ /* 0x000ea80000300800 */
[----:B------:R0:W-:Y:S02]  /*4070*/  STL [R1+0x10c], R3 ;  /* 0x00010c0301007387 */ /* 0x0001e40000100800 */
[C---:B0-----:R-:W-:Y:S02]  /*4080*/  SEL R3, R25.reuse, R4, !P2 ;  /* 0x0000000419037207 */ /* 0x041fe40005000000 */
[----:B------:R-:W-:-:S03]  /*4090*/  SEL R4, R25, R5, !P2 ;  /* 0x0000000519047207 */ /* 0x000fc60005000000 */
[----:B------:R0:W-:Y:S01]  /*40a0*/  STL [R1+0x108], R3 ;  /* 0x0001080301007387 */ /* 0x0001e20000100800 */
[----:B------:R-:W-:-:S03]  /*40b0*/  SEL R5, R25, R7, !P2 ;  /* 0x0000000719057207 */ /* 0x000fc60005000000 */
[----:B------:R1:W-:Y:S01]  /*40c0*/  STL [R1+0x104], R4 ;  /* 0x0001040401007387 */ /* 0x0003e20000100800 */
[C---:B0-----:R-:W-:Y:S02]  /*40d0*/  SEL R3, R25.reuse, R6, !P2 ;  /* 0x0000000619037207 */ /* 0x041fe40005000000 */
[----:B-1----:R-:W-:-:S03]  /*40e0*/  SEL R4, R25, R8, !P2 ;  /* 0x0000000819047207 */ /* 0x002fc60005000000 */
[----:B------:R0:W-:Y:S04]  /*40f0*/  STL [R1+0x100], R3 ;  /* 0x0001000301007387 */ /* 0x0001e80000100800 */
[----:B------:R1:W-:Y:S01]  /*4100*/  STL [R1+0xfc], R5 ;  /* 0x0000fc0501007387 */ /* 0x0003e20000100800 */
[----:B0-----:R-:W-:-:S03]  /*4110*/  SEL R3, R25, R9, !P2 ;  /* 0x0000000919037207 */ /* 0x001fc60005000000 */
[----:B------:R0:W-:Y:S01]  /*4120*/  STL [R1+0xf8], R4 ;  /* 0x0000f80401007387 */ /* 0x0001e20000100800 */
[----:B-1----:R-:W-:-:S03]  /*4130*/  SEL R5, R25, R10, !P2 ;  /* 0x0000000a19057207 */ /* 0x002fc60005000000 */
[----:B------:R1:W-:Y:S04]  /*4140*/  STL [R1+0xf4], R3 ;  /* 0x0000f40301007387 */ /* 0x0003e80000100800 */
[----:B------:R5:W-:Y:S01]  /*4150*/  STL [R1+0xf0], R5 ;  /* 0x0000f00501007387 */ /* 0x000be20000100800 */
[C---:B0-----:R-:W-:Y:S02]  /*4160*/  SEL R4, R25.reuse, R11, !P2 ;  /* 0x0000000b19047207 */ /* 0x041fe40005000000 */
[----:B-1----:R-:W-:-:S03]  /*4170*/  SEL R3, R25, R12, !P2 ;  /* 0x0000000c19037207 */ /* 0x002fc60005000000 */
[----:B------:R4:W-:Y:S01]  /*4180*/  STL [R1+0xec], R4 ;  /* 0x0000ec0401007387 */ /* 0x0009e20000100800 */
[----:B-----5:R-:W-:-:S03]  /*4190*/  SEL R5, R25, R13, !P2 ;  /* 0x0000000d19057207 */ /* 0x020fc60005000000 */
[----:B------:R3:W-:Y:S04]  /*41a0*/  STL [R1+0xe8], R3 ;  /* 0x0000e80301007387 */ /* 0x0007e80000100800 */
[----:B------:R0:W-:Y:S01]  /*41b0*/  STL [R1+0xe4], R5 ;  /* 0x0000e40501007387 */ /* 0x0001e20000100800 */
[C---:B----4-:R-:W-:Y:S02]  /*41c0*/  SEL R4, R25.reuse, R14, !P2 ;  /* 0x0000000e19047207 */ /* 0x050fe40005000000 */
[----:B---3--:R-:W-:-:S03]  /*41d0*/  SEL R3, R25, R15, !P2 ;  /* 0x0000000f19037207 */ /* 0x008fc60005000000 */
[----:B------:R1:W-:Y:S01]  /*41e0*/  STL [R1+0xe0], R4 ;  /* 0x0000e00401007387 */ /* 0x0003e20000100800 */
[----:B0-----:R-:W-:-:S03]  /*41f0*/  SEL R5, R25, R16, !P2 ;  /* 0x0000001019057207 */ /* 0x001fc60005000000 */
[----:B------:R0:W-:Y:S04]  /*4200*/  STL [R1+0xdc], R3 ;  /* 0x0000dc0301007387 */ /* 0x0001e80000100800 */
[----:B------:R3:W-:Y:S04]  /*4210*/  STL [R1+0xd8], R5 ;  /* 0x0000d80501007387 */ /* 0x0007e80000100800 */
[----:B------:R-:W4:Y:S01]  /*4220*/  LDL R13, [R1+0x68] ;  /* 0x00006800010d7983 */ /* 0x000f220000100800 */
[C---:B-1----:R-:W-:Y:S02]  /*4230*/  SEL R4, R25.reuse, R17, !P2 ;  /* 0x0000001119047207 */ /* 0x042fe40005000000 */
[----:B0-----:R-:W-:-:S03]  /*4240*/  SEL R3, R25, R18, !P2 ;  /* 0x0000001219037207 */ /* 0x001fc60005000000 */
[----:B------:R0:W-:Y:S04]  /*4250*/  STL [R1+0xd4], R4 ;  /* 0x0000d40401007387 */ /* 0x0001e80000100800 */
[----:B------:R1:W-:Y:S01]  /*4260*/  STL [R1+0xd0], R3 ;  /* 0x0000d00301007387 */ /* 0x0003e20000100800 */
[C---:B---3--:R-:W-:Y:S02]  /*4270*/  SEL R5, R25.reuse, R21, !P2 ;  /* 0x0000001519057207 */ /* 0x048fe40005000000 */
        /* <DEDUP_REMOVED lines=12> */
[----:B---3--:R-:W-:-:S03]  /*4340*/  SEL R3, R25, R27, !P2 ;  /* 0x0000001b19037207 */ /* 0x008fc60005000000 */
        /* <DEDUP_REMOVED lines=17> */
[C---:B---3--:R-:W-:Y:S01]  /*4460*/  SEL R3, R25.reuse, R36, !P2 ;  /* 0x0000002419037207 */ /* 0x048fe20005000000 */
[----:B------:R-:W1:Y:S02]  /*4470*/  S2R R2, SR_TID.X ;  /* 0x0000000000027919 */ /* 0x000e640000002100 */
[----:B------:R3:W-:Y:S01]  /*4480*/  STL [R1+0x50], R4 ;  /* 0x0000500401007387 */ /* 0x0007e20000100800 */
[----:B0-----:R-:W-:-:S03]  /*4490*/  SEL R5, R25, R37, !P2 ;  /* 0x0000002519057207 */ /* 0x001fc60005000000 */
[----:B------:R0:W-:Y:S01]  /*44a0*/  STL [R1+0x54], R3 ;  /* 0x0000540301007387 */ /* 0x0001e20000100800 */
[----:B---3--:R-:W-:-:S03]  /*44b0*/  SEL R4, R25, R38, !P2 ;  /* 0x0000002619047207 */ /* 0x008fc60005000000 */
[----:B------:R-:W-:Y:S01]  /*44c0*/  STL [R1+0x58], R5 ;  /* 0x0000580501007387 */ /* 0x000fe20000100800 */
[----:B0-----:R-:W-:-:S03]  /*44d0*/  SEL R3, R25, R39, !P2 ;  /* 0x0000002719037207 */ /* 0x001fc60005000000 */
[----:B------:R-:W-:Y:S04]  /*44e0*/  STL [R1+0x5c], R4 ;  /* 0x00005c0401007387 */ /* 0x000fe80000100800 */
[----:B------:R0:W-:Y:S02]  /*44f0*/  STL [R1+0x60], R3 ;  /* 0x0000600301007387 */ /* 0x0001e40000100800 */
[C---:B0-----:R-:W-:Y:S02]  /*4500*/  SEL R3, R25.reuse, R42, !P2 ;  /* 0x0000002a19037207 */ /* 0x041fe40005000000 */
[----:B------:R-:W0:Y:S01]  /*4510*/  S2R R42, SR_TID.X ;  /* 0x00000000002a7919 */ /* 0x000e220000002100 */
[C---:B------:R-:W-:Y:S01]  /*4520*/  SEL R5, R25.reuse, R40, !P2 ;  /* 0x0000002819057207 */ /* 0x040fe20005000000 */
[----:B------:R-:W-:Y:S01]  /*4530*/  @!P1 IMAD.MOV R51, RZ, RZ, -R51 ;  /* 0x000000ffff339224 */ /* 0x000fe200078e0a33 */
[----:B------:R-:W-:Y:S01]  /*4540*/  SEL R4, R25, R41, !P2 ;  /* 0x0000002919047207 */ /* 0x000fe20005000000 */
[----:B------:R-:W-:-:S02]  /*4550*/  @!P3 IMAD.MOV R43, RZ, RZ, -R43 ;  /* 0x000000ffff2bb224 */ /* 0x000fc400078e0a2b */
[----:B------:R3:W-:Y:S01]  /*4560*/  STL [R1+0x64], R5 ;  /* 0x0000640501007387 */ /* 0x0007e20000100800 */
[----:B------:R-:W-:Y:S02]  /*4570*/  @!P5 IMAD.MOV R44, RZ, RZ, -R44 ;  /* 0x000000ffff2cd224 */ /* 0x000fe400078e0a2c */
[----:B------:R-:W-:Y:S01]  /*4580*/  @!P0 IMAD.MOV R45, RZ, RZ, -R45 ;  /* 0x000000ffff2d8224 */ /* 0x000fe200078e0a2d */
[----:B------:R5:W-:Y:S01]  /*4590*/  STL [R1+0x90], R4 ;  /* 0x0000900401007387 */ /* 0x000be20000100800 */
[----:B------:R-:W-:Y:S01]  /*45a0*/  @!P4 IMAD.MOV R50, RZ, RZ, -R50 ;  /* 0x000000ffff32c224 */ /* 0x000fe200078e0a32 */
[C---:B---3--:R-:W-:Y:S02]  /*45b0*/  SEL R5, R25.reuse, R51, !P2 ;  /* 0x0000003319057207 */ /* 0x048fe40005000000 */
[----:B------:R3:W-:Y:S01]  /*45c0*/  STL [R1+0x7c], R3 ;  /* 0x00007c0301007387 */ /* 0x0007e20000100800 */
[----:B-----5:R-:W-:-:S03]  /*45d0*/  SEL R4, R25, R43, !P2 ;  /* 0x0000002b19047207 */ /* 0x020fc60005000000 */
[----:B------:R5:W-:Y:S01]  /*45e0*/  STL [R1+0x80], R5 ;  /* 0x0000800501007387 */ /* 0x000be20000100800 */
[----:B-1----:R-:W-:-:S03]  /*45f0*/  SHF.R.U32.HI R2, RZ, 0x6, R2 ;  /* 0x00000006ff027819 */ /* 0x002fc60000011602 */
[----:B------:R1:W-:Y:S01]  /*4600*/  STL [R1+0x84], R4 ;  /* 0x0000840401007387 */ /* 0x0003e20000100800 */
[C---:B---3--:R-:W-:Y:S02]  /*4610*/  SEL R3, R25.reuse, R44, !P2 ;  /* 0x0000002c19037207 */ /* 0x048fe40005000000 */
[----:B-----5:R-:W-:-:S03]  /*4620*/  SEL R5, R25, R45, !P2 ;  /* 0x0000002d19057207 */ /* 0x020fc60005000000 */
[----:B------:R-:W-:Y:S01]  /*4630*/  STL [R1+0x8c], R3 ;  /* 0x00008c0301007387 */ /* 0x000fe20000100800 */
[----:B-1----:R-:W-:-:S03]  /*4640*/  SEL R4, R25, R50, !P2 ;  /* 0x0000003219047207 */ /* 0x002fc60005000000 */
[----:B------:R1:W-:Y:S01]  /*4650*/  STL [R1+0x88], R5 ;  /* 0x0000880501007387 */ /* 0x0003e20000100800 */
[----:B------:R-:W-:-:S03]  /*4660*/  SGXT.U32 R2, R2, 0x1 ;  /* 0x000000010202781a */ /* 0x000fc60000000000 */
[----:B------:R3:W-:Y:S01]  /*4670*/  STL [R1+0x1a8], R4 ;  /* 0x0001a80401007387 */ /* 0x0007e20000100800 */
[----:B------:R-:W-:Y:S01]  /*4680*/  PRMT R7, RZ, 0x7610, R7 ;  /* 0x00007610ff077816 */ /* 0x000fe20000000007 */
[----:B-1----:R-:W-:Y:S01]  /*4690*/  VIADD R5, R46, 0x7f ;  /* 0x0000007f2e057836 */ /* 0x002fe20000000000 */
[----:B0-----:R-:W-:Y:S01]  /*46a0*/  LOP3.LUT R41, R42, 0x7f, RZ, 0xc0, !PT ;  /* 0x0000007f2a297812 */ /* 0x001fe200078ec0ff */
[----:B------:R-:W-:-:S03]  /*46b0*/  UIADD3 UR6, UPT, UPT, UR10, 0x10000, URZ ;  /* 0x000100000a067890 */ /* 0x000fc6000fffe0ff */
[----:B------:R-:W-:Y:S02]  /*46c0*/  ISETP.GT.AND P0, PT, R5, 0x7f, PT ;  /* 0x0000007f0500780c */ /* 0x000fe40003f04270 */
[----:B------:R-:W-:Y:S02]  /*46d0*/  ISETP.NE.U32.AND P1, PT, R41, RZ, PT ;  /* 0x000000ff2900720c */ /* 0x000fe40003f25070 */
[----:B--2---:R-:W-:-:S05]  /*46e0*/  SEL R3, R25, R52, !P2 ;  /* 0x0000003419037207 */ /* 0x004fca0005000000 */
[----:B------:R0:W-:Y:S01]  /*46f0*/  STL [R1+0x1a4], R3 ;  /* 0x0001a40301007387 */ /* 0x0001e20000100800 */
[----:B---3--:R-:W-:Y:S01]  /*4700*/  IMAD R4, R0, R47, RZ ;  /* 0x0000002f00047224 */ /* 0x008fe200078e02ff */
[----:B0-----:R-:W-:-:S04]  /*4710*/  LOP3.LUT R3, R2, 0x8, RZ, 0xfc, !PT ;  /* 0x0000000802037812 */ /* 0x001fc800078efcff */
[----:B------:R-:W-:Y:S02]  /*4720*/  ISETP.LT.AND P2, PT, R3, R46, P0 ;  /* 0x0000002e0300720c */ /* 0x000fe40000741270 */
[----:B------:R-:W-:Y:S01]  /*4730*/  LOP3.LUT R3, R2, 0x18, RZ, 0xfc, !PT ;  /* 0x0000001802037812 */ /* 0x000fe200078efcff */
[----:B------:R-:W-:Y:S01]  /*4740*/  UIADD3 UR11, UPT, UPT, UR9, UR11, URZ ;  /* 0x0000000b090b7290 */ /* 0x000fe2000fffe0ff */
[----:B------:R-:W-:Y:S01]  /*4750*/  UMOV UR12, UR6 ;  /* 0x00000006000c7c82 */ /* 0x000fe20008000000 */
[----:B----4-:R-:W-:-:S04]  /*4760*/  IMAD R31, R48, 0x2, R13 ;  /* 0x00000002301f7824 */ /* 0x010fc800078e020d */
[----:B------:R-:W-:-:S04]  /*4770*/  IMAD R51, R48, 0x2, R31 ;  /* 0x0000000230337824 */ /* 0x000fc800078e021f */
[----:B------:R-:W-:-:S04]  /*4780*/  IMAD R50, R48, 0x2, R51 ;  /* 0x0000000230327824 */ /* 0x000fc800078e0233 */
[C---:B------:R-:W-:Y:S01]  /*4790*/  IMAD R10, R48.reuse, 0x2, R50 ;  /* 0x00000002300a7824 */ /* 0x040fe200078e0232 */
[----:B------:R-:W-:Y:S03]  /*47a0*/  STL [R1], R31 ;  /* 0x0000001f01007387 */ /* 0x000fe60000100800 */
[C---:B------:R-:W-:Y:S01]  /*47b0*/  IMAD R14, R48.reuse, 0x2, R10 ;  /* 0x00000002300e7824 */ /* 0x040fe200078e020a */
[----:B------:R-:W-:Y:S04]  /*47c0*/  STL [R1+0x148], R4 ;  /* 0x0001480401007387 */ /* 0x000fe80000100800 */
[----:B------:R-:W-:Y:S01]  /*47d0*/  STL.S16 [R1+0xc0], R7 ;  /* 0x0000c00701007387 */ /* 0x000fe20000100600 */
[----:B------:R-:W-:-:S03]  /*47e0*/  IMAD R20, R48, 0x2, R14 ;  /* 0x0000000230147824 */ /* 0x000fc600078e020e */
[----:B------:R0:W-:Y:S02]  /*47f0*/  STL [R1+0x574], R5 ;  /* 0x0005740501007387 */ /* 0x0001e40000100800 */
[----:B0-----:R-:W-:Y:S01]  /*4800*/  LOP3.LUT R5, R2, 0x10, RZ, 0xfc, !PT ;  /* 0x0000001002057812 */ /* 0x001fe200078efcff */
[----:B------:R-:W-:Y:S06]  /*4810*/  BRA.U UP0, `(.L_x_5) ;  /* 0x0000000100187547 */ /* 0x000fec000b800000 */
[----:B------:R-:W-:Y:S01]  /*4820*/  ELECT P3, URZ, PT ;  /* 0x0000000000ff782f */ /* 0x000fe20003860000 */
[----:B------:R-:W-:Y:S01]  /*4830*/  IMAD.MOV.U32 R0, RZ, RZ, 0x1 ;  /* 0x00000001ff007424 */ /* 0x000fe200078e00ff */
[----:B------:R-:W-:Y:S01]  /*4840*/  UMOV UR5, 0x40 ;  /* 0x0000004000057882 */ /* 0x000fe20000000000 */
[----:B------:R-:W-:Y:S01]  /*4850*/  UVIRTCOUNT.DEALLOC.SMPOOL 0x80 ;  /* 0x000000800000784c */ /* 0x000fe20000000000 */
[----:B------:R-:W-:-:S09]  /*4860*/  ULEA UR5, UR4, UR5, 0x18 ;  /* 0x0000000504057291 */ /* 0x000fd2000f8ec0ff */
[----:B------:R0:W-:Y:S03]  /*4870*/  @P3 STS.U8 [UR5], R0 ;  /* 0x00000000ff003988 */ /* 0x0001e60008000005 */
.L_x_5:
[----:B------:R-:W2:Y:S01]  /*4880*/  LDL.LU R6, [R1+0x24] ;  /* 0x0000240001067983 */ /* 0x000ea20000300800 */
[----:B------:R-:W-:Y:S01]  /*4890*/  VOTEU.ALL UP1, P1 ;  /* 0x0000000000ff7886 */ /* 0x000fe20000820000 */
[----:B------:R-:W-:Y:S01]  /*48a0*/  VOTEU.ALL UP2, P1 ;  /* 0x0000000000ff7886 */ /* 0x000fe20000840000 */
[----:B------:R-:W-:Y:S01]  /*48b0*/  IMAD.SHL.U32 R47, R4, 0x2, RZ ;  /* 0x00000002042f7824 */ /* 0x000fe200078e00ff */
[----:B------:R-:W-:Y:S01]  /*48c0*/  STTM.16dp32bit_t0_t15.x32 tmem[UR11], RZ ;  /* 0x000000ff000079ed */ /* 0x000fe20008a8000b */
[----:B------:R-:W-:Y:S01]  /*48d0*/  STTM.16dp32bit_t16_t31.x32 tmem[UR11+0x20], RZ ;  /* 0x000020ff000079ed */ /* 0x000fe20008aa000b */
[----:B------:R-:W1:Y:S01]  /*48e0*/  FENCE.VIEW.ASYNC.T ;  /* 0x00000000000073c6 */ /* 0x000e620000000200 */
[----:B------:R-:W-:-:S04]  /*48f0*/  @!UP1 UIADD3 UR4, UPT, UPT, -UR7, 0x100000, URZ ;  /* 0x0010000007049890 */ /* 0x000fc8000fffe1ff */
[----:B------:R-:W-:Y:S02]  /*4900*/  @!UP1 USHF.L.U32 UR5, UR4, 0xb, URZ ;  /* 0x0000000b04059899 */ /* 0x000fe400080006ff */
[----:B------:R-:W-:Y:S01]  /*4910*/  @!UP1 USHF.L.U32 UR4, UR4, 0x1, URZ ;  /* 0x0000000104049899 */ /* 0x000fe200080006ff */
[----:B-1----:R-:W-:Y:S01]  /*4920*/  BAR.SYNC.DEFER_BLOCKING 0x0 ;  /* 0x0000000000007b1d */ /* 0x002fe20000010000 */
[-C--:B------:R-:W-:Y:S01]  /*4930*/  ISETP.LT.AND P3, PT, R3, R46.reuse, P0 ;  /* 0x0000002e0300720c */ /* 0x080fe20000761270 */
[----:B------:R-:W-:Y:S01]  /*4940*/  IMAD.MOV.U32 R11, RZ, RZ, R7 ;  /* 0x000000ffff0b7224 */ /* 0x000fe200078e0007 */
[----:B------:R-:W-:Y:S01]  /*4950*/  IADD3 R3, P5, PT, R47, UR24, RZ ;  /* 0x000000182f037c10 */ /* 0x000fe2000ffbe0ff */
[----:B------:R-:W-:Y:S01]  /*4960*/  IMAD R29, R48, 0x2, R20 ;  /* 0x00000002301d7824 */ /* 0x000fe200078e0214 */
[----:B------:R-:W-:Y:S02]  /*4970*/  ISETP.LT.AND P4, PT, R5, R46, P0 ;  /* 0x0000002e0500720c */ /* 0x000fe40000781270 */
[----:B0-----:R-:W-:Y:S01]  /*4980*/  LEA.HI.X.SX32 R0, R4, UR25, 0x1, P5 ;  /* 0x0000001904007c11 */ /* 0x001fe2000a8f0eff */
[----:B------:R-:W-:Y:S01]  /*4990*/  STL [R1+0x910], R43 ;  /* 0x0009102b01007387 */ /* 0x000fe20000100800 */
[----:B------:R-:W-:Y:S01]  /*49a0*/  PRMT R17, RZ, 0x7610, R17 ;  /* 0x00007610ff117816 */ /* 0x000fe20000000011 */
[----:B------:R-:W-:-:S02]  /*49b0*/  IMAD R9, R48, 0x2, R29 ;  /* 0x0000000230097824 */ /* 0x000fc400078e021d */
[----:B------:R-:W-:Y:S01]  /*49c0*/  STL [R1+0x90c], R50 ;  /* 0x00090c3201007387 */ /* 0x000fe20000100800 */
[----:B------:R-:W-:Y:S01]  /*49d0*/  PRMT R12, RZ, 0x7610, R12 ;  /* 0x00007610ff0c7816 */ /* 0x000fe2000000000c */
[C---:B------:R-:W-:Y:S02]  /*49e0*/  IMAD R8, R48.reuse, 0x2, R9 ;  /* 0x0000000230087824 */ /* 0x040fe400078e0209 */
[----:B------:R-:W-:Y:S01]  /*49f0*/  STL [R1+0x908], R42 ;  /* 0x0009082a01007387 */ /* 0x000fe20000100800 */
[----:B------:R-:W-:Y:S01]  /*4a00*/  PRMT R27, RZ, 0x7610, R27 ;  /* 0x00007610ff1b7816 */ /* 0x000fe2000000001b */
[C---:B------:R-:W-:Y:S02]  /*4a10*/  IMAD R19, R48.reuse, 0x2, R8 ;  /* 0x0000000230137824 */ /* 0x040fe400078e0208 */
[----:B------:R-:W-:Y:S01]  /*4a20*/  STL [R1+0x904], R41 ;  /* 0x0009042901007387 */ /* 0x000fe20000100800 */
[----:B------:R-:W-:Y:S01]  /*4a30*/  PRMT R24, RZ, 0x7610, R24 ;  /* 0x00007610ff187816 */ /* 0x000fe20000000018 */
[----:B------:R-:W-:-:S02]  /*4a40*/  IMAD R33, R48, 0x2, R19 ;  /* 0x0000000230217824 */ /* 0x000fc400078e0213 */
[----:B------:R-:W0:Y:S02]  /*4a50*/  FENCE.VIEW.ASYNC.S ;  /* 0x00000000000073c6 */ /* 0x000e240000000000 */
[----:B0-----:R0:W1:Y:S02]  /*4a60*/  @!UP2 SYNCS.EXCH.64 URZ, [UR12], UR4 ;  /* 0x000000040cffa5b2 */ /* 0x0010640008000100 */
[----:B------:R-:W-:Y:S04]  /*4a70*/  STL [R1+0x900], R49 ;  /* 0x0009003101007387 */ /* 0x000fe80000100800 */
[----:B------:R-:W-:Y:S04]  /*4a80*/  STL [R1+0x598], R53 ;  /* 0x0005983501007387 */ /* 0x000fe80000100800 */
[----:B------:R-:W-:Y:S01]  /*4a90*/  STL [R1+0x70c], R47 ;  /* 0x00070c2f01007387 */ /* 0x000fe20000100800 */
[CC--:B--2---:R-:W-:Y:S01]  /*4aa0*/  LEA R4, P5, R6.reuse, R3.reuse, 0x1 ;  /* 0x0000000306047211 */ /* 0x0c4fe200078a08ff */
[----:B0-----:R-:W0:Y:S03]  /*4ab0*/  LDCU UR4, c[0x0][0x3b0] ;  /* 0x00007600ff0477ac */ /* 0x001e260008000800 */
[----:B------:R-:W-:Y:S01]  /*4ac0*/  LEA.HI.X.SX32 R5, R6, R0, 0x1, P5 ;  /* 0x0000000006057211 */ /* 0x000fe200028f0eff */
[----:B-1----:R-:W-:Y:S01]  /*4ad0*/  BAR.SYNC.DEFER_BLOCKING 0x0 ;  /* 0x0000000000007b1d */ /* 0x002fe20000010000 */
[----:B------:R-:W-:-:S05]  /*4ae0*/  LEA R6, P5, R13, R3, 0x1 ;  /* 0x000000030d067211 */ /* 0x000fca00078a08ff */
[----:B------:R-:W2:Y:S01]  /*4af0*/  @P2 LDG.E.U16 R11, desc[UR22][R4.64] ;  /* 0x00000016040b2981 */ /* 0x000ea2000c1e1500 */
[----:B------:R-:W-:-:S05]  /*4b00*/  LEA.HI.X.SX32 R7, R13, R0, 0x1, P5 ;  /* 0x000000000d077211 */ /* 0x000fca00028f0eff */
[----:B------:R1:W3:Y:S02]  /*4b10*/  @P4 LDG.E.U16 R17, desc[UR22][R6.64] ;  /* 0x0000001606114981 */ /* 0x0002e4000c1e1500 */
[----:B-1----:R-:W-:Y:S02]  /*4b20*/  LOP3.LUT R6, R2, 0x20, RZ, 0xfc, !PT ;  /* 0x0000002002067812 */ /* 0x002fe400078efcff */
[----:B------:R-:W-:Y:S01]  /*4b30*/  PRMT R16, RZ, 0x7610, R16 ;  /* 0x00007610ff107816 */ /* 0x000fe20000000010 */
[----:B--2---:R1:W-:Y:S01]  /*4b40*/  @P2 STL [R1+0xc0], R11 ;  /* 0x0000c00b01002387 */ /* 0x0043e20000100800 */
[----:B------:R-:W-:-:S04]  /*4b50*/  LEA R4, P2, R10, R3, 0x1 ;  /* 0x000000030a047211 */ /* 0x000fc800078408ff */
[----:B------:R-:W-:Y:S02]  /*4b60*/  LEA.HI.X.SX32 R5, R10, R0, 0x1, P2 ;  /* 0x000000000a057211 */ /* 0x000fe400010f0eff */
[----:B------:R-:W-:-:S03]  /*4b70*/  LOP3.LUT R10, R2, 0x1a, RZ, 0xfc, !PT ;  /* 0x0000001a020a7812 */ /* 0x000fc600078efcff */
[----:B------:R2:W4:Y:S01]  /*4b80*/  @P3 LDG.E.U16 R12, desc[UR22][R4.64] ;  /* 0x00000016040c3981 */ /* 0x000522000c1e1500 */
[-C--:B------:R-:W-:Y:S01]  /*4b90*/  ISETP.LT.AND P4, PT, R10, R46.reuse, P0 ;  /* 0x0000002e0a00720c */ /* 0x080fe20000781270 */
[----:B-1----:R-:W-:Y:S01]  /*4ba0*/  IMAD R11, R48, 0x2, R33 ;  /* 0x00000002300b7824 */ /* 0x002fe200078e0221 */
[----:B------:R-:W-:Y:S02]  /*4bb0*/  ISETP.LT.AND P3, PT, R6, R46, P0 ;  /* 0x0000002e0600720c */ /* 0x000fe40000761270 */
[CC--:B------:R-:W-:Y:S01]  /*4bc0*/  LEA R6, P5, R9.reuse, R3.reuse, 0x1 ;  /* 0x0000000309067211 */ /* 0x0c0fe200078a08ff */
[----:B---3--:R1:W-:Y:S01]  /*4bd0*/  STL [R1+0xbc], R17 ;  /* 0x0000bc1101007387 */ /* 0x0083e20000100800 */
[----:B------:R-:W-:Y:S01]  /*4be0*/  IMAD R13, R48, 0x2, R11 ;  /* 0x00000002300d7824 */ /* 0x000fe200078e020b */
[----:B--2---:R-:W-:Y:S02]  /*4bf0*/  LEA R4, P2, R14, R3, 0x1 ;  /* 0x000000030e047211 */ /* 0x004fe400078408ff */
[----:B------:R-:W-:-:S02]  /*4c00*/  LEA.HI.X.SX32 R7, R9, R0, 0x1, P5 ;  /* 0x0000000009077211 */ /* 0x000fc400028f0eff */
[----:B------:R-:W-:-:S04]  /*4c10*/  LEA.HI.X.SX32 R5, R14, R0, 0x1, P2 ;  /* 0x000000000e057211 */ /* 0x000fc800010f0eff */
[----:B------:R-:W2:Y:S04]  /*4c20*/  @P3 LDG.E.U16 R24, desc[UR22][R6.64] ;  /* 0x0000001606183981 */ /* 0x000ea8000c1e1500 */
[----:B------:R3:W2:Y:S01]  /*4c30*/  @P4 LDG.E.U16 R27, desc[UR22][R4.64] ;  /* 0x00000016041b4981 */ /* 0x0006a2000c1e1500 */
[----:B-1----:R-:W-:-:S04]  /*4c40*/  LOP3.LUT R17, R2, 0x22, RZ, 0xfc, !PT ;  /* 0x0000002202117812 */ /* 0x002fc800078efcff */
[----:B------:R-:W-:Y:S02]  /*4c50*/  ISETP.LT.AND P2, PT, R17, R46, P0 ;  /* 0x0000002e1100720c */ /* 0x000fe40000741270 */
[----:B---3--:R-:W-:-:S04]  /*4c60*/  LEA R4, P4, R8, R3, 0x1 ;  /* 0x0000000308047211 */ /* 0x008fc800078808ff */
[----:B------:R-:W-:-:S07]  /*4c70*/  LEA.HI.X.SX32 R5, R8, R0, 0x1, P4 ;  /* 0x0000000008057211 */ /* 0x000fce00020f0eff */
[----:B------:R1:W3:Y:S01]  /*4c80*/  @P2 LDG.E.U16 R16, desc[UR22][R4.64] ;  /* 0x0000001604102981 */ /* 0x0002e2000c1e1500 */
[----:B------:R-:W-:Y:S01]  /*4c90*/  IMAD R18, R48, 0x2, R13 ;  /* 0x0000000230127824 */ /* 0x000fe200078e020d */
[----:B------:R-:W-:-:S03]  /*4ca0*/  LEA R6, P2, R11, R3, 0x1 ;  /* 0x000000030b067211 */ /* 0x000fc600078408ff */
[C---:B------:R-:W-:Y:S01]  /*4cb0*/  IMAD R35, R48.reuse, 0x2, R18 ;  /* 0x0000000230237824 */ /* 0x040fe200078e0212 */
[----:B------:R-:W-:Y:S02]  /*4cc0*/  PRMT R26, RZ, 0x7610, R26 ;  /* 0x00007610ff1a7816 */ /* 0x000fe4000000001a */
[----:B-1----:R-:W-:Y:S02]  /*4cd0*/  LEA R4, P5, R13, R3, 0x1 ;  /* 0x000000030d047211 */ /* 0x002fe400078a08ff */
[----:B------:R-:W-:Y:S01]  /*4ce0*/  PRMT R15, RZ, 0x7610, R15 ;  /* 0x00007610ff0f7816 */ /* 0x000fe2000000000f */
[----:B------:R-:W-:Y:S01]  /*4cf0*/  IMAD R10, R48, 0x2, R35 ;  /* 0x00000002300a7824 */ /* 0x000fe200078e0223 */
[-C--:B------:R-:W-:Y:S02]  /*4d00*/  LEA.HI.X.SX32 R7, R11, R0.reuse, 0x1, P2 ;  /* 0x000000000b077211 */ /* 0x080fe400010f0eff */
[----:B------:R-:W-:Y:S02]  /*4d10*/  LEA.HI.X.SX32 R5, R13, R0, 0x1, P5 ;  /* 0x000000000d057211 */ /* 0x000fe400028f0eff */
[----:B------:R-:W-:-:S02]  /*4d20*/  PRMT R14, RZ, 0x7610, R14 ;  /* 0x00007610ff0e7816 */ /* 0x000fc4000000000e */
[----:B------:R-:W-:Y:S01]  /*4d30*/  PRMT R13, RZ, 0x7610, R13 ;  /* 0x00007610ff0d7816 */ /* 0x000fe2000000000d */
[----:B----4-:R-:W-:Y:S04]  /*4d40*/  STL [R1+0xb8], R12 ;  /* 0x0000b80c01007387 */ /* 0x010fe80000100800 */
[----:B--2---:R1:W-:Y:S04]  /*4d50*/  STL [R1+0x36c], R27 ;  /* 0x00036c1b01007387 */ /* 0x0043e80000100800 */
[----:B------:R2:W-:Y:S01]  /*4d60*/  STL [R1+0xb4], R24 ;  /* 0x0000b41801007387 */ /* 0x0005e20000100800 */
[----:B-1----:R-:W-:-:S02]  /*4d70*/  LOP3.LUT R27, R2, 0x28, RZ, 0xfc, !PT ;  /* 0x00000028021b7812 */ /* 0x002fc400078efcff */
[----:B--2---:R-:W-:Y:S02]  /*4d80*/  LOP3.LUT R24, R2, 0x2a, RZ, 0xfc, !PT ;  /* 0x0000002a02187812 */ /* 0x004fe400078efcff */
[-C--:B------:R-:W-:Y:S02]  /*4d90*/  ISETP.LT.AND P3, PT, R27, R46.reuse, P0 ;  /* 0x0000002e1b00720c */ /* 0x080fe40000761270 */
[----:B------:R-:W-:Y:S02]  /*4da0*/  ISETP.LT.AND P4, PT, R24, R46, P0 ;  /* 0x0000002e1800720c */ /* 0x000fe40000781270 */
[----:B------:R-:W-:Y:S01]  /*4db0*/  LOP3.LUT R24, R2, 0x30, RZ, 0xfc, !PT ;  /* 0x0000003002187812 */ /* 0x000fe200078efcff */
[----:B------:R-:W-:-:S03]  /*4dc0*/  IMAD R12, R48, 0x2, R10 ;  /* 0x00000002300c7824 */ /* 0x000fc600078e020a */
[----:B------:R-:W-:-:S05]  /*4dd0*/  ISETP.LT.AND P2, PT, R24, R46, P0 ;  /* 0x0000002e1800720c */ /* 0x000fca0000741270 */
[----:B------:R1:W2:Y:S04]  /*4de0*/  @P3 LDG.E.U16 R26, desc[UR22][R6.64] ;  /* 0x00000016061a3981 */ /* 0x0002a8000c1e1500 */
[----:B------:R4:W2:Y:S01]  /*4df0*/  @P4 LDG.E.U16 R15, desc[UR22][R4.64] ;  /* 0x00000016040f4981 */ /* 0x0008a2000c1e1500 */
[----:B-1----:R-:W-:Y:S02]  /*4e00*/  LOP3.LUT R7, R2, 0x32, RZ, 0xfc, !PT ;  /* 0x0000003202077812 */ /* 0x002fe400078efcff */
[----:B----4-:R-:W-:Y:S02]  /*4e10*/  LEA R4, P3, R10, R3, 0x1 ;  /* 0x000000030a047211 */ /* 0x010fe400078608ff */
[----:B------:R-:W-:Y:S02]  /*4e20*/  LOP3.LUT R6, R2, 0x38, RZ, 0xfc, !PT ;  /* 0x0000003802067812 */ /* 0x000fe400078efcff */
[----:B------:R-:W-:-:S02]  /*4e30*/  LEA.HI.X.SX32 R5, R10, R0, 0x1, P3 ;  /* 0x000000000a057211 */ /* 0x000fc400018f0eff */
[-C--:B------:R-:W-:Y:S02]  /*4e40*/  ISETP.LT.AND P3, PT, R7, R46.reuse, P0 ;  /* 0x0000002e0700720c */ /* 0x080fe40000761270 */
[----:B------:R-:W-:Y:S01]  /*4e50*/  ISETP.LT.AND P4, PT, R6, R46, P0 ;  /* 0x0000002e0600720c */ /* 0x000fe20000781270 */
[----:B------:R1:W4:Y:S01]  /*4e60*/  @P2 LDG.E.U16 R14, desc[UR22][R4.64] ;  /* 0x00000016040e2981 */ /* 0x000322000c1e1500 */
[----:B------:R-:W-:-:S04]  /*4e70*/  LEA R6, P5, R12, R3, 0x1 ;  /* 0x000000030c067211 */ /* 0x000fc800078a08ff */
[----:B------:R-:W-:-:S05]  /*4e80*/  LEA.HI.X.SX32 R7, R12, R0, 0x1, P5 ;  /* 0x000000000c077211 */ /* 0x000fca00028f0eff */
[----:B------:R0:W4:Y:S04]  /*4e90*/  @P3 LDG.E.U16 R13, desc[UR22][R6.64] ;  /* 0x00000016060d3981 */ /* 0x000128000c1e1500 */
[----:B---3--:R-:W-:Y:S04]  /*4ea0*/  STL [R1+0x368], R16 ;  /* 0x0003681001007387 */ /* 0x008fe80000100800 */
[----:B------:R-:W3:Y:S01]  /*4eb0*/  LDL R24, [R1+0x74] ;  /* 0x0000740001187983 */ /* 0x000ee20000100800 */
[----:B------:R-:W-:-:S04]  /*4ec0*/  IMAD R17, R48, 0x2, R12 ;  /* 0x0000000230117824 */ /* 0x000fc800078e020c */
[----:B------:R-:W-:-:S04]  /*4ed0*/  IMAD R34, R48, 0x2, R17 ;  /* 0x0000000230227824 */ /* 0x000fc800078e0211 */
[----:B------:R-:W-:Y:S01]  /*4ee0*/  IMAD R9, R48, 0x2, R34 ;  /* 0x0000000230097824 */ /* 0x000fe200078e0222 */
[----:B------:R-:W-:-:S04]  /*4ef0*/  PRMT R25, RZ, 0x7610, R25 ;  /* 0x00007610ff197816 */ /* 0x000fc80000000019 */
[----:B-1----:R-:W-:-:S04]  /*4f00*/  LEA R4, P2, R9, R3, 0x1 ;  /* 0x0000000309047211 */ /* 0x002fc800078408ff */
[----:B------:R-:W-:Y:S01]  /*4f10*/  LEA.HI.X.SX32 R5, R9, R0, 0x1, P2 ;  /* 0x0000000009057211 */ /* 0x000fe200010f0eff */
[----:B------:R-:W-:Y:S01]  /*4f20*/  IMAD R8, R48, 0x2, R9 ;  /* 0x0000000230087824 */ /* 0x000fe200078e0209 */
[----:B0-----:R-:W-:-:S03]  /*4f30*/  LOP3.LUT R6, R2, 0xa, RZ, 0xfc, !PT ;  /* 0x0000000a02067812 */ /* 0x001fc600078efcff */
[----:B------:R0:W3:Y:S01]  /*4f40*/  @P4 LDG.E.U16 R25, desc[UR22][R4.64] ;  /* 0x0000001604194981 */ /* 0x0000e2000c1e1500 */
[----:B------:R-:W-:Y:S02]  /*4f50*/  ISETP.LT.AND P3, PT, R6, R46, P0 ;  /* 0x0000002e0600720c */ /* 0x000fe40000761270 */
[----:B------:R-:W-:Y:S02]  /*4f60*/  LOP3.LUT R32, R2, 0x12, RZ, 0xfc, !PT ;  /* 0x0000001202207812 */ /* 0x000fe400078efcff */
[----:B------:R-:W-:Y:S02]  /*4f70*/  PRMT R21, RZ, 0x7610, R21 ;  /* 0x00007610ff157816 */ /* 0x000fe40000000015 */
[C---:B0-----:R-:W-:Y:S02]  /*4f80*/  LEA R4, P2, R8.reuse, R3, 0x1 ;  /* 0x0000000308047211 */ /* 0x041fe400078408ff */
[----:B------:R-:W-:Y:S02]  /*4f90*/  PRMT R12, RZ, 0x7610, R12 ;  /* 0x00007610ff0c7816 */ /* 0x000fe4000000000c */
[----:B------:R-:W-:-:S02]  /*4fa0*/  LEA.HI.X.SX32 R5, R8, R0, 0x1, P2 ;  /* 0x0000000008057211 */ /* 0x000fc400010f0eff */
[----:B------:R-:W-:Y:S01]  /*4fb0*/  ISETP.LT.AND P2, PT, R32, R46, P0 ;  /* 0x0000002e2000720c */ /* 0x000fe20000741270 */
[----:B--2---:R-:W-:Y:S04]  /*4fc0*/  STL [R1+0x364], R15 ;  /* 0x0003640f01007387 */ /* 0x004fe80000100800 */
[----:B------:R-:W-:Y:S04]  /*4fd0*/  STL [R1+0xb0], R26 ;  /* 0x0000b01a01007387 */ /* 0x000fe80000100800 */
[----:B----4-:R-:W-:Y:S04]  /*4fe0*/  STL [R1+0xac], R14 ;  /* 0x0000ac0e01007387 */ /* 0x010fe80000100800 */
[----:B------:R0:W-:Y:S02]  /*4ff0*/  STL [R1+0x360], R13 ;  /* 0x0003600d01007387 */ /* 0x0001e40000100800 */
[----:B0-----:R-:W-:-:S04]  /*5000*/  LOP3.LUT R13, R2, 0x3a, RZ, 0xfc, !PT ;  /* 0x0000003a020d7812 */ /* 0x001fc800078efcff */
[----:B------:R-:W-:Y:S02]  /*5010*/  ISETP.LT.AND P4, PT, R13, R46, P0 ;  /* 0x0000002e0d00720c */ /* 0x000fe40000781270 */
[----:B---3--:R-:W-:-:S04]  /*5020*/  LEA R6, P5, R24, R3, 0x1 ;  /* 0x0000000318067211 */ /* 0x008fc800078a08ff */
[----:B------:R-:W-:-:S05]  /*5030*/  LEA.HI.X.SX32 R7, R24, R0, 0x1, P5 ;  /* 0x0000000018077211 */ /* 0x000fca00028f0eff */
[----:B------:R0:W2:Y:S04]  /*5040*/  @P3 LDG.E.U16 R12, desc[UR22][R6.64] ;  /* 0x00000016060c3981 */ /* 0x0000a8000c1e1500 */
[----:B------:R1:W3:Y:S01]  /*5050*/  @P4 LDG.E.U16 R21, desc[UR22][R4.64] ;  /* 0x0000001604154981 */ /* 0x0002e2000c1e1500 */
[----:B0-----:R-:W-:Y:S02]  /*5060*/  PRMT R7, RZ, 0x7610, R7 ;  /* 0x00007610ff077816 */ /* 0x001fe40000000007 */
[----:B-1----:R-:W-:-:S04]  /*5070*/  LEA R4, P4, R31, R3, 0x1 ;  /* 0x000000031f047211 */ /* 0x002fc800078808ff */
[----:B------:R-:W-:-:S05]  /*5080*/  LEA.HI.X.SX32 R5, R31, R0, 0x1, P4 ;  /* 0x000000001f057211 */ /* 0x000fca00020f0eff */
[----:B------:R0:W4:Y:S01]  /*5090*/  @P2 LDG.E.U16 R7, desc[UR22][R4.64] ;  /* 0x0000001604072981 */ /* 0x000122000c1e1500 */
[----:B------:R-:W-:-:S03]  /*50a0*/  IMAD R16, R48, 0x2, R8 ;  /* 0x0000000230107824 */ /* 0x000fc600078e0208 */
[----:B------:R-:W-:Y:S01]  /*50b0*/  STL [R1+0xa8], R25 ;  /* 0x0000a81901007387 */ /* 0x000fe20000100800 */
[----:B------:R-:W-:Y:S01]  /*50c0*/  IMAD R39, R48, 0x2, R16 ;  /* 0x0000000230277824 */ /* 0x000fe200078e0210 */
[----:B------:R-:W-:-:S03]  /*50d0*/  LOP3.LUT R6, R2, 0x48, RZ, 0xfc, !PT ;  /* 0x0000004802067812 */ /* 0x000fc600078efcff */
[----:B------:R-:W-:Y:S01]  /*50e0*/  IMAD R11, R48, 0x2, R39 ;  /* 0x00000002300b7824 */ /* 0x000fe200078e0227 */
[----:B------:R-:W-:Y:S02]  /*50f0*/  ISETP.LT.AND P4, PT, R6, R46, P0 ;  /* 0x0000002e0600720c */ /* 0x000fe40000781270 */
[----:B------:R-:W-:Y:S01]  /*5100*/  PRMT R23, RZ, 0x7610, R23 ;  /* 0x00007610ff177816 */ /* 0x000fe20000000017 */
[----:B------:R-:W-:Y:S01]  /*5110*/  IMAD R27, R48, 0x2, R11 ;  /* 0x00000002301b7824 */ /* 0x000fe200078e020b */
[----:B------:R-:W-:-:S03]  /*5120*/  LEA R6, P2, R11, R3, 0x1 ;  /* 0x000000030b067211 */ /* 0x000fc600078408ff */
[----:B------:R-:W-:-:S04]  /*5130*/  IMAD R15, R48, 0x2, R27 ;  /* 0x00000002300f7824 */ /* 0x000fc800078e021b */
[----:B------:R-:W-:-:S04]  /*5140*/  IMAD R38, R48, 0x2, R15 ;  /* 0x0000000230267824 */ /* 0x000fc800078e020f */
[----:B------:R-:W-:Y:S01]  /*5150*/  IMAD R10, R48, 0x2, R38 ;  /* 0x00000002300a7824 */ /* 0x000fe200078e0226 */
[----:B------:R-:W-:-:S04]  /*5160*/  PRMT R22, RZ, 0x7610, R22 ;  /* 0x00007610ff167816 */ /* 0x000fc80000000016 */
[----:B0-----:R-:W-:-:S04]  /*5170*/  LEA R4, P5, R10, R3, 0x1 ;  /* 0x000000030a047211 */ /* 0x001fc800078a08ff */
[----:B------:R-:W-:-:S05]  /*5180*/  LEA.HI.X.SX32 R5, R10, R0, 0x1, P5 ;  /* 0x000000000a057211 */ /* 0x000fca00028f0eff */
[----:B------:R0:W4:Y:S04]  /*5190*/  @P4 LDG.E.U16 R22, desc[UR22][R4.64] ;  /* 0x0000001604164981 */ /* 0x000128000c1e1500 */
[----:B---3--:R1:W-:Y:S02]  /*51a0*/  STL [R1+0x35c], R21 ;  /* 0x00035c1501007387 */ /* 0x0083e40000100800 */
[----:B-1----:R-:W-:-:S04]  /*51b0*/  LOP3.LUT R21, R2, 0x40, RZ, 0xfc, !PT ;  /* 0x0000004002157812 */ /* 0x002fc800078efcff */
[----:B------:R-:W-:Y:S01]  /*51c0*/  ISETP.LT.AND P3, PT, R21, R46, P0 ;  /* 0x0000002e1500720c */ /* 0x000fe20000761270 */
[----:B--2---:R-:W-:Y:S04]  /*51d0*/  STL [R1+0x358], R12 ;  /* 0x0003580c01007387 */ /* 0x004fe80000100800 */
[----:B----4-:R1:W-:Y:S02]  /*51e0*/  STL [R1+0x354], R7 ;  /* 0x0003540701007387 */ /* 0x0103e40000100800 */
[----:B-1----:R-:W-:Y:S01]  /*51f0*/  LEA.HI.X.SX32 R7, R11, R0, 0x1, P2 ;  /* 0x000000000b077211 */ /* 0x002fe200010f0eff */
[----:B------:R-:W-:-:S06]  /*5200*/  IMAD.MOV.U32 R11, RZ, RZ, R23 ;  /* 0x000000ffff0b7224 */ /* 0x000fcc00078e0017 */
[----:B------:R-:W2:Y:S01]  /*5210*/  @P3 LDG.E.U16 R11, desc[UR22][R6.64] ;  /* 0x00000016060b3981 */ /* 0x000ea2000c1e1500 */
[----:B------:R-:W-:-:S04]  /*5220*/  IMAD R26, R48, 0x2, R10 ;  /* 0x00000002301a7824 */ /* 0x000fc800078e020a */
[----:B------:R-:W-:-:S04]  /*5230*/  IMAD R14, R48, 0x2, R26 ;  /* 0x00000002300e7824 */ /* 0x000fc800078e021a */
[----:B------:R-:W-:-:S04]  /*5240*/  IMAD R37, R48, 0x2, R14 ;  /* 0x0000000230257824 */ /* 0x000fc800078e020e */
[----:B------:R-:W-:-:S04]  /*5250*/  IMAD R9, R48, 0x2, R37 ;  /* 0x0000000230097824 */ /* 0x000fc800078e0225 */
[----:B------:R-:W-:-:S04]  /*5260*/  IMAD R25, R48, 0x2, R9 ;  /* 0x0000000230197824 */ /* 0x000fc800078e0209 */
[C---:B------:R-:W-:Y:S01]  /*5270*/  IMAD R13, R48.reuse, 0x2, R25 ;  /* 0x00000002300d7824 */ /* 0x040fe200078e0219 */
[----:B------:R-:W-:Y:S03]  /*5280*/  STL.S16 [R1+0x350], R23 ;  /* 0x0003501701007387 */ /* 0x000fe60000100600 */
[----:B------:R-:W-:Y:S01]  /*5290*/  IMAD R36, R48, 0x2, R13 ;  /* 0x0000000230247824 */ /* 0x000fe200078e020d */
[C---:B------:R-:W-:Y:S02]  /*52a0*/  LOP3.LUT R31, R2.reuse, 0x50, RZ, 0xfc, !PT ;  /* 0x00000050021f7812 */ /* 0x040fe400078efcff */
[----:B0-----:R-:W-:Y:S01]  /*52b0*/  LOP3.LUT R5, R2, 0x58, RZ, 0xfc, !PT ;  /* 0x0000005802057812 */ /* 0x001fe200078efcff */
[----:B------:R-:W-:Y:S01]  /*52c0*/  IMAD R8, R48, 0x2, R36 ;  /* 0x0000000230087824 */ /* 0x000fe200078e0224 */
[----:B------:R-:W-:-:S03]  /*52d0*/  ISETP.LT.AND P2, PT, R31, R46, P0 ;  /* 0x0000002e1f00720c */ /* 0x000fc60000741270 */
[----:B------:R-:W-:Y:S01]  /*52e0*/  IMAD R24, R48, 0x2, R8 ;  /* 0x0000000230187824 */ /* 0x000fe200078e0208 */
[----:B------:R-:W-:-:S03]  /*52f0*/  LEA R4, P5, R8, R3, 0x1 ;  /* 0x0000000308047211 */ /* 0x000fc600078a08ff */
[----:B------:R-:W-:Y:S01]  /*5300*/  IMAD R12, R48, 0x2, R24 ;  /* 0x00000002300c7824 */ /* 0x000fe200078e0218 */
[----:B------:R-:W-:-:S03]  /*5310*/  PRMT R30, RZ, 0x7610, R30 ;  /* 0x00007610ff1e7816 */ /* 0x000fc6000000001e */
[----:B------:R-:W-:-:S04]  /*5320*/  IMAD R32, R48, 0x2, R12 ;  /* 0x0000000230207824 */ /* 0x000fc800078e020c */
[----:B------:R-:W-:Y:S01]  /*5330*/  IMAD R21, R48, 0x2, R32 ;  /* 0x0000000230157824 */ /* 0x000fe200078e0220 */
[----:B------:R-:W-:Y:S01]  /*5340*/  PRMT R28, RZ, 0x7610, R28 ;  /* 0x00007610ff1c7816 */ /* 0x000fe2000000001c */
[----:B--2---:R-:W-:Y:S01]  /*5350*/  @P3 STL [R1+0x350], R11 ;  /* 0x0003500b01003387 */ /* 0x004fe20000100800 */
[----:B------:R-:W-:-:S04]  /*5360*/  LEA R6, P3, R9, R3, 0x1 ;  /* 0x0000000309067211 */ /* 0x000fc800078608ff */
[----:B------:R-:W-:Y:S02]  /*5370*/  LEA.HI.X.SX32 R7, R9, R0, 0x1, P3 ;  /* 0x0000000009077211 */ /* 0x000fe400018f0eff */
[----:B------:R-:W-:Y:S02]  /*5380*/  ISETP.LT.AND P3, PT, R5, R46, P0 ;  /* 0x0000002e0500720c */ /* 0x000fe40000761270 */
[----:B------:R-:W-:Y:S01]  /*5390*/  LEA.HI.X.SX32 R5, R8, R0, 0x1, P5 ;  /* 0x0000000008057211 */ /* 0x000fe200028f0eff */
[----:B------:R0:W-:Y:S01]  /*53a0*/  STL [R1+0x34c], R22 ;  /* 0x00034c1601007387 */ /* 0x0001e20000100800 */
[----:B------:R-:W-:-:S03]  /*53b0*/  PRMT R8, RZ, 0x7610, R8 ;  /* 0x00007610ff087816 */ /* 0x000fc60000000008 */
[----:B------:R1:W2:Y:S01]  /*53c0*/  @P2 LDG.E.U16 R30, desc[UR22][R6.64] ;  /* 0x00000016061e2981 */ /* 0x0002a2000c1e1500 */
[----:B0-----:R-:W-:-:S05]  /*53d0*/  LOP3.LUT R22, R2, 0x60, RZ, 0xfc, !PT ;  /* 0x0000006002167812 */ /* 0x001fca00078efcff */
[----:B------:R-:W3:Y:S01]  /*53e0*/  @P3 LDG.E.U16 R8, desc[UR22][R4.64] ;  /* 0x0000001604083981 */ /* 0x000ee2000c1e1500 */
[----:B------:R-:W-:Y:S02]  /*53f0*/  ISETP.LT.AND P4, PT, R22, R46, P0 ;  /* 0x0000002e1600720c */ /* 0x000fe40000781270 */
[----:B-1----:R-:W-:-:S04]  /*5400*/  LEA R6, P2, R21, R3, 0x1 ;  /* 0x0000000315067211 */ /* 0x002fc800078408ff */
[----:B------:R-:W-:-:S07]  /*5410*/  LEA.HI.X.SX32 R7, R21, R0, 0x1, P2 ;  /* 0x0000000015077211 */ /* 0x000fce00010f0eff */
[----:B------:R0:W4:Y:S01]  /*5420*/  @P4 LDG.E.U16 R28, desc[UR22][R6.64] ;  /* 0x00000016061c4981 */ /* 0x000122000c1e1500 */
[----:B------:R-:W-:-:S04]  /*5430*/  IMAD R23, R48, 0x2, R21 ;  /* 0x0000000230177824 */ /* 0x000fc800078e0215 */
[----:B------:R-:W-:-:S04]  /*5440*/  IMAD R11, R48, 0x2, R23 ;  /* 0x00000002300b7824 */ /* 0x000fc800078e0217 */
[----:B------:R-:W-:Y:S01]  /*5450*/  IMAD R31, R48, 0x2, R11 ;  /* 0x00000002301f7824 */ /* 0x000fe200078e020b */
[----:B0-----:R-:W-:-:S03]  /*5460*/  PRMT R6, RZ, 0x7610, R6 ;  /* 0x00007610ff067816 */ /* 0x001fc60000000006 */
[----:B------:R-:W-:Y:S01]  /*5470*/  IMAD R10, R48, 0x2, R31 ;  /* 0x00000002300a7824 */ /* 0x000fe200078e021f */
[C---:B------:R-:W-:Y:S02]  /*5480*/  LOP3.LUT R7, R2.reuse, 0x78, RZ, 0xfc, !PT ;  /* 0x0000007802077812 */ /* 0x040fe400078efcff */
[----:B------:R-:W-:Y:S01]  /*5490*/  LOP3.LUT R4, R2, 0x70, RZ, 0xfc, !PT ;  /* 0x0000007002047812 */ /* 0x000fe200078efcff */
[----:B------:R-:W-:Y:S01]  /*54a0*/  IMAD R22, R48, 0x2, R10 ;  /* 0x0000000230167824 */ /* 0x000fe200078e020a */
[----:B--2---:R-:W-:Y:S04]  /*54b0*/  STL [R1+0x348], R30 ;  /* 0x0003481e01007387 */ /* 0x004fe80000100800 */
[----:B---3--:R-:W-:Y:S04]  /*54c0*/  STL [R1+0x344], R8 ;  /* 0x0003440801007387 */ /* 0x008fe80000100800 */
[----:B------:R0:W-:Y:S02]  /*54d0*/  STL.S16 [R1+0x33c], R6 ;  /* 0x00033c0601007387 */ /* 0x0001e40000100600 */
[----:B0-----:R-:W-:-:S02]  /*54e0*/  LEA R6, P3, R10, R3, 0x1 ;  /* 0x000000030a067211 */ /* 0x001fc400078608ff */
[----:B------:R-:W-:Y:S02]  /*54f0*/  LOP3.LUT R8, R2, 0x68, RZ, 0xfc, !PT ;  /* 0x0000006802087812 */ /* 0x000fe400078efcff */
[----:B------:R-:W-:Y:S02]  /*5500*/  LEA.HI.X.SX32 R7, R10, R0, 0x1, P3 ;  /* 0x000000000a077211 */ /* 0x000fe400018f0eff */
[C---:B------:R-:W-:Y:S02]  /*5510*/  LOP3.LUT R10, R2.reuse, 0x78, RZ, 0xfc, !PT ;  /* 0x00000078020a7812 */ /* 0x040fe400078efcff */
[----:B------:R-:W-:Y:S01]  /*5520*/  LOP3.LUT R2, R2, 0x42, RZ, 0xfc, !PT ;  /* 0x0000004202027812 */ /* 0x000fe200078efcff */
[----:B----4-:R0:W-:Y:S05]  /*5530*/  STL [R1+0x340], R28 ;  /* 0x0003401c01007387 */ /* 0x0101ea0000100800 */
[----:B------:R-:W2:Y:S01]  /*5540*/  LDL R2, [R1+0x33c] ;  /* 0x00033c0001027983 */ /* 0x000ea20000100800 */
[----:B------:R-:W-:-:S13]  /*5550*/  ISETP.LT.AND P4, PT, R8, R46, P0 ;  /* 0x0000002e0800720c */ /* 0x000fda0000781270 */
[----:B--2---:R1:W2:Y:S01]  /*5560*/  @P4 LDG.E.U16 R2, desc[UR22][R6.64] ;  /* 0x0000001606024981 */ /* 0x0042a2000c1e1500 */
[----:B------:R-:W-:-:S04]  /*5570*/  IMAD R9, R48, 0x2, R22 ;  /* 0x0000000230097824 */ /* 0x000fc800078e0216 */
[----:B------:R-:W-:-:S04]  /*5580*/  IMAD R30, R48, 0x2, R9 ;  /* 0x00000002301e7824 */ /* 0x000fc800078e0209 */
[----:B------:R-:W-:-:S04]  /*5590*/  IMAD R5, R48, 0x2, R30 ;  /* 0x0000000230057824 */ /* 0x000fc800078e021e */
[----:B------:R-:W-:-:S04]  /*55a0*/  IMAD R21, R48, 0x2, R5 ;  /* 0x0000000230157824 */ /* 0x000fc800078e0205 */
[----:B------:R-:W-:Y:S01]  /*55b0*/  IMAD R8, R48, 0x2, R21 ;  /* 0x0000000230087824 */ /* 0x000fe200078e0215 */
[----:B------:R-:W-:-:S03]  /*55c0*/  ISETP.LT.AND P2, PT, R4, R46, P0 ;  /* 0x0000002e0400720c */ /* 0x000fc60000741270 */
[----:B0-----:R-:W-:Y:S01]  /*55d0*/  IMAD R28, R48, 0x2, R8 ;  /* 0x00000002301c7824 */ /* 0x001fe200078e0208 */
[----:B------:R-:W-:Y:S02]  /*55e0*/  ISETP.LT.AND P3, PT, R10, R46, P0 ;  /* 0x0000002e0a00720c */ /* 0x000fe40000761270 */
[CC--:B------:R-:W-:Y:S01]  /*55f0*/  LEA R4, P5, R5.reuse, R3.reuse, 0x1 ;  /* 0x0000000305047211 */ /* 0x0c0fe200078a08ff */
[----:B------:R-:W-:Y:S01]  /*5600*/  IMAD R10, R48, 0x2, R28 ;  /* 0x00000002300a7824 */ /* 0x000fe200078e021c */
[----:B------:R-:W-:Y:S02]  /*5610*/  PRMT R43, RZ, 0x7610, R43 ;  /* 0x00007610ff2b7816 */ /* 0x000fe4000000002b */
[----:B------:R-:W-:Y:S02]  /*5620*/  LEA.HI.X.SX32 R5, R5, R0, 0x1, P5 ;  /* 0x0000000005057211 */ /* 0x000fe400028f0eff */
[----:B-1----:R-:W-:Y:S02]  /*5630*/  LEA R6, P5, R10, R3, 0x1 ;  /* 0x000000030a067211 */ /* 0x002fe400078a08ff */
[----:B------:R-:W-:Y:S01]  /*5640*/  PRMT R42, RZ, 0x7610, R42 ;  /* 0x00007610ff2a7816 */ /* 0x000fe2000000002a */
[----:B------:R0:W3:Y:S04]  /*5650*/  @P2 LDG.E.U16 R43, desc[UR22][R4.64] ;  /* 0x00000016042b2981 */ /* 0x0000e8000c1e1500 */
[----:B--2---:R1:W-:Y:S02]  /*5660*/  @P4 STL [R1+0x33c], R2 ;  /* 0x00033c0201004387 */ /* 0x0043e40000100800 */
[----:B-1----:R-:W1:Y:S02]  /*5670*/  S2R R2, SR_TID.X ;  /* 0x0000000000027919 */ /* 0x002e640000002100 */
[----:B-1----:R-:W-:-:S04]  /*5680*/  SHF.R.U32.HI R2, RZ, 0x6, R2 ;  /* 0x00000006ff027819 */ /* 0x002fc80000011602 */
[----:B------:R-:W-:-:S04]  /*5690*/  SGXT.U32 R2, R2, 0x1 ;  /* 0x000000010202781a */ /* 0x000fc80000000000 */
[----:B------:R-:W-:-:S04]  /*56a0*/  LOP3.LUT R7, R2, 0x42, RZ, 0xfc, !PT ;  /* 0x0000004202077812 */ /* 0x000fc800078efcff */
[----:B------:R-:W-:Y:S02]  /*56b0*/  ISETP.LT.AND P4, PT, R7, R46, P0 ;  /* 0x0000002e0700720c */ /* 0x000fe40000781270 */
[----:B------:R-:W-:-:S05]  /*56c0*/  LEA.HI.X.SX32 R7, R10, R0, 0x1, P5 ;  /* 0x000000000a077211 */ /* 0x000fca00028f0eff */
[----:B------:R1:W2:Y:S01]  /*56d0*/  @P3 LDG.E.U16 R42, desc[UR22][R6.64] ;  /* 0x00000016062a3981 */ /* 0x0002a2000c1e1500 */
[CC--:B0-----:R-:W-:Y:S02]  /*56e0*/  LEA R4, P2, R27.reuse, R3.reuse, 0x1 ;  /* 0x000000031b047211 */ /* 0x0c1fe400078408ff */
[----:B------:R-:W-:Y:S02]  /*56f0*/  PRMT R50, RZ, 0x7610, R50 ;  /* 0x00007610ff327816 */ /* 0x000fe40000000032 */
[C---:B------:R-:W-:Y:S02]  /*5700*/  LOP3.LUT R5, R2.reuse, 0x4a, RZ, 0xfc, !PT ;  /* 0x0000004a02057812 */ /* 0x040fe400078efcff */
[----:B------:R-:W-:Y:S02]  /*5710*/  LEA.HI.X.SX32 R5, R27, R0, 0x1, P2 ;  /* 0x000000001b057211 */ /* 0x000fe400010f0eff */
[----:B-1----:R-:W-:Y:S01]  /*5720*/  LOP3.LUT R7, R2, 0x4a, RZ, 0xfc, !PT ;  /* 0x0000004a02077812 */ /* 0x002fe200078efcff */
[----:B---3--:R0:W-:Y:S03]  /*5730*/  STL [R1+0x338], R43 ;  /* 0x0003382b01007387 */ /* 0x0081e60000100800 */
[----:B------:R-:W-:Y:S01]  /*5740*/  ISETP.LT.AND P3, PT, R7, R46, P0 ;  /* 0x0000002e0700720c */ /* 0x000fe20000761270 */
[----:B------:R1:W3:Y:S01]  /*5750*/  @P4 LDG.E.U16 R50, desc[UR22][R4.64] ;  /* 0x0000001604324981 */ /* 0x0002e2000c1e1500 */
[----:B------:R-:W-:-:S03]  /*5760*/  LEA R6, P4, R26, R3, 0x1 ;  /* 0x000000031a067211 */ /* 0x000fc600078808ff */
[----:B0-----:R-:W4:Y:S01]  /*5770*/  LDL.LU R43, [R1+0x910] ;  /* 0x00091000012b7983 */ /* 0x001f220000300800 */
[----:B------:R-:W-:Y:S02]  /*5780*/  PRMT R52, RZ, 0x7610, R52 ;  /* 0x00007610ff347816 */ /* 0x000fe40000000034 */
[----:B------:R-:W-:Y:S02]  /*5790*/  LOP3.LUT R7, R2, 0x5a, RZ, 0xfc, !PT ;  /* 0x0000005a02077812 */ /* 0x000fe400078efcff */
[----:B------:R-:W-:Y:S02]  /*57a0*/  LEA.HI.X.SX32 R7, R26, R0, 0x1, P4 ;  /* 0x000000001a077211 */ /* 0x000fe400020f0eff */
[----:B-1----:R-:W-:Y:S02]  /*57b0*/  LOP3.LUT R5, R2, 0x5a, RZ, 0xfc, !PT ;  /* 0x0000005a02057812 */ /* 0x002fe400078efcff */
[----:B------:R-:W-:Y:S01]  /*57c0*/  LEA R4, P5, R25, R3, 0x1 ;  /* 0x0000000319047211 */ /* 0x000fe200078a08ff */
[----:B------:R0:W3:Y:S01]  /*57d0*/  @P3 LDG.E.U16 R52, desc[UR22][R6.64] ;  /* 0x0000001606343981 */ /* 0x0000e2000c1e1500 */
[----:B------:R-:W-:-:S02]  /*57e0*/  ISETP.LT.AND P4, PT, R5, R46, P0 ;  /* 0x0000002e0500720c */ /* 0x000fc40000781270 */
[----:B------:R-:W-:Y:S02]  /*57f0*/  PRMT R41, RZ, 0x7610, R41 ;  /* 0x00007610ff297816 */ /* 0x000fe40000000029 */
[----:B------:R-:W-:Y:S02]  /*5800*/  LEA.HI.X.SX32 R5, R25, R0, 0x1, P5 ;  /* 0x0000000019057211 */ /* 0x000fe400028f0eff */
[----:B0-----:R-:W-:Y:S02]  /*5810*/  LOP3.LUT R7, R2, 0x62, RZ, 0xfc, !PT ;  /* 0x0000006202077812 */ /* 0x001fe400078efcff */
[----:B------:R-:W-:Y:S02]  /*5820*/  LEA R6, P5, R24, R3, 0x1 ;  /* 0x0000000318067211 */ /* 0x000fe400078a08ff */
[----:B------:R-:W-:Y:S02]  /*5830*/  ISETP.LT.AND P3, PT, R7, R46, P0 ;  /* 0x0000002e0700720c */ /* 0x000fe40000761270 */
[----:B------:R-:W-:-:S02]  /*5840*/  PRMT R45, RZ, 0x7610, R45 ;  /* 0x00007610ff2d7816 */ /* 0x000fc4000000002d */
[----:B------:R-:W-:Y:S02]  /*5850*/  LEA.HI.X.SX32 R7, R24, R0, 0x1, P5 ;  /* 0x0000000018077211 */ /* 0x000fe400028f0eff */
[----:B------:R-:W-:-:S03]  /*5860*/  PRMT R49, RZ, 0x7610, R49 ;  /* 0x00007610ff317816 */ /* 0x000fc60000000031 */
[----:B------:R-:W4:Y:S04]  /*5870*/  @P4 LDG.E.U16 R45, desc[UR22][R6.64] ;  /* 0x00000016062d4981 */ /* 0x000f28000c1e1500 */
[----:B--2---:R0:W-:Y:S02]  /*5880*/  STL [R1+0x328], R42 ;  /* 0x0003282a01007387 */ /* 0x0041e40000100800 */
[----:B0-----:R-:W-:-:S04]  /*5890*/  LOP3.LUT R42, R2, 0x52, RZ, 0xfc, !PT ;  /* 0x00000052022a7812 */ /* 0x001fc800078efcff */
[----:B------:R-:W-:-:S13]  /*58a0*/  ISETP.LT.AND P2, PT, R42, R46, P0 ;  /* 0x0000002e2a00720c */ /* 0x000fda0000741270 */
[----:B------:R0:W2:Y:S02]  /*58b0*/  @P2 LDG.E.U16 R41, desc[UR22][R4.64] ;  /* 0x0000001604292981 */ /* 0x0000a4000c1e1500 */
[C---:B0-----:R-:W-:Y:S02]  /*58c0*/  LEA R4, P2, R23.reuse, R3, 0x1 ;  /* 0x0000000317047211 */ /* 0x041fe400078408ff */
[----:B------:R-:W-:Y:S02]  /*58d0*/  LOP3.LUT R5, R2, 0x6a, RZ, 0xfc, !PT ;  /* 0x0000006a02057812 */ /* 0x000fe400078efcff */
[----:B------:R-:W-:-:S05]  /*58e0*/  LEA.HI.X.SX32 R5, R23, R0, 0x1, P2 ;  /* 0x0000000017057211 */ /* 0x000fca00010f0eff */
[----:B------:R0:W4:Y:S01]  /*58f0*/  @P3 LDG.E.U16 R49, desc[UR22][R4.64] ;  /* 0x0000001604313981 */ /* 0x000122000c1e1500 */
[----:B------:R-:W-:-:S03]  /*5900*/  LOP3.LUT R42, R2, 0x62, RZ, 0xfc, !PT ;  /* 0x00000062022a7812 */ /* 0x000fc600078efcff */
[----:B---3--:R1:W-:Y:S01]  /*5910*/  STL [R1+0x32c], R50 ;  /* 0x00032c3201007387 */ /* 0x0083e20000100800 */
[----:B------:R-:W-:-:S03]  /*5920*/  LOP3.LUT R7, R2, 0x6a, RZ, 0xfc, !PT ;  /* 0x0000006a02077812 */ /* 0x000fc600078efcff */
[----:B-1----:R-:W3:Y:S04]  /*5930*/  LDL.LU R50, [R1+0x90c] ;  /* 0x00090c0001327983 */ /* 0x002ee80000300800 */
[----:B------:R-:W3:Y:S04]  /*5940*/  LDL.LU R42, [R1+0x908] ;  /* 0x00090800012a7983 */ /* 0x000ee80000300800 */
[----:B------:R1:W-:Y:S01]  /*5950*/  STL [R1+0x31c], R52 ;  /* 0x00031c3401007387 */ /* 0x0003e20000100800 */
[----:B0-----:R-:W-:-:S03]  /*5960*/  PRMT R4, RZ, 0x7610, R4 ;  /* 0x00007610ff047816 */ /* 0x001fc60000000004 */
[----:B-1----:R-:W3:Y:S01]  /*5970*/  LDL R52, [R1+0x70] ;  /* 0x0000700001347983 */ /* 0x002ee20000100800 */
[----:B------:R-:W-:Y:S02]  /*5980*/  ISETP.LT.AND P4, PT, R7, R46, P0 ;  /* 0x0000002e0700720c */ /* 0x000fe40000781270 */
[C---:B------:R-:W-:Y:S02]  /*5990*/  LOP3.LUT R7, R2.reuse, 0x7a, RZ, 0xfc, !PT ;  /* 0x0000007a02077812 */ /* 0x040fe400078efcff */
[C---:B------:R-:W-:Y:S01]  /*59a0*/  LOP3.LUT R5, R2.reuse, 0x7a, RZ, 0xfc, !PT ;  /* 0x0000007a02057812 */ /* 0x040fe200078efcff */
[----:B--2---:R0:W-:Y:S04]  /*59b0*/  STL [R1+0x318], R41 ;  /* 0x0003182901007387 */ /* 0x0041e80000100800 */
[----:B0-----:R-:W2:Y:S04]  /*59c0*/  LDL.LU R41, [R1+0x904] ;  /* 0x0009040001297983 */ /* 0x001ea80000300800 */
[----:B----4-:R0:W-:Y:S04]  /*59d0*/  STL [R1+0x30c], R45 ;  /* 0x00030c2d01007387 */ /* 0x0101e80000100800 */
[----:B------:R1:W-:Y:S01]  /*59e0*/  STL [R1+0x308], R49 ;  /* 0x0003083101007387 */ /* 0x0003e20000100800 */
[----:B0-----:R-:W-:-:S04]  /*59f0*/  LOP3.LUT R45, R2, 0x72, RZ, 0xfc, !PT ;  /* 0x00000072022d7812 */ /* 0x001fc800078efcff */
[----:B------:R-:W-:Y:S01]  /*5a00*/  ISETP.LT.AND P2, PT, R45, R46, P0 ;  /* 0x0000002e2d00720c */ /* 0x000fe20000741270 */
[----:B-1----:R-:W2:Y:S01]  /*5a10*/  LDL.LU R49, [R1+0x900] ;  /* 0x0009000001317983 */ /* 0x002ea20000300800 */
[----:B------:R-:W-:-:S03]  /*5a20*/  LOP3.LUT R45, R2, 0xc, RZ, 0xfc, !PT ;  /* 0x0000000c022d7812 */ /* 0x000fc600078efcff */
[----:B------:R0:W-:Y:S04]  /*5a30*/  STL.S16 [R1+0x2ec], R4 ;  /* 0x0002ec0401007387 */ /* 0x0001e80000100600 */
[----:B------:R-:W4:Y:S01]  /*5a40*/  LDL R2, [R1+0x2ec] ;  /* 0x0002ec0001027983 */ /* 0x000f220000100800 */
[----:B------:R-:W-:-:S04]  /*5a50*/  LEA R6, P3, R22, R3, 0x1 ;  /* 0x0000000316067211 */ /* 0x000fc800078608ff */
[----:B------:R-:W-:-:S05]  /*5a60*/  LEA.HI.X.SX32 R7, R22, R0, 0x1, P3 ;  /* 0x0000000016077211 */ /* 0x000fca00018f0eff */
[----:B----4-:R1:W4:Y:S01]  /*5a70*/  @P4 LDG.E.U16 R2, desc[UR22][R6.64] ;  /* 0x0000001606024981 */ /* 0x010322000c1e1500 */
[-C--:B0-----:R-:W-:Y:S01]  /*5a80*/  LEA R4, P5, R21, R3.reuse, 0x1 ;  /* 0x0000000315047211 */ /* 0x081fe200078a08ff */
[----:B------:R-:W-:Y:S01]  /*5a90*/  IMAD R10, R48, 0x2, R10 ;  /* 0x00000002300a7824 */ /* 0x000fe200078e020a */
[----:B------:R-:W-:Y:S02]  /*5aa0*/  ISETP.LT.AND P3, PT, R5, R46, P0 ;  /* 0x0000002e0500720c */ /* 0x000fe40000761270 */
[----:B------:R-:W-:Y:S02]  /*5ab0*/  PRMT R47, RZ, 0x7610, R47 ;  /* 0x00007610ff2f7816 */ /* 0x000fe4000000002f */
[----:B------:R-:W-:Y:S02]  /*5ac0*/  LEA.HI.X.SX32 R5, R21, R0, 0x1, P5 ;  /* 0x0000000015057211 */ /* 0x000fe400028f0eff */
[----:B-1----:R-:W-:-:S03]  /*5ad0*/  LEA R6, P5, R10, R3, 0x1 ;  /* 0x000000030a067211 */ /* 0x002fc600078a08ff */
[----:B------:R3:W2:Y:S01]  /*5ae0*/  @P2 LDG.E.U16 R47, desc[UR22][R4.64] ;  /* 0x00000016042f2981 */ /* 0x0006a2000c1e1500 */
[----:B------:R-:W-:Y:S02]  /*5af0*/  PRMT R40, RZ, 0x7610, R40 ;  /* 0x00007610ff287816 */ /* 0x000fe40000000028 */
[----:B------:R-:W-:Y:S02]  /*5b00*/  LEA.HI.X.SX32 R7, R10, R0, 0x1, P5 ;  /* 0x000000000a077211 */ /* 0x000fe400028f0eff */
[----:B------:R-:W-:-:S03]  /*5b10*/  PRMT R44, RZ, 0x7610, R44 ;  /* 0x00007610ff2c7816 */ /* 0x000fc6000000002c */
[----:B------:R0:W2:Y:S01]  /*5b20*/  @P3 LDG.E.U16 R40, desc[UR22][R6.64] ;  /* 0x0000001606283981 */ /* 0x0000a2000c1e1500 */
[----:B---3--:R-:W-:-:S04]  /*5b30*/  LEA R4, P2, R52, R3, 0x1 ;  /* 0x0000000334047211 */ /* 0x008fc800078408ff */
[----:B------:R-:W-:Y:S01]  /*5b40*/  LEA.HI.X.SX32 R5, R52, R0, 0x1, P2 ;  /* 0x0000000034057211 */ /* 0x000fe200010f0eff */
[----:B----4-:R1:W-:Y:S01]  /*5b50*/  @P4 STL [R1+0x2ec], R2 ;  /* 0x0002ec0201004387 */ /* 0x0103e20000100800 */
[----:B------:R-:W-:-:S13]  /*5b60*/  ISETP.LT.AND P4, PT, R45, R46, P0 ;  /* 0x0000002e2d00720c */ /* 0x000fda0000781270 */
[----:B------:R3:W4:Y:S01]  /*5b70*/  @P4 LDG.E.U16 R44, desc[UR22][R4.64] ;  /* 0x00000016042c4981 */ /* 0x000722000c1e1500 */
[----:B-1----:R-:W1:Y:S03]  /*5b80*/  S2R R2, SR_TID.X ;  /* 0x0000000000027919 */ /* 0x002e660000002100 */
[----:B--2---:R-:W-:Y:S04]  /*5b90*/  STL [R1+0x740], R47 ;  /* 0x0007402f01007387 */ /* 0x004fe80000100800 */
[----:B------:R-:W-:Y:S01]  /*5ba0*/  STL [R1+0x868], R47 ;  /* 0x0008682f01007387 */ /* 0x000fe20000100800 */
[----:B0-----:R-:W-:-:S03]  /*5bb0*/  LEA R6, P4, R51, R3, 0x1 ;  /* 0x0000000333067211 */ /* 0x001fc600078808ff */
[----:B------:R0:W-:Y:S01]  /*5bc0*/  STL [R1+0x2d8], R40 ;  /* 0x0002d82801007387 */ /* 0x0001e20000100800 */
[----:B------:R-:W-:Y:S02]  /*5bd0*/  PRMT R43, RZ, 0x7610, R43 ;  /* 0x00007610ff2b7816 */ /* 0x000fe4000000002b */
[----:B-1----:R-:W-:-:S04]  /*5be0*/  SHF.R.U32.HI R2, RZ, 0x6, R2 ;  /* 0x00000006ff027819 */ /* 0x002fc80000011602 */
[----:B------:R-:W-:-:S04]  /*5bf0*/  SGXT.U32 R2, R2, 0x1 ;  /* 0x000000010202781a */ /* 0x000fc80000000000 */
[C---:B------:R-:W-:Y:S02]  /*5c00*/  LOP3.LUT R45, R2.reuse, 0x14, RZ, 0xfc, !PT ;  /* 0x00000014022d7812 */ /* 0x040fe400078efcff */
[----:B0-----:R-:W-:Y:S02]  /*5c10*/  LOP3.LUT R40, R2, 0x1c, RZ, 0xfc, !PT ;  /* 0x0000001c02287812 */ /* 0x001fe400078efcff */
[-C--:B------:R-:W-:Y:S02]  /*5c20*/  ISETP.LT.AND P3, PT, R45, R46.reuse, P0 ;  /* 0x0000002e2d00720c */ /* 0x080fe40000761270 */
[----:B------:R-:W-:Y:S02]  /*5c30*/  ISETP.LT.AND P2, PT, R40, R46, P0 ;  /* 0x0000002e2800720c */ /* 0x000fe40000741270 */
[----:B------:R-:W-:Y:S02]  /*5c40*/  LEA.HI.X.SX32 R7, R51, R0, 0x1, P4 ;  /* 0x0000000033077211 */ /* 0x000fe400020f0eff */
[----:B---3--:R-:W-:-:S02]  /*5c50*/  LEA R4, P5, R20, R3, 0x1 ;  /* 0x0000000314047211 */ /* 0x008fc400078a08ff */
[----:B------:R-:W-:Y:S02]  /*5c60*/  PRMT R27, RZ, 0x7610, R27 ;  /* 0x00007610ff1b7816 */ /* 0x000fe4000000001b */
[----:B------:R-:W-:-:S03]  /*5c70*/  LEA.HI.X.SX32 R5, R20, R0, 0x1, P5 ;  /* 0x0000000014057211 */ /* 0x000fc600028f0eff */
[----:B------:R0:W2:Y:S01]  /*5c80*/  @P3 LDG.E.U16 R43, desc[UR22][R6.64] ;  /* 0x00000016062b3981 */ /* 0x0000a2000c1e1500 */
[----:B------:R-:W-:-:S03]  /*5c90*/  PRMT R25, RZ, 0x7610, R25 ;  /* 0x00007610ff197816 */ /* 0x000fc60000000019 */
[----:B------:R1:W3:Y:S01]  /*5ca0*/  @P2 LDG.E.U16 R27, desc[UR22][R4.64] ;  /* 0x00000016041b2981 */ /* 0x0002e2000c1e1500 */
[----:B0-----:R-:W-:-:S04]  /*5cb0*/  LEA R6, P5, R19, R3, 0x1 ;  /* 0x0000000313067211 */ /* 0x001fc800078a08ff */
[----:B------:R-:W-:Y:S01]  /*5cc0*/  LEA.HI.X.SX32 R7, R19, R0, 0x1, P5 ;  /* 0x0000000013077211 */ /* 0x000fe200028f0eff */
[----:B----4-:R0:W-:Y:S02]  /*5cd0*/  STL [R1+0x2fc], R44 ;  /* 0x0002fc2c01007387 */ /* 0x0101e40000100800 */
[----:B0-----:R-:W-:-:S04]  /*5ce0*/  LOP3.LUT R44, R2, 0x24, RZ, 0xfc, !PT ;  /* 0x00000024022c7812 */ /* 0x001fc800078efcff */
[----:B------:R-:W-:-:S13]  /*5cf0*/  ISETP.LT.AND P4, PT, R44, R46, P0 ;  /* 0x0000002e2c00720c */ /* 0x000fda0000781270 */
[----:B------:R0:W4:Y:S01]  /*5d00*/  @P4 LDG.E.U16 R25, desc[UR22][R6.64] ;  /* 0x0000001606194981 */ /* 0x000122000c1e1500 */
[----:B------:R-:W-:-:S04]  /*5d10*/  LOP3.LUT R40, R2, 0x2c, RZ, 0xfc, !PT ;  /* 0x0000002c02287812 */ /* 0x000fc800078efcff */
[----:B------:R-:W-:Y:S01]  /*5d20*/  ISETP.LT.AND P3, PT, R40, R46, P0 ;  /* 0x0000002e2800720c */ /* 0x000fe20000761270 */
[----:B------:R0:W-:Y:S01]  /*5d30*/  STL [R1+0x700], R51 ;  /* 0x0007003301007387 */ /* 0x0001e20000100800 */
[----:B-1----:R-:W-:-:S04]  /*5d40*/  LEA R4, P2, R18, R3, 0x1 ;  /* 0x0000000312047211 */ /* 0x002fc800078408ff */
[----:B------:R-:W-:Y:S02]  /*5d50*/  LEA.HI.X.SX32 R5, R18, R0, 0x1, P2 ;  /* 0x0000000012057211 */ /* 0x000fe400010f0eff */
[----:B0-----:R-:W-:Y:S02]  /*5d60*/  PRMT R51, RZ, 0x7610, R51 ;  /* 0x00007610ff337816 */ /* 0x001fe40000000033 */
[----:B------:R-:W-:-:S04]  /*5d70*/  PRMT R26, RZ, 0x7610, R26 ;  /* 0x00007610ff1a7816 */ /* 0x000fc8000000001a */
[----:B------:R0:W2:Y:S01]  /*5d80*/  @P3 LDG.E.U16 R51, desc[UR22][R4.64] ;  /* 0x0000001604333981 */ /* 0x0000a2000c1e1500 */
[----:B------:R-:W-:-:S03]  /*5d90*/  LEA R6, P3, R17, R3, 0x1 ;  /* 0x0000000311067211 */ /* 0x000fc600078608ff */
[----:B---3--:R1:W-:Y:S02]  /*5da0*/  STL [R1+0x2dc], R27 ;  /* 0x0002dc1b01007387 */ /* 0x0083e40000100800 */
[----:B-1----:R-:W-:-:S04]  /*5db0*/  LOP3.LUT R27, R2, 0x34, RZ, 0xfc, !PT ;  /* 0x00000034021b7812 */ /* 0x002fc800078efcff */
[----:B------:R-:W-:Y:S02]  /*5dc0*/  ISETP.LT.AND P4, PT, R27, R46, P0 ;  /* 0x0000002e1b00720c */ /* 0x000fe40000781270 */
[----:B------:R-:W-:Y:S02]  /*5dd0*/  LOP3.LUT R27, R2, 0x44, RZ, 0xfc, !PT ;  /* 0x00000044021b7812 */ /* 0x000fe400078efcff */
[----:B0-----:R-:W-:Y:S02]  /*5de0*/  LEA R4, P5, R16, R3, 0x1 ;  /* 0x0000000310047211 */ /* 0x001fe400078a08ff */
[----:B------:R-:W-:Y:S02]  /*5df0*/  LEA.HI.X.SX32 R7, R17, R0, 0x1, P3 ;  /* 0x0000000011077211 */ /* 0x000fe400018f0eff */
[----:B------:R-:W-:Y:S02]  /*5e00*/  PRMT R53, RZ, 0x7610, R53 ;  /* 0x00007610ff357816 */ /* 0x000fe40000000035 */
[----:B------:R-:W-:-:S02]  /*5e10*/  ISETP.LT.AND P3, PT, R27, R46, P0 ;  /* 0x0000002e1b00720c */ /* 0x000fc40000761270 */
[----:B------:R-:W-:Y:S01]  /*5e20*/  LEA.HI.X.SX32 R5, R16, R0, 0x1, P5 ;  /* 0x0000000010057211 */ /* 0x000fe200028f0eff */
[----:B------:R0:W3:Y:S01]  /*5e30*/  @P4 LDG.E.U16 R26, desc[UR22][R6.64] ;  /* 0x00000016061a4981 */ /* 0x0000e2000c1e1500 */
[----:B------:R-:W-:Y:S02]  /*5e40*/  PRMT R22, RZ, 0x7610, R22 ;  /* 0x00007610ff167816 */ /* 0x000fe40000000016 */
[----:B------:R-:W-:Y:S02]  /*5e50*/  PRMT R24, RZ, 0x7610, R24 ;  /* 0x00007610ff187816 */ /* 0x000fe40000000018 */
[----:B0-----:R-:W-:-:S04]  /*5e60*/  LEA R6, P5, R15, R3, 0x1 ;  /* 0x000000030f067211 */ /* 0x001fc800078a08ff */
[----:B------:R-:W-:-:S05]  /*5e70*/  LEA.HI.X.SX32 R7, R15, R0, 0x1, P5 ;  /* 0x000000000f077211 */ /* 0x000fca00028f0eff */
[----:B------:R-:W3:Y:S04]  /*5e80*/  @P3 LDG.E.U16 R22, desc[UR22][R6.64] ;  /* 0x0000001606163981 */ /* 0x000ee8000c1e1500 */
[----:B----4-:R0:W-:Y:S02]  /*5e90*/  STL [R1+0x2cc], R25 ;  /* 0x0002cc1901007387 */ /* 0x0101e40000100800 */
[----:B0-----:R-:W-:-:S04]  /*5ea0*/  LOP3.LUT R25, R2, 0x3c, RZ, 0xfc, !PT ;  /* 0x0000003c02197812 */ /* 0x001fc800078efcff */
[----:B------:R-:W-:Y:S02]  /*5eb0*/  ISETP.LT.AND P2, PT, R25, R46, P0 ;  /* 0x0000002e1900720c */ /* 0x000fe40000741270 */
[----:B------:R-:W-:-:S04]  /*5ec0*/  LOP3.LUT R25, R2, 0x4c, RZ, 0xfc, !PT ;  /* 0x0000004c02197812 */ /* 0x000fc800078efcff */
[----:B------:R-:W-:-:S07]  /*5ed0*/  ISETP.LT.AND P4, PT, R25, R46, P0 ;  /* 0x0000002e1900720c */ /* 0x000fce0000781270 */
[----:B------:R0:W4:Y:S02]  /*5ee0*/  @P2 LDG.E.U16 R53, desc[UR22][R4.64] ;  /* 0x0000001604352981 */ /* 0x000124000c1e1500 */
[----:B0-----:R-:W-:-:S04]  /*5ef0*/  LEA R4, P2, R14, R3, 0x1 ;  /* 0x000000030e047211 */ /* 0x001fc800078408ff */
[----:B------:R-:W-:-:S05]  /*5f00*/  LEA.HI.X.SX32 R5, R14, R0, 0x1, P2 ;  /* 0x000000000e057211 */ /* 0x000fca00010f0eff */
[----:B------:R0:W3:Y:S01]  /*5f10*/  @P4 LDG.E.U16 R24, desc[UR22][R4.64] ;  /* 0x0000001604184981 */ /* 0x0000e2000c1e1500 */
[----:B------:R-:W-:-:S03]  /*5f20*/  LOP3.LUT R25, R2, 0x54, RZ, 0xfc, !PT ;  /* 0x0000005402197812 */ /* 0x000fc600078efcff */
[----:B--2---:R-:W-:Y:S01]  /*5f30*/  STL [R1+0x708], R51 ;  /* 0x0007083301007387 */ /* 0x004fe20000100800 */
[----:B------:R-:W-:-:S03]  /*5f40*/  ISETP.LT.AND P3, PT, R25, R46, P0 ;  /* 0x0000002e1900720c */ /* 0x000fc60000761270 */
[----:B------:R-:W-:Y:S01]  /*5f50*/  STL [R1+0x86c], R51 ;  /* 0x00086c3301007387 */ /* 0x000fe20000100800 */
[----:B------:R-:W-:-:S03]  /*5f60*/  LEA R6, P4, R13, R3, 0x1 ;  /* 0x000000030d067211 */ /* 0x000fc600078808ff */
[----:B------:R-:W-:Y:S01]  /*5f70*/  STL [R1+0x2e8], R43 ;  /* 0x0002e82b01007387 */ /* 0x000fe20000100800 */
[----:B------:R-:W-:Y:S02]  /*5f80*/  PRMT R23, RZ, 0x7610, R23 ;  /* 0x00007610ff177816 */ /* 0x000fe40000000017 */
[----:B------:R-:W-:Y:S02]  /*5f90*/  LEA.HI.X.SX32 R7, R13, R0, 0x1, P4 ;  /* 0x000000000d077211 */ /* 0x000fe400020f0eff */
[----:B0-----:R-:W-:-:S03]  /*5fa0*/  LEA R4, P5, R12, R3, 0x1 ;  /* 0x000000030c047211 */ /* 0x001fc600078a08ff */
[----:B------:R0:W2:Y:S01]  /*5fb0*/  @P3 LDG.E.U16 R23, desc[UR22][R6.64] ;  /* 0x0000001606173981 */ /* 0x0000a2000c1e1500 */
[----:B------:R-:W-:Y:S02]  /*5fc0*/  LEA.HI.X.SX32 R5, R12, R0, 0x1, P5 ;  /* 0x000000000c057211 */ /* 0x000fe400028f0eff */
[----:B------:R-:W-:Y:S02]  /*5fd0*/  PRMT R21, RZ, 0x7610, R21 ;  /* 0x00007610ff157816 */ /* 0x000fe40000000015 */
[----:B------:R-:W-:Y:S02]  /*5fe0*/  PRMT R18, RZ, 0x7610, R18 ;  /* 0x00007610ff127816 */ /* 0x000fe40000000012 */
[----:B0-----:R-:W-:-:S04]  /*5ff0*/  LEA R6, P5, R11, R3, 0x1 ;  /* 0x000000030b067211 */ /* 0x001fc800078a08ff */
[----:B------:R-:W-:Y:S02]  /*6000*/  LEA.HI.X.SX32 R7, R11, R0, 0x1, P5 ;  /* 0x000000000b077211 */ /* 0x000fe400028f0eff */
[----:B------:R-:W-:Y:S01]  /*6010*/  PRMT R20, RZ, 0x7610, R20 ;  /* 0x00007610ff147816 */ /* 0x000fe20000000014 */
[----:B----4-:R0:W-:Y:S04]  /*6020*/  STL [R1+0x704], R53 ;  /* 0x0007043501007387 */ /* 0x0101e80000100800 */
[----:B---3--:R1:W-:Y:S04]  /*6030*/  STL [R1+0x18c], R22 ;  /* 0x00018c1601007387 */ /* 0x0083e80000100800 */
[----:B0-----:R-:W3:Y:S01]  /*6040*/  LDL.LU R53, [R1+0x6c] ;  /* 0x00006c0001357983 */ /* 0x001ee20000300800 */
[----:B-1----:R-:W-:-:S03]  /*6050*/  LOP3.LUT R22, R2, 0x5c, RZ, 0xfc, !PT ;  /* 0x0000005c02167812 */ /* 0x002fc600078efcff */
[----:B------:R0:W-:Y:S01]  /*6060*/  STL [R1+0x188], R24 ;  /* 0x0001881801007387 */ /* 0x0001e20000100800 */
[----:B------:R-:W-:Y:S02]  /*6070*/  ISETP.LT.AND P2, PT, R22, R46, P0 ;  /* 0x0000002e1600720c */ /* 0x000fe40000741270 */
[----:B0-----:R-:W-:-:S04]  /*6080*/  LOP3.LUT R24, R2, 0x64, RZ, 0xfc, !PT ;  /* 0x0000006402187812 */ /* 0x001fc800078efcff */
[----:B------:R-:W-:-:S07]  /*6090*/  ISETP.LT.AND P4, PT, R24, R46, P0 ;  /* 0x0000002e1800720c */ /* 0x000fce0000781270 */
[----:B------:R0:W4:Y:S01]  /*60a0*/  @P2 LDG.E.U16 R21, desc[UR22][R4.64] ;  /* 0x0000001604152981 */ /* 0x000122000c1e1500 */
[----:B------:R-:W-:-:S04]  /*60b0*/  LOP3.LUT R22, R2, 0x6c, RZ, 0xfc, !PT ;  /* 0x0000006c02167812 */ /* 0x000fc800078efcff */
[----:B------:R-:W-:Y:S01]  /*60c0*/  ISETP.LT.AND P3, PT, R22, R46, P0 ;  /* 0x0000002e1600720c */ /* 0x000fe20000761270 */
[----:B------:R1:W2:Y:S01]  /*60d0*/  @P4 LDG.E.U16 R18, desc[UR22][R6.64] ;  /* 0x0000001606124981 */ /* 0x0002a2000c1e1500 */
[----:B0-----:R-:W-:-:S04]  /*60e0*/  LEA R4, P2, R9, R3, 0x1 ;  /* 0x0000000309047211 */ /* 0x001fc800078408ff */
[----:B------:R-:W-:-:S07]  /*60f0*/  LEA.HI.X.SX32 R5, R9, R0, 0x1, P2 ;  /* 0x0000000009057211 */ /* 0x000fce00010f0eff */
[----:B------:R0:W3:Y:S04]  /*6100*/  @P3 LDG.E.U16 R20, desc[UR22][R4.64] ;  /* 0x0000001604143981 */ /* 0x0000e8000c1e1500 */
[----:B------:R-:W-:Y:S01]  /*6110*/  STL [R1+0x2bc], R26 ;  /* 0x0002bc1a01007387 */ /* 0x000fe20000100800 */
[----:B------:R-:W-:Y:S01]  /*6120*/  IMAD R10, R48, 0x2, R10 ;  /* 0x00000002300a7824 */ /* 0x000fe200078e020a */
[----:B------:R-:W-:-:S04]  /*6130*/  PRMT R17, RZ, 0x7610, R17 ;  /* 0x00007610ff117816 */ /* 0x000fc80000000011 */
[-C--:B-1----:R-:W-:Y:S02]  /*6140*/  LEA R6, P3, R10, R3.reuse, 0x1 ;  /* 0x000000030a067211 */ /* 0x082fe400078608ff */
[----:B0-----:R-:W-:Y:S02]  /*6150*/  LEA R4, P2, R8, R3, 0x1 ;  /* 0x0000000308047211 */ /* 0x001fe400078408ff */
[-C--:B------:R-:W-:Y:S02]  /*6160*/  LEA.HI.X.SX32 R7, R10, R0.reuse, 0x1, P3 ;  /* 0x000000000a077211 */ /* 0x080fe400018f0eff */
[----:B------:R-:W-:Y:S02]  /*6170*/  PRMT R19, RZ, 0x7610, R19 ;  /* 0x00007610ff137816 */ /* 0x000fe40000000013 */
[----:B------:R-:W-:Y:S02]  /*6180*/  LEA.HI.X.SX32 R5, R8, R0, 0x1, P2 ;  /* 0x0000000008057211 */ /* 0x000fe400010f0eff */
[----:B------:R-:W-:-:S02]  /*6190*/  PRMT R9, RZ, 0x7610, R9 ;  /* 0x00007610ff097816 */ /* 0x000fc40000000009 */
[----:B------:R-:W-:Y:S01]  /*61a0*/  PRMT R8, RZ, 0x7610, R8 ;  /* 0x00007610ff087816 */ /* 0x000fe20000000008 */
[----:B----4-:R0:W-:Y:S04]  /*61b0*/  STL [R1+0x180], R21 ;  /* 0x0001801501007387 */ /* 0x0101e80000100800 */
[----:B--2---:R1:W-:Y:S01]  /*61c0*/  STL [R1+0x178], R18 ;  /* 0x0001781201007387 */ /* 0x0043e20000100800 */
[C---:B0-----:R-:W-:Y:S02]  /*61d0*/  LOP3.LUT R21, R2.reuse, 0x74, RZ, 0xfc, !PT ;  /* 0x0000007402157812 */ /* 0x041fe400078efcff */
[----:B-1----:R-:W-:-:S04]  /*61e0*/  LOP3.LUT R18, R2, 0x7c, RZ, 0xfc, !PT ;  /* 0x0000007c02127812 */ /* 0x002fc800078efcff */
[-C--:B------:R-:W-:Y:S02]  /*61f0*/  ISETP.LT.AND P4, PT, R18, R46.reuse, P0 ;  /* 0x0000002e1200720c */ /* 0x080fe40000781270 */
[----:B------:R-:W-:Y:S01]  /*6200*/  ISETP.LT.AND P5, PT, R21, R46, P0 ;  /* 0x0000002e1500720c */ /* 0x000fe200007a1270 */
[----:B---3--:R0:W-:Y:S01]  /*6210*/  STL [R1+0x17c], R20 ;  /* 0x00017c1401007387 */ /* 0x0081e20000100800 */
[----:B------:R-:W-:-:S04]  /*6220*/  LOP3.LUT R18, R2, 0x16, RZ, 0xfc, !PT ;  /* 0x0000001602127812 */ /* 0x000fc800078efcff */
[----:B------:R-:W-:Y:S02]  /*6230*/  ISETP.LT.AND P3, PT, R18, R46, P0 ;  /* 0x0000002e1200720c */ /* 0x000fe40000761270 */
[----:B0-----:R-:W-:-:S03]  /*6240*/  LOP3.LUT R20, R2, 0xe, RZ, 0xfc, !PT ;  /* 0x0000000e02147812 */ /* 0x001fc600078efcff */
[----:B------:R0:W2:Y:S01]  /*6250*/  @P4 LDG.E.U16 R17, desc[UR22][R6.64] ;  /* 0x0000001606114981 */ /* 0x0000a2000c1e1500 */
[----:B------:R-:W-:-:S03]  /*6260*/  ISETP.LT.AND P2, PT, R20, R46, P0 ;  /* 0x0000002e1400720c */ /* 0x000fc60000741270 */
[----:B------:R1:W3:Y:S01]  /*6270*/  @P5 LDG.E.U16 R19, desc[UR22][R4.64] ;  /* 0x0000001604135981 */ /* 0x0002e2000c1e1500 */
[CC--:B0-----:R-:W-:Y:S02]  /*6280*/  LEA R6, P6, R50.reuse, R3.reuse, 0x1 ;  /* 0x0000000332067211 */ /* 0x0c1fe400078c08ff */
[C---:B-1----:R-:W-:Y:S02]  /*6290*/  LEA R4, P5, R53.reuse, R3, 0x1 ;  /* 0x0000000335047211 */ /* 0x042fe400078a08ff */
[-C--:B------:R-:W-:Y:S02]  /*62a0*/  LEA.HI.X.SX32 R7, R50, R0.reuse, 0x1, P6 ;  /* 0x0000000032077211 */ /* 0x080fe400030f0eff */
[----:B------:R-:W-:-:S03]  /*62b0*/  LEA.HI.X.SX32 R5, R53, R0, 0x1, P5 ;  /* 0x0000000035057211 */ /* 0x000fc600028f0eff */
[----:B------:R-:W4:Y:S04]  /*62c0*/  @P3 LDG.E.U16 R8, desc[UR22][R6.64] ;  /* 0x0000001606083981 */ /* 0x000f28000c1e1500 */
[----:B------:R0:W3:Y:S04]  /*62d0*/  @P2 LDG.E.U16 R9, desc[UR22][R4.64] ;  /* 0x0000001604092981 */ /* 0x0000e8000c1e1500 */
[----:B------:R-:W-:Y:S01]  /*62e0*/  STL [R1+0x184], R23 ;  /* 0x0001841701007387 */ /* 0x000fe20000100800 */
[----:B------:R-:W-:Y:S02]  /*62f0*/  PRMT R16, RZ, 0x7610, R16 ;  /* 0x00007610ff107816 */ /* 0x000fe40000000010 */
[----:B0-----:R-:W-:-:S04]  /*6300*/  LEA R4, P2, R29, R3, 0x1 ;  /* 0x000000031d047211 */ /* 0x001fc800078408ff */
[-C--:B------:R-:W-:Y:S02]  /*6310*/  LEA.HI.X.SX32 R5, R29, R0.reuse, 0x1, P2 ;  /* 0x000000001d057211 */ /* 0x080fe400010f0eff */
[C---:B------:R-:W-:Y:S02]  /*6320*/  LEA R6, P5, R35.reuse, R3, 0x1 ;  /* 0x0000000323067211 */ /* 0x040fe400078a08ff */
[----:B------:R-:W-:Y:S02]  /*6330*/  PRMT R14, RZ, 0x7610, R14 ;  /* 0x00007610ff0e7816 */ /* 0x000fe4000000000e */
[----:B------:R-:W-:Y:S02]  /*6340*/  LEA.HI.X.SX32 R7, R35, R0, 0x1, P5 ;  /* 0x0000000023077211 */ /* 0x000fe400028f0eff */
[----:B------:R-:W-:Y:S02]  /*6350*/  PRMT R13, RZ, 0x7610, R13 ;  /* 0x00007610ff0d7816 */ /* 0x000fe4000000000d */
[----:B------:R-:W-:Y:S01]  /*6360*/  PRMT R15, RZ, 0x7610, R15 ;  /* 0x00007610ff0f7816 */ /* 0x000fe2000000000f */
[----:B--2---:R0:W-:Y:S04]  /*6370*/  STL [R1+0x170], R17 ;  /* 0x0001701101007387 */ /* 0x0041e80000100800 */
[----:B------:R-:W-:Y:S01]  /*6380*/  STL [R1+0x750], R53 ;  /* 0x0007503501007387 */ /* 0x000fe20000100800 */
[----:B0-----:R-:W-:-:S03]  /*6390*/  LOP3.LUT R17, R2, 0x1e, RZ, 0xfc, !PT ;  /* 0x0000001e02117812 */ /* 0x001fc600078efcff */
[----:B------:R-:W-:Y:S01]  /*63a0*/  STL [R1+0x870], R53 ;  /* 0x0008703501007387 */ /* 0x000fe20000100800 */
[----:B------:R-:W-:-:S03]  /*63b0*/  ISETP.LT.AND P4, PT, R17, R46, P0 ;  /* 0x0000002e1100720c */ /* 0x000fc60000781270 */
[----:B------:R-:W-:Y:S04]  /*63c0*/  STL [R1+0x898], R53 ;  /* 0x0008983501007387 */ /* 0x000fe80000100800 */
[----:B------:R-:W-:Y:S04]  /*63d0*/  STL [R1+0x754], R50 ;  /* 0x0007543201007387 */ /* 0x000fe80000100800 */
[----:B------:R-:W-:Y:S04]  /*63e0*/  STL [R1+0x880], R50 ;  /* 0x0008803201007387 */ /* 0x000fe80000100800 */
[----:B------:R-:W-:Y:S04]  /*63f0*/  STL [R1+0x89c], R50 ;  /* 0x00089c3201007387 */ /* 0x000fe80000100800 */
[----:B------:R-:W-:Y:S04]  /*6400*/  STL [R1+0x8a8], R50 ;  /* 0x0008a83201007387 */ /* 0x000fe80000100800 */
[----:B------:R-:W-:Y:S04]  /*6410*/  STL [R1+0x8b8], R50 ;  /* 0x0008b83201007387 */ /* 0x000fe80000100800 */
[----:B---3--:R0:W-:Y:S04]  /*6420*/  STL [R1+0x16c], R9 ;  /* 0x00016c0901007387 */ /* 0x0081e80000100800 */
[----:B----4-:R1:W-:Y:S04]  /*6430*/  STL [R1+0x168], R8 ;  /* 0x0001680801007387 */ /* 0x0103e80000100800 */
[----:B------:R2:W3:Y:S01]  /*6440*/  @P4 LDG.E.U16 R16, desc[UR22][R4.64] ;  /* 0x0000001604104981 */ /* 0x0004e2000c1e1500 */
[----:B0-----:R-:W-:-:S02]  /*6450*/  LOP3.LUT R9, R2, 0x2e, RZ, 0xfc, !PT ;  /* 0x0000002e02097812 */ /* 0x001fc400078efcff */
[----:B-1----:R-:W-:Y:S02]  /*6460*/  LOP3.LUT R8, R2, 0x36, RZ, 0xfc, !PT ;  /* 0x0000003602087812 */ /* 0x002fe400078efcff */
[-C--:B------:R-:W-:Y:S02]  /*6470*/  ISETP.LT.AND P4, PT, R9, R46.reuse, P0 ;  /* 0x0000002e0900720c */ /* 0x080fe40000781270 */
[CC--:B--2---:R-:W-:Y:S02]  /*6480*/  LEA R4, P6, R33.reuse, R3.reuse, 0x1 ;  /* 0x0000000321047211 */ /* 0x0c4fe400078c08ff */
[----:B------:R-:W-:Y:S02]  /*6490*/  ISETP.LT.AND P3, PT, R8, R46, P0 ;  /* 0x0000002e0800720c */ /* 0x000fe40000761270 */
[----:B------:R-:W-:Y:S02]  /*64a0*/  LEA.HI.X.SX32 R5, R33, R0, 0x1, P6 ;  /* 0x0000000021057211 */ /* 0x000fe400030f0eff */
[----:B------:R-:W-:-:S04]  /*64b0*/  LEA R8, P6, R34, R3, 0x1 ;  /* 0x0000000322087211 */ /* 0x000fc800078c08ff */
[----:B------:R-:W-:Y:S01]  /*64c0*/  LEA.HI.X.SX32 R9, R34, R0, 0x1, P6 ;  /* 0x0000000022097211 */ /* 0x000fe200030f0eff */
[----:B------:R-:W2:Y:S04]  /*64d0*/  @P4 LDG.E.U16 R14, desc[UR22][R6.64] ;  /* 0x00000016060e4981 */ /* 0x000ea8000c1e1500 */
[----:B------:R-:W4:Y:S01]  /*64e0*/  @P3 LDG.E.U16 R13, desc[UR22][R8.64] ;  /* 0x00000016080d3981 */ /* 0x000f22000c1e1500 */
[----:B------:R-:W-:-:S04]  /*64f0*/  LOP3.LUT R17, R2, 0x26, RZ, 0xfc, !PT ;  /* 0x0000002602117812 */ /* 0x000fc800078efcff */
[----:B------:R-:W-:-:S13]  /*6500*/  ISETP.LT.AND P2, PT, R17, R46, P0 ;  /* 0x0000002e1100720c */ /* 0x000fda0000741270 */
[----:B------:R0:W3:Y:S01]  /*6510*/  @P2 LDG.E.U16 R15, desc[UR22][R4.64] ;  /* 0x00000016040f2981 */ /* 0x0000e2000c1e1500 */
[CC--:B------:R-:W-:Y:S02]  /*6520*/  IMAD R40, R2.reuse, R48.reuse, RZ ;  /* 0x0000003002287224 */ /* 0x0c0fe400078e02ff */
[-C--:B------:R-:W-:Y:S02]  /*6530*/  IMAD R43, R2, R48.reuse, RZ ;  /* 0x00000030022b7224 */ /* 0x080fe400078e02ff */
[C---:B------:R-:W-:Y:S02]  /*6540*/  IMAD R40, R48.reuse, 0x2, R40 ;  /* 0x0000000230287824 */ /* 0x040fe400078e0228 */
[----:B------:R-:W-:Y:S01]  /*6550*/  IMAD R43, R48, 0x2, R43 ;  /* 0x00000002302b7824 */ /* 0x000fe200078e022b */
[----:B------:R-:W-:Y:S01]  /*6560*/  STL [R1+0x174], R19 ;  /* 0x0001741301007387 */ /* 0x000fe20000100800 */
[C---:B------:R-:W-:Y:S01]  /*6570*/  IMAD R44, R2.reuse, R48, RZ ;  /* 0x00000030022c7224 */ /* 0x040fe200078e02ff */
[----:B0-----:R-:W-:Y:S01]  /*6580*/  LOP3.LUT R4, R2, 0x3e, RZ, 0xfc, !PT ;  /* 0x0000003e02047812 */ /* 0x001fe200078efcff */
[----:B------:R-:W-:-:S03]  /*6590*/  IMAD R40, R48, 0x2, R40 ;  /* 0x0000000230287824 */ /* 0x000fc600078e0228 */
[----:B------:R-:W-:Y:S02]  /*65a0*/  ISETP.LT.AND P5, PT, R4, R46, P0 ;  /* 0x0000002e0400720c */ /* 0x000fe400007a1270 */
[CC--:B------:R-:W-:Y:S02]  /*65b0*/  LEA R4, P6, R43.reuse, R3.reuse, 0x1 ;  /* 0x000000032b047211 */ /* 0x0c0fe400078c08ff */
[CC--:B------:R-:W-:Y:S02]  /*65c0*/  LEA R6, P2, R40.reuse, R3.reuse, 0x1 ;  /* 0x0000000328067211 */ /* 0x0c0fe400078408ff */
[-C--:B------:R-:W-:Y:S02]  /*65d0*/  LEA.HI.X.SX32 R5, R43, R0.reuse, 0x1, P6 ;  /* 0x000000002b057211 */ /* 0x080fe400030f0eff */
[----:B------:R-:W-:Y:S02]  /*65e0*/  LEA.HI.X.SX32 R7, R40, R0, 0x1, P2 ;  /* 0x0000000028077211 */ /* 0x000fe400010f0eff */
[----:B------:R-:W-:-:S04]  /*65f0*/  LEA R8, P6, R37, R3, 0x1 ;  /* 0x0000000325087211 */ /* 0x000fc800078c08ff */
[----:B------:R-:W-:Y:S01]  /*6600*/  LEA.HI.X.SX32 R9, R37, R0, 0x1, P6 ;  /* 0x0000000025097211 */ /* 0x000fe200030f0eff */
[----:B------:R-:W-:-:S04]  /*6610*/  IMAD R43, R2, R48, RZ ;  /* 0x00000030022b7224 */ /* 0x000fc800078e02ff */
[----:B------:R-:W-:-:S04]  /*6620*/  IMAD R43, R48, 0x2, R43 ;  /* 0x00000002302b7824 */ /* 0x000fc800078e022b */
[C---:B------:R-:W-:Y:S02]  /*6630*/  IMAD R43, R48.reuse, 0x2, R43 ;  /* 0x00000002302b7824 */ /* 0x040fe400078e022b */
[C---:B------:R-:W-:Y:S02]  /*6640*/  IMAD R10, R48.reuse, 0x2, R10 ;  /* 0x00000002300a7824 */ /* 0x040fe400078e020a */
[----:B------:R-:W-:Y:S01]  /*6650*/  IMAD R43, R48, 0x2, R43 ;  /* 0x00000002302b7824 */ /* 0x000fe200078e022b */
[----:B------:R-:W-:Y:S01]  /*6660*/  PRMT R12, RZ, 0x7610, R12 ;  /* 0x00007610ff0c7816 */ /* 0x000fe2000000000c */
[----:B--2---:R-:W-:Y:S04]  /*6670*/  STL [R1+0x15c], R14 ;  /* 0x00015c0e01007387 */ /* 0x004fe80000100800 */
[----:B----4-:R-:W-:Y:S04]  /*6680*/  STL [R1+0x158], R13 ;  /* 0x0001580d01007387 */ /* 0x010fe80000100800 */
[----:B---3--:R0:W-:Y:S02]  /*6690*/  STL [R1+0x164], R16 ;  /* 0x0001641001007387 */ /* 0x0081e40000100800 */
[----:B0-----:R-:W-:-:S04]  /*66a0*/  LEA R16, P3, R44, R3, 0x1 ;  /* 0x000000032c107211 */ /* 0x001fc800078608ff */
[----:B------:R-:W-:Y:S01]  /*66b0*/  LEA.HI.X.SX32 R17, R44, R0, 0x1, P3 ;  /* 0x000000002c117211 */ /* 0x000fe200018f0eff */
[----:B------:R0:W-:Y:S04]  /*66c0*/  STL.64 [R1+0x320], R4 ;  /* 0x0003200401007387 */ /* 0x0001e80000100a00 */
[----:B------:R-:W-:Y:S04]  /*66d0*/  STL.64 [R1+0x330], R16 ;  /* 0x0003301001007387 */ /* 0x000fe80000100a00 */
[----:B------:R1:W-:Y:S01]  /*66e0*/  STL.64 [R1+0x310], R6 ;  /* 0x0003100601007387 */ /* 0x0003e20000100a00 */
[----:B------:R-:W-:-:S02]  /*66f0*/  LOP3.LUT R14, R2, 0x46, RZ, 0xfc, !PT ;  /* 0x00000046020e7812 */ /* 0x000fc400078efcff */
[CC--:B0-----:R-:W-:Y:S02]  /*6700*/  LEA R4, P3, R39.reuse, R3.reuse, 0x1 ;  /* 0x0000000327047211 */ /* 0x0c1fe400078608ff */
[CC--:B-1----:R-:W-:Y:S02]  /*6710*/  LEA R6, P2, R38.reuse, R3.reuse, 0x1 ;  /* 0x0000000326067211 */ /* 0x0c2fe400078408ff */
[-C--:B------:R-:W-:Y:S02]  /*6720*/  LEA.HI.X.SX32 R5, R39, R0.reuse, 0x1, P3 ;  /* 0x0000000027057211 */ /* 0x080fe400018f0eff */
[----:B------:R-:W-:Y:S02]  /*6730*/  LEA.HI.X.SX32 R7, R38, R0, 0x1, P2 ;  /* 0x0000000026077211 */ /* 0x000fe400010f0eff */
[-C--:B------:R-:W-:Y:S01]  /*6740*/  LEA R16, P2, R32, R3.reuse, 0x1 ;  /* 0x0000000320107211 */ /* 0x080fe200078408ff */
[----:B------:R0:W-:Y:S01]  /*6750*/  STL [R1+0x160], R15 ;  /* 0x0001600f01007387 */ /* 0x0001e20000100800 */
[----:B------:R-:W-:-:S02]  /*6760*/  LEA R18, P3, R36, R3, 0x1 ;  /* 0x0000000324127211 */ /* 0x000fc400078608ff */
[----:B------:R-:W-:Y:S01]  /*6770*/  ISETP.LT.AND P4, PT, R14, R46, P0 ;  /* 0x0000002e0e00720c */ /* 0x000fe20000781270 */
[----:B------:R-:W2:Y:S01]  /*6780*/  @P5 LDG.E.U16 R12, desc[UR22][R4.64] ;  /* 0x00000016040c5981 */ /* 0x000ea2000c1e1500 */
[C---:B------:R-:W-:Y:S02]  /*6790*/  LEA R14, P6, R31.reuse, R3, 0x1 ;  /* 0x000000031f0e7211 */ /* 0x040fe400078c08ff */
[-C--:B------:R-:W-:Y:S02]  /*67a0*/  LEA.HI.X.SX32 R17, R32, R0.reuse, 0x1, P2 ;  /* 0x0000000020117211 */ /* 0x080fe400010f0eff */
[-C--:B------:R-:W-:Y:S02]  /*67b0*/  LEA.HI.X.SX32 R19, R36, R0.reuse, 0x1, P3 ;  /* 0x0000000024137211 */ /* 0x080fe400018f0eff */
[----:B0-----:R-:W-:Y:S01]  /*67c0*/  LEA.HI.X.SX32 R15, R31, R0, 0x1, P6 ;  /* 0x000000001f0f7211 */ /* 0x001fe200030f0eff */
[----:B------:R0:W-:Y:S01]  /*67d0*/  STL.64 [R1+0x20], R16 ;  /* 0x0000201001007387 */ /* 0x0001e20000100a00 */
[----:B------:R-:W-:-:S03]  /*67e0*/  LOP3.LUT R13, R2, 0x4e, RZ, 0xfc, !PT ;  /* 0x0000004e020d7812 */ /* 0x000fc600078efcff */
[----:B------:R-:W-:Y:S04]  /*67f0*/  STL.64 [R1+0x30], R18 ;  /* 0x0000301201007387 */ /* 0x000fe80000100a00 */
[----:B------:R-:W3:Y:S01]  /*6800*/  LDL.LU R40, [R1+0x1a0] ;  /* 0x0001a00001287983 */ /* 0x000ee20000300800 */
[----:B0-----:R-:W-:-:S03]  /*6810*/  LEA R16, P2, R30, R3, 0x1 ;  /* 0x000000031e107211 */ /* 0x001fc600078408ff */
[----:B------:R0:W-:Y:S01]  /*6820*/  STL.64 [R1+0x28], R14 ;  /* 0x0000280e01007387 */ /* 0x0001e20000100a00 */
[----:B------:R-:W-:Y:S02]  /*6830*/  LEA.HI.X.SX32 R17, R30, R0, 0x1, P2 ;  /* 0x000000001e117211 */ /* 0x000fe400010f0eff */
[----:B------:R-:W-:Y:S02]  /*6840*/  ISETP.LT.AND P3, PT, R13, R46, P0 ;  /* 0x0000002e0d00720c */ /* 0x000fe40000761270 */
[CC--:B0-----:R-:W-:Y:S01]  /*6850*/  LEA R14, P6, R28.reuse, R3.reuse, 0x1 ;  /* 0x000000031c0e7211 */ /* 0x0c1fe200078c08ff */
[----:B------:R0:W-:Y:S03]  /*6860*/  STL.64 [R1+0x18], R16 ;  /* 0x0000181001007387 */ /* 0x0001e60000100a00 */
[----:B------:R-:W-:Y:S01]  /*6870*/  LEA.HI.X.SX32 R15, R28, R0, 0x1, P6 ;  /* 0x000000001c0f7211 */ /* 0x000fe200030f0eff */
[----:B------:R-:W4:Y:S04]  /*6880*/  LDL.LU R27, [R1+0x19c] ;  /* 0x00019c00011b7983 */ /* 0x000f280000300800 */
[----:B------:R-:W2:Y:S04]  /*6890*/  LDL.LU R52, [R1+0x198] ;  /* 0x0001980001347983 */ /* 0x000ea80000300800 */
[----:B------:R1:W-:Y:S01]  /*68a0*/  STL.64 [R1+0x10], R14 ;  /* 0x0000100e01007387 */ /* 0x0003e20000100a00 */
[----:B0-----:R-:W-:-:S02]  /*68b0*/  LEA R16, P2, R43, R3, 0x1 ;  /* 0x000000032b107211 */ /* 0x001fc400078408ff */
[----:B------:R-:W-:Y:S01]  /*68c0*/  PRMT R11, RZ, 0x7610, R11 ;  /* 0x00007610ff0b7816 */ /* 0x000fe2000000000b */
[----:B------:R-:W2:Y:S01]  /*68d0*/  LDL.LU R45, [R1+0x194] ;  /* 0x00019400012d7983 */ /* 0x000ea20000300800 */
[----:B-1----:R-:W-:-:S04]  /*68e0*/  LEA R14, P6, R10, R3, 0x1 ;  /* 0x000000030a0e7211 */ /* 0x002fc800078c08ff */
[----:B------:R-:W2:Y:S01]  /*68f0*/  @P4 LDG.E.U16 R11, desc[UR22][R6.64] ;  /* 0x00000016060b4981 */ /* 0x000ea2000c1e1500 */
[----:B------:R-:W-:-:S06]  /*6900*/  PRMT R3, RZ, 0x7610, R3 ;  /* 0x00007610ff037816 */ /* 0x000fcc0000000003 */
[----:B------:R-:W2:Y:S01]  /*6910*/  @P3 LDG.E.U16 R3, desc[UR22][R8.64] ;  /* 0x0000001608033981 */ /* 0x000ea2000c1e1500 */
[-C--:B------:R-:W-:Y:S02]  /*6920*/  LEA.HI.X.SX32 R17, R43, R0.reuse, 0x1, P2 ;  /* 0x000000002b117211 */ /* 0x080fe400010f0eff */
[----:B------:R-:W-:Y:S02]  /*6930*/  LEA.HI.X.SX32 R15, R10, R0, 0x1, P6 ;  /* 0x000000000a0f7211 */ /* 0x000fe400030f0eff */
[----:B------:R-:W-:Y:S01]  /*6940*/  SHF.R.U32.HI R42, RZ, 0x5, R42 ;  /* 0x00000005ff2a7819 */ /* 0x000fe2000001162a */
[----:B------:R-:W-:Y:S04]  /*6950*/  STL.64 [R1+0x300], R16 ;  /* 0x0003001001007387 */ /* 0x000fe80000100a00 */
[----:B------:R-:W-:Y:S01]  /*6960*/  STL.64 [R1+0x8], R14 ;  /* 0x0000080e01007387 */ /* 0x000fe20000100a00 */
[----:B------:R-:W-:-:S03]  /*6970*/  ISETP.NE.U32.AND P2, PT, R42, RZ, PT ;  /* 0x000000ff2a00720c */ /* 0x000fc60003f45070 */
[----:B------:R-:W3:Y:S04]  /*6980*/  LDL.LU R44, [R1+0x190] ;  /* 0x00019000012c7983 */ /* 0x000ee80000300800 */
[----:B------:R-:W3:Y:S04]  /*6990*/  LDL.LU R43, [R1+0x144] ;  /* 0x00014400012b7983 */ /* 0x000ee80000300800 */
[----:B------:R-:W3:Y:S01]  /*69a0*/  LDL.LU R42, [R1+0x140] ;  /* 0x00014000012a7983 */ /* 0x000ee20000300800 */
[----:B------:R-:W-:-:S03]  /*69b0*/  IMAD R0, R41, R49, RZ ;  /* 0x0000003129007224 */ /* 0x000fc600078e02ff */
[----:B------:R-:W-:Y:S04]  /*69c0*/  STL [R1+0x5b8], R49 ;  /* 0x0005b83101007387 */ /* 0x000fe80000100800 */
[----:B------:R-:W-:Y:S04]  /*69d0*/  STL [R1+0x710], R48 ;  /* 0x0007103001007387 */ /* 0x000fe80000100800 */
[----:B--2---:R-:W-:Y:S04]  /*69e0*/  STL [R1+0x14c], R3 ;  /* 0x00014c0301007387 */ /* 0x004fe80000100800 */
[----:B------:R-:W2:Y:S04]  /*69f0*/  LDL.LU R41, [R1+0x13c] ;  /* 0x00013c0001297983 */ /* 0x000ea80000300800 */
[----:B------:R-:W-:Y:S04]  /*6a00*/  STL [R1+0x8c0], R46 ;  /* 0x0008c02e01007387 */ /* 0x000fe80000100800 */
[----:B------:R3:W-:Y:S02]  /*6a10*/  STL [R1+0x154], R12 ;  /* 0x0001540c01007387 */ /* 0x0007e40000100800 */
[----:B---3--:R-:W-:-:S02]  /*6a20*/  IMAD R12, R40, UR4, RZ ;  /* 0x00000004280c7c24 */ /* 0x008fc4000f8e02ff */
[----:B------:R-:W3:Y:S01]  /*6a30*/  LDL.LU R40, [R1+0x138] ;  /* 0x0001380001287983 */ /* 0x000ee20000300800 */
[----:B------:R-:W-:-:S05]  /*6a40*/  LOP3.LUT R51, R2, 0x66, RZ, 0xfc, !PT ;  /* 0x0000006602337812 */ /* 0x000fca00078efcff */
[----:B------:R-:W-:Y:S04]  /*6a50*/  STL [R1+0x8bc], R51 ;  /* 0x0008bc3301007387 */ /* 0x000fe80000100800 */
[----:B------:R4:W-:Y:S04]  /*6a60*/  STL [R1+0x150], R11 ;  /* 0x0001500b01007387 */ /* 0x0009e80000100800 */
[----:B------:R-:W3:Y:S04]  /*6a70*/  LDL.LU R13, [R1+0x134] ;  /* 0x00013400010d7983 */ /* 0x000ee80000300800 */
[----:B------:R-:W3:Y:S04]  /*6a80*/  LDL.LU R14, [R1+0x130] ;  /* 0x00013000010e7983 */ /* 0x000ee80000300800 */
[----:B------:R-:W3:Y:S04]  /*6a90*/  LDL.LU R15, [R1+0x12c] ;  /* 0x00012c00010f7983 */ /* 0x000ee80000300800 */
[----:B------:R-:W3:Y:S04]  /*6aa0*/  LDL.LU R16, [R1+0x128] ;  /* 0x0001280001107983 */ /* 0x000ee80000300800 */
[----:B------:R-:W3:Y:S04]  /*6ab0*/  LDL.LU R17, [R1+0x124] ;  /* 0x0001240001117983 */ /* 0x000ee80000300800 */
[----:B------:R-:W3:Y:S04]  /*6ac0*/  LDL.LU R18, [R1+0x120] ;  /* 0x0001200001127983 */ /* 0x000ee80000300800 */
[----:B------:R-:W3:Y:S01]  /*6ad0*/  LDL.LU R19, [R1+0x11c] ;  /* 0x00011c0001137983 */ /* 0x000ee20000300800 */
[----:B------:R-:W-:-:S03]  /*6ae0*/  IMAD R7, R43, UR4, RZ ;  /* 0x000000042b077c24 */ /* 0x000fc6000f8e02ff */
[----:B------:R-:W3:Y:S01]  /*6af0*/  LDL.LU R20, [R1+0x118] ;  /* 0x0001180001147983 */ /* 0x000ee20000300800 */
[----:B------:R-:W-:-:S03]  /*6b00*/  IMAD R6, R42, UR4, RZ ;  /* 0x000000042a067c24 */ /* 0x000fc6000f8e02ff */
[----:B------:R-:W3:Y:S04]  /*6b10*/  LDL.LU R21, [R1+0x114] ;  /* 0x0001140001157983 */ /* 0x000ee80000300800 */
[----:B------:R-:W3:Y:S01]  /*6b20*/  LDL.LU R22, [R1+0x110] ;  /* 0x0001100001167983 */ /* 0x000ee20000300800 */
[----:B----4-:R-:W-:-:S03]  /*6b30*/  IMAD R11, R27, UR4, RZ ;  /* 0x000000041b0b7c24 */ /* 0x010fc6000f8e02ff */
[----:B------:R-:W4:Y:S04]  /*6b40*/  LDL.LU R23, [R1+0x10c] ;  /* 0x00010c0001177983 */ /* 0x000f280000300800 */
[----:B------:R-:W4:Y:S04]  /*6b50*/  LDL.LU R24, [R1+0x108] ;  /* 0x0001080001187983 */ /* 0x000f280000300800 */
[----:B------:R-:W4:Y:S04]  /*6b60*/  LDL.LU R25, [R1+0x104] ;  /* 0x0001040001197983 */ /* 0x000f280000300800 */
[----:B------:R-:W4:Y:S01]  /*6b70*/  LDL.LU R26, [R1+0x100] ;  /* 0x00010000011a7983 */ /* 0x000f220000300800 */
[----:B------:R-:W-:-:S03]  /*6b80*/  LEA R4, P3, R0, UR26, 0x1 ;  /* 0x0000001a00047c11 */ /* 0x000fc6000f8608ff */
[----:B------:R-:W4:Y:S01]  /*6b90*/  LDL.LU R27, [R1+0xfc] ;  /* 0x0000fc00011b7983 */ /* 0x000f220000300800 */
[----:B------:R-:W-:-:S03]  /*6ba0*/  IMAD R10, R52, UR4, RZ ;  /* 0x00000004340a7c24 */ /* 0x000fc6000f8e02ff */
[----:B------:R-:W-:Y:S01]  /*6bb0*/  STL.64 [R1+0x8f8], R6 ;  /* 0x0008f80601007387 */ /* 0x000fe20000100a00 */
[----:B------:R-:W-:Y:S01]  /*6bc0*/  LOP3.LUT R3, R2, 0x56, RZ, 0xfc, !PT ;  /* 0x0000005602037812 */ /* 0x000fe200078efcff */
[----:B------:R-:W-:Y:S02]  /*6bd0*/  IMAD R9, R45, UR4, RZ ;  /* 0x000000042d097c24 */ /* 0x000fe4000f8e02ff */
[----:B------:R-:W4:Y:S01]  /*6be0*/  LDL.LU R53, [R1+0xf8] ;  /* 0x0000f80001357983 */ /* 0x000f220000300800 */
[----:B------:R-:W-:-:S03]  /*6bf0*/  IMAD R8, R44, UR4, RZ ;  /* 0x000000042c087c24 */ /* 0x000fc6000f8e02ff */
[----:B------:R-:W4:Y:S01]  /*6c00*/  LDL.LU R47, [R1+0xf4] ;  /* 0x0000f400012f7983 */ /* 0x000f220000300800 */
[----:B------:R-:W-:-:S03]  /*6c10*/  LOP3.LUT R5, R2, 0x5e, RZ, 0xfc, !PT ;  /* 0x0000005e02057812 */ /* 0x000fc600078efcff */
[----:B------:R-:W4:Y:S01]  /*6c20*/  LDL.LU R52, [R1+0xf0] ;  /* 0x0000f00001347983 */ /* 0x000f220000300800 */
[----:B------:R-:W-:-:S03]  /*6c30*/  LEA.HI.X.SX32 R0, R0, UR27, 0x1, P3 ;  /* 0x0000001b00007c11 */ /* 0x000fc600098f0eff */
[----:B------:R-:W4:Y:S01]  /*6c40*/  LDL.LU R45, [R1+0xec] ;  /* 0x0000ec00012d7983 */ /* 0x000f220000300800 */
[----:B------:R-:W-:-:S03]  /*6c50*/  ISETP.LT.AND P3, PT, R3, R46, P0 ;  /* 0x0000002e0300720c */ /* 0x000fc60000761270 */
[----:B------:R-:W4:Y:S04]  /*6c60*/  LDL.LU R44, [R1+0xe8] ;  /* 0x0000e800012c7983 */ /* 0x000f280000300800 */
[----:B------:R-:W4:Y:S04]  /*6c70*/  LDL.LU R43, [R1+0xe4] ;  /* 0x0000e400012b7983 */ /* 0x000f280000300800 */
[----:B------:R-:W4:Y:S01]  /*6c80*/  LDL.LU R42, [R1+0xe0] ;  /* 0x0000e000012a7983 */ /* 0x000f220000300800 */
[----:B--2---:R-:W-:-:S03]  /*6c90*/  IMAD R5, R41, UR4, RZ ;  /* 0x0000000429057c24 */ /* 0x004fc6000f8e02ff */
[----:B------:R-:W2:Y:S01]  /*6ca0*/  LDL.LU R41, [R1+0xdc] ;  /* 0x0000dc0001297983 */ /* 0x000ea20000300800 */
[----:B---3--:R-:W-:-:S03]  /*6cb0*/  IMAD R3, R40, UR4, RZ ;  /* 0x0000000428037c24 */ /* 0x008fc6000f8e02ff */
[----:B------:R-:W3:Y:S01]  /*6cc0*/  LDL.LU R40, [R1+0xd8] ;  /* 0x0000d80001287983 */ /* 0x000ee20000300800 */
[----:B------:R-:W-:Y:S02]  /*6cd0*/  IMAD R16, R16, UR4, RZ ;  /* 0x0000000410107c24 */ /* 0x000fe4000f8e02ff */
[----:B------:R-:W-:Y:S02]  /*6ce0*/  IMAD R17, R17, UR4, RZ ;  /* 0x0000000411117c24 */ /* 0x000fe4000f8e02ff */
[----:B------:R-:W-:Y:S02]  /*6cf0*/  IMAD R18, R18, UR4, RZ ;  /* 0x0000000412127c24 */ /* 0x000fe4000f8e02ff */
[----:B------:R-:W-:Y:S01]  /*6d00*/  IMAD R19, R19, UR4, RZ ;  /* 0x0000000413137c24 */ /* 0x000fe2000f8e02ff */
[----:B------:R-:W-:Y:S01]  /*6d10*/  STL.64 [R1+0x8e8], R16 ;  /* 0x0008e81001007387 */ /* 0x000fe20000100a00 */
[----:B------:R-:W-:Y:S02]  /*6d20*/  IMAD R20, R20, UR4, RZ ;  /* 0x0000000414147c24 */ /* 0x000fe4000f8e02ff */
[----:B------:R-:W-:Y:S01]  /*6d30*/  IMAD R21, R21, UR4, RZ ;  /* 0x0000000415157c24 */ /* 0x000fe2000f8e02ff */
[----:B------:R0:W-:Y:S01]  /*6d40*/  STL.64 [R1+0x8d8], R18 ;  /* 0x0008d81201007387 */ /* 0x0001e20000100a00 */
[----:B------:R-:W-:-:S02]  /*6d50*/  IMAD R22, R22, UR4, RZ ;  /* 0x0000000416167c24 */ /* 0x000fc4000f8e02ff */
[----:B----4-:R-:W-:Y:S01]  /*6d60*/  IMAD R23, R23, UR4, RZ ;  /* 0x0000000417177c24 */ /* 0x010fe2000f8e02ff */
[----:B------:R-:W-:Y:S01]  /*6d70*/  STL.64 [R1+0x8c8], R20 ;  /* 0x0008c81401007387 */ /* 0x000fe20000100a00 */
[----:B------:R-:W-:Y:S02]  /*6d80*/  IMAD R24, R24, UR4, RZ ;  /* 0x0000000418187c24 */ /* 0x000fe4000f8e02ff */
[----:B------:R-:W-:Y:S01]  /*6d90*/  IMAD R25, R25, UR4, RZ ;  /* 0x0000000419197c24 */ /* 0x000fe2000f8e02ff */
[----:B------:R1:W-:Y:S01]  /*6da0*/  STL.64 [R1+0x8d0], R22 ;  /* 0x0008d01601007387 */ /* 0x0003e20000100a00 */
[----:B------:R-:W-:Y:S02]  /*6db0*/  IMAD R26, R26, UR4, RZ ;  /* 0x000000041a1a7c24 */ /* 0x000fe4000f8e02ff */
[----:B------:R-:W-:Y:S01]  /*6dc0*/  IMAD R27, R27, UR4, RZ ;  /* 0x000000041b1b7c24 */ /* 0x000fe2000f8e02ff */
[----:B------:R4:W-:Y:S04]  /*6dd0*/  STL.64 [R1+0x8e0], R24 ;  /* 0x0008e01801007387 */ /* 0x0009e80000100a00 */
[----:B------:R0:W-:Y:S01]  /*6de0*/  STL.64 [R1+0x8f0], R26 ;  /* 0x0008f01a01007387 */ /* 0x0001e20000100a00 */
[----:B------:R-:W-:-:S03]  /*6df0*/  IMAD R29, R47, UR4, RZ ;  /* 0x000000042f1d7c24 */ /* 0x000fc6000f8e02ff */
[----:B------:R-:W4:Y:S04]  /*6e00*/  LDL.LU R47, [R1+0xd4] ;  /* 0x0000d400012f7983 */ /* 0x000f280000300800 */
[----:B------:R-:W4:Y:S04]  /*6e10*/  LDL.LU R38, [R1+0xd0] ;  /* 0x0000d00001267983 */ /* 0x000f280000300800 */
[----:B------:R-:W4:Y:S01]  /*6e20*/  LDL.LU R39, [R1+0xcc] ;  /* 0x0000cc0001277983 */ /* 0x000f220000300800 */
[----:B------:R-:W-:Y:S02]  /*6e30*/  IMAD R31, R45, UR4, RZ ;  /* 0x000000042d1f7c24 */ /* 0x000fe4000f8e02ff */
[----:B------:R-:W-:-:S02]  /*6e40*/  IMAD R32, R44, UR4, RZ ;  /* 0x000000042c207c24 */ /* 0x000fc4000f8e02ff */
[----:B------:R-:W-:Y:S02]  /*6e50*/  IMAD R33, R43, UR4, RZ ;  /* 0x000000042b217c24 */ /* 0x000fe4000f8e02ff */
[----:B------:R-:W-:Y:S02]  /*6e60*/  IMAD R34, R42, UR4, RZ ;  /* 0x000000042a227c24 */ /* 0x000fe4000f8e02ff */
[----:B------:R-:W-:Y:S02]  /*6e70*/  IMAD R30, R52, UR4, RZ ;  /* 0x00000004341e7c24 */ /* 0x000fe4000f8e02ff */
[----:B------:R-:W-:Y:S02]  /*6e80*/  IMAD R28, R53, UR4, RZ ;  /* 0x00000004351c7c24 */ /* 0x000fe4000f8e02ff */
[----:B--2---:R-:W-:Y:S02]  /*6e90*/  IMAD R35, R41, UR4, RZ ;  /* 0x0000000429237c24 */ /* 0x004fe4000f8e02ff */
[----:B---3--:R-:W-:-:S02]  /*6ea0*/  IMAD R36, R40, UR4, RZ ;  /* 0x0000000428247c24 */ /* 0x008fc4000f8e02ff */
[----:B------:R-:W2:Y:S04]  /*6eb0*/  LDL.LU R40, [R1+0xc8] ;  /* 0x0000c80001287983 */ /* 0x000ea80000300800 */
[----:B------:R-:W3:Y:S04]  /*6ec0*/  LDL.LU R41, [R1+0xc4] ;  /* 0x0000c40001297983 */ /* 0x000ee80000300800 */
[----:B------:R-:W2:Y:S04]  /*6ed0*/  LDL.LU R42, [R1+0xa4] ;  /* 0x0000a400012a7983 */ /* 0x000ea80000300800 */
[----:B------:R-:W2:Y:S04]  /*6ee0*/  LDL.LU R43, [R1+0xa0] ;  /* 0x0000a000012b7983 */ /* 0x000ea80000300800 */
[----:B------:R-:W2:Y:S04]  /*6ef0*/  LDL.LU R44, [R1+0x9c] ;  /* 0x00009c00012c7983 */ /* 0x000ea80000300800 */
[----:B------:R-:W2:Y:S04]  /*6f00*/  LDL.LU R45, [R1+0x98] ;  /* 0x00009800012d7983 */ /* 0x000ea80000300800 */
[----:B------:R-:W2:Y:S04]  /*6f10*/  LDL.LU R52, [R1+0x94] ;  /* 0x0000940001347983 */ /* 0x000ea80000300800 */
[----:B0-----:R-:W2:Y:S04]  /*6f20*/  LDL.LU R18, [R1+0x4] ;  /* 0x0000040001127983 */ /* 0x001ea80000300800 */
[----:B-1----:R-:W2:Y:S04]  /*6f30*/  LDL.LU R22, [R1+0x38] ;  /* 0x0000380001167983 */ /* 0x002ea80000300800 */
[----:B------:R-:W2:Y:S04]  /*6f40*/  LDL.LU R20, [R1+0x3c] ;  /* 0x00003c0001147983 */ /* 0x000ea80000300800 */
[----:B----4-:R-:W4:Y:S04]  /*6f50*/  LDL.LU R25, [R1+0x40] ;  /* 0x0000400001197983 */ /* 0x010f280000300800 */
[----:B------:R-:W2:Y:S04]  /*6f60*/  LDL.LU R6, [R1+0x44] ;  /* 0x0000440001067983 */ /* 0x000ea80000300800 */
[----:B------:R-:W3:Y:S04]  /*6f70*/  LDL.LU R26, [R1+0x48] ;  /* 0x00004800011a7983 */ /* 0x000ee80000300800 */
[----:B------:R-:W3:Y:S04]  /*6f80*/  LDL.LU R19, [R1+0x4c] ;  /* 0x00004c0001137983 */ /* 0x000ee80000300800 */
[----:B------:R-:W3:Y:S04]  /*6f90*/  LDL.LU R24, [R1+0x50] ;  /* 0x0000500001187983 */ /* 0x000ee80000300800 */
[----:B------:R-:W3:Y:S04]  /*6fa0*/  LDL.LU R21, [R1+0x54] ;  /* 0x0000540001157983 */ /* 0x000ee80000300800 */
[----:B------:R-:W3:Y:S04]  /*6fb0*/  LDL.LU R27, [R1+0x58] ;  /* 0x00005800011b7983 */ /* 0x000ee80000300800 */
[----:B------:R-:W4:Y:S04]  /*6fc0*/  LDL.LU R16, [R1+0x5c] ;  /* 0x00005c0001107983 */ /* 0x000f280000300800 */
        /* <DEDUP_REMOVED lines=8> */
[----:B------:R-:W4:Y:S01]  /*7050*/  LDL.LU R49, [R1+0x1a8] ;  /* 0x0001a80001317983 */ /* 0x000f220000300800 */
[----:B------:R-:W-:-:S03]  /*7060*/  IMAD R37, R47, UR4, RZ ;  /* 0x000000042f257c24 */ /* 0x000fc6000f8e02ff */
[----:B------:R-:W4:Y:S01]  /*7070*/  LDL.LU R47, [R1+0x1a4] ;  /* 0x0001a400012f7983 */ /* 0x000f220000300800 */
[----:B--2---:R-:W-:Y:S02]  /*7080*/  IMAD R6, R6, UR4, RZ ;  /* 0x0000000406067c24 */ /* 0x004fe4000f8e02ff */
[----:B---3--:R-:W-:Y:S02]  /*7090*/  IMAD R27, R27, UR4, RZ ;  /* 0x000000041b1b7c24 */ /* 0x008fe4000f8e02ff */
[----:B----4-:R-:W-:-:S03]  /*70a0*/  IMAD R16, R16, UR4, RZ ;  /* 0x0000000410107c24 */ /* 0x010fc6000f8e02ff */
[----:B------:R0:W-:Y:S04]  /*70b0*/  STL [R1+0x58], R27 ;  /* 0x0000581b01007387 */ /* 0x0001e80000100800 */
[----:B------:R1:W-:Y:S01]  /*70c0*/  STL [R1+0x5c], R16 ;  /* 0x00005c1001007387 */ /* 0x0003e20000100800 */
[----:B0-----:R-:W-:Y:S02]  /*70d0*/  IMAD R27, R17, UR4, RZ ;  /* 0x00000004111b7c24 */ /* 0x001fe4000f8e02ff */
[----:B------:R-:W-:Y:S02]  /*70e0*/  IMAD R17, R7, UR4, RZ ;  /* 0x0000000407117c24 */ /* 0x000fe4000f8e02ff */
[----:B-1----:R-:W-:Y:S01]  /*70f0*/  IMAD R16, R51, UR4, RZ ;  /* 0x0000000433107c24 */ /* 0x002fe2000f8e02ff */
[----:B------:R-:W-:Y:S04]  /*7100*/  STL [R1+0x60], R27 ;  /* 0x0000601b01007387 */ /* 0x000fe80000100800 */
[----:B------:R-:W-:Y:S04]  /*7110*/  STL [R1+0x64], R17 ;  /* 0x0000641101007387 */ /* 0x000fe80000100800 */
[----:B------:R0:W-:Y:S01]  /*7120*/  STL [R1+0x78], R16 ;  /* 0x0000781001007387 */ /* 0x0001e20000100800 */
[----:B------:R-:W-:-:S02]  /*7130*/  IMAD R7, R46, UR4, RZ ;  /* 0x000000042e077c24 */ /* 0x000fc4000f8e02ff */
[----:B------:R-:W-:Y:S01]  /*7140*/  IMAD R51, R48, UR4, RZ ;  /* 0x0000000430337c24 */ /* 0x000fe2000f8e02ff */
[-C--:B------:R-:W-:Y:S02]  /*7150*/  LEA R48, P5, R11, R4.reuse, 0x1 ;  /* 0x000000040b307211 */ /* 0x080fe400078a08ff */
[----:B0-----:R-:W-:Y:S01]  /*7160*/  LEA R16, P4, R12, R4, 0x1 ;  /* 0x000000040c107211 */ /* 0x001fe200078808ff */
[----:B------:R-:W-:-:S03]  /*7170*/  IMAD R46, R2, UR4, RZ ;  /* 0x00000004022e7c24 */ /* 0x000fc6000f8e02ff */
[----:B------:R-:W-:Y:S01]  /*7180*/  LEA.HI.X.SX32 R17, R12, R0, 0x1, P4 ;  /* 0x000000000c117211 */ /* 0x000fe200020f0eff */
[----:B------:R-:W-:Y:S01]  /*7190*/  IMAD.MOV.U32 R12, RZ, RZ, R6 ;  /* 0x000000ffff0c7224 */ /* 0x000fe200078e0006 */
[----:B------:R-:W-:Y:S01]  /*71a0*/  LEA R6, P6, R10, R4, 0x1 ;  /* 0x000000040a067211 */ /* 0x000fe200078c08ff */
[----:B------:R-:W-:Y:S01]  /*71b0*/  IMAD R2, R49, UR4, RZ ;  /* 0x0000000431027c24 */ /* 0x000fe2000f8e02ff */
[----:B------:R0:W-:Y:S01]  /*71c0*/  STL [R1+0x7c], R7 ;  /* 0x00007c0701007387 */ /* 0x0001e20000100800 */
[----:B------:R-:W-:-:S03]  /*71d0*/  LEA.HI.X.SX32 R49, R11, R0, 0x1, P5 ;  /* 0x000000000b317211 */ /* 0x000fc600028f0eff */
[----:B------:R-:W-:Y:S01]  /*71e0*/  STL.64 [R1+0x2f0], R16 ;  /* 0x0002f01001007387 */ /* 0x000fe20000100a00 */
[----:B0-----:R-:W-:-:S03]  /*71f0*/  LEA.HI.X.SX32 R7, R10, R0, 0x1, P6 ;  /* 0x000000000a077211 */ /* 0x001fc600030f0eff */
[----:B------:R-:W-:Y:S04]  /*7200*/  STL.64 [R1+0x2e0], R48 ;  /* 0x0002e03001007387 */ /* 0x000fe80000100a00 */
[----:B------:R0:W-:Y:S04]  /*7210*/  STL.64 [R1+0x2d0], R6 ;  /* 0x0002d00601007387 */ /* 0x0001e80000100a00 */
[----:B0-----:R-:W2:Y:S01]  /*7220*/  LDL.LU.64 R6, [R1+0x8f8] ;  /* 0x0008f80001067983 */ /* 0x001ea20000300a00 */
[----:B------:R-:W-:Y:S01]  /*7230*/  LEA R16, P4, R9, R4, 0x1 ;  /* 0x0000000409107211 */ /* 0x000fe200078808ff */
[----:B------:R-:W-:-:S03]  /*7240*/  IMAD R24, R24, UR4, RZ ;  /* 0x0000000418187c24 */ /* 0x000fc6000f8e02ff */
[----:B------:R-:W-:Y:S02]  /*7250*/  LEA.HI.X.SX32 R17, R9, R0, 0x1, P4 ;  /* 0x0000000009117211 */ /* 0x000fe400020f0eff */
[C---:B------:R-:W-:Y:S01]  /*7260*/  LEA R48, P5, R8.reuse, R4, 0x1 ;  /* 0x0000000408307211 */ /* 0x040fe200078a08ff */
[----:B------:R-:W-:Y:S02]  /*7270*/  IMAD R25, R25, UR4, RZ ;  /* 0x0000000419197c24 */ /* 0x000fe4000f8e02ff */
[----:B------:R-:W-:Y:S01]  /*7280*/  STL.64 [R1+0x2c0], R16 ;  /* 0x0002c01001007387 */ /* 0x000fe20000100a00 */
[----:B------:R-:W-:Y:S01]  /*7290*/  IMAD.MOV.U32 R10, RZ, RZ, R24 ;  /* 0x000000ffff0a7224 */ /* 0x000fe200078e0018 */
[----:B------:R-:W-:Y:S01]  /*72a0*/  LEA.HI.X.SX32 R49, R8, R0, 0x1, P5 ;  /* 0x0000000008317211 */ /* 0x000fe200028f0eff */
[----:B------:R-:W-:Y:S02]  /*72b0*/  IMAD R26, R26, UR4, RZ ;  /* 0x000000041a1a7c24 */ /* 0x000fe4000f8e02ff */
[----:B------:R-:W-:-:S02]  /*72c0*/  IMAD.MOV.U32 R11, RZ, RZ, R25 ;  /* 0x000000ffff0b7224 */ /* 0x000fc400078e0019 */
[----:B------:R-:W-:Y:S02]  /*72d0*/  IMAD R13, R13, UR4, RZ ;  /* 0x000000040d0d7c24 */ /* 0x000fe4000f8e02ff */
[----:B------:R-:W-:Y:S01]  /*72e0*/  IMAD.MOV.U32 R8, RZ, RZ, R26 ;  /* 0x000000ffff087224 */ /* 0x000fe200078e001a */
[----:B------:R0:W-:Y:S02]  /*72f0*/  STL.64 [R1+0x2b0], R48 ;  /* 0x0002b03001007387 */ /* 0x0001e40000100a00 */
[----:B0-----:R-:W-:-:S04]  /*7300*/  LEA R48, P5, R5, R4, 0x1 ;  /* 0x0000000405307211 */ /* 0x001fc800078a08ff */
[----:B------:R-:W-:Y:S02]  /*7310*/  LEA.HI.X.SX32 R49, R5, R0, 0x1, P5 ;  /* 0x0000000005317211 */ /* 0x000fe400028f0eff */
[CC--:B--2---:R-:W-:Y:S02]  /*7320*/  LEA R16, P4, R6.reuse, R4.reuse, 0x1 ;  /* 0x0000000406107211 */ /* 0x0c4fe400078808ff */
[C---:B------:R-:W-:Y:S02]  /*7330*/  LEA R24, P6, R7.reuse, R4, 0x1 ;  /* 0x0000000407187211 */ /* 0x040fe400078c08ff */
[-C--:B------:R-:W-:Y:S02]  /*7340*/  LEA.HI.X.SX32 R17, R6, R0.reuse, 0x1, P4 ;  /* 0x0000000006117211 */ /* 0x080fe400020f0eff */
[----:B------:R-:W-:Y:S02]  /*7350*/  LEA.HI.X.SX32 R25, R7, R0, 0x1, P6 ;  /* 0x0000000007197211 */ /* 0x000fe400030f0eff */
[C---:B------:R-:W-:Y:S01]  /*7360*/  LEA R26, P6, R3.reuse, R4, 0x1 ;  /* 0x00000004031a7211 */ /* 0x040fe200078c08ff */
[----:B------:R0:W-:Y:S03]  /*7370*/  STL.64 [R1+0x2a0], R16 ;  /* 0x0002a01001007387 */ /* 0x0001e60000100a00 */
[----:B------:R-:W-:Y:S01]  /*7380*/  LEA.HI.X.SX32 R27, R3, R0, 0x1, P6 ;  /* 0x00000000031b7211 */ /* 0x000fe200030f0eff */
[----:B------:R-:W-:Y:S01]  /*7390*/  STL.64 [R1+0x2a8], R24 ;  /* 0x0002a81801007387 */ /* 0x000fe20000100a00 */
[----:B0-----:R-:W-:-:S03]  /*73a0*/  LEA R16, P4, R13, R4, 0x1 ;  /* 0x000000040d107211 */ /* 0x001fc600078808ff */
[----:B------:R0:W-:Y:S01]  /*73b0*/  STL.64 [R1+0x290], R26 ;  /* 0x0002901a01007387 */ /* 0x0001e20000100a00 */
[----:B------:R-:W-:-:S03]  /*73c0*/  LEA.HI.X.SX32 R17, R13, R0, 0x1, P4 ;  /* 0x000000000d117211 */ /* 0x000fc600020f0eff */
[----:B0-----:R-:W2:Y:S04]  /*73d0*/  LDL.LU.64 R26, [R1+0x8f0] ;  /* 0x0008f000011a7983 */ /* 0x001ea80000300a00 */
[----:B------:R-:W-:Y:S04]  /*73e0*/  STL.64 [R1+0x298], R48 ;  /* 0x0002983001007387 */ /* 0x000fe80000100a00 */
[----:B------:R-:W-:Y:S04]  /*73f0*/  STL.64 [R1+0x718], R48 ;  /* 0x0007183001007387 */ /* 0x000fe80000100a00 */
[----:B------:R0:W-:Y:S04]  /*7400*/  STL.64 [R1+0x288], R16 ;  /* 0x0002881001007387 */ /* 0x0001e80000100a00 */
[----:B0-----:R-:W3:Y:S01]  /*7410*/  LDL.LU.64 R16, [R1+0x8e8] ;  /* 0x0008e80001107983 */ /* 0x001ee20000300a00 */
[----:B------:R-:W-:-:S02]  /*7420*/  IMAD R14, R14, UR4, RZ ;  /* 0x000000040e0e7c24 */ /* 0x000fc4000f8e02ff */
[----:B------:R-:W-:Y:S02]  /*7430*/  IMAD R15, R15, UR4, RZ ;  /* 0x000000040f0f7c24 */ /* 0x000fe4000f8e02ff */
[----:B------:R-:W-:Y:S01]  /*7440*/  IMAD R18, R18, UR4, RZ ;  /* 0x0000000412127c24 */ /* 0x000fe2000f8e02ff */
[-C--:B------:R-:W-:Y:S01]  /*7450*/  LEA R24, P5, R14, R4.reuse, 0x1 ;  /* 0x000000040e187211 */ /* 0x080fe200078a08ff */
[----:B------:R-:W-:Y:S02]  /*7460*/  IMAD R22, R22, UR4, RZ ;  /* 0x0000000416167c24 */ /* 0x000fe4000f8e02ff */
[----:B------:R-:W-:Y:S02]  /*7470*/  IMAD R19, R19, UR4, RZ ;  /* 0x0000000413137c24 */ /* 0x000fe4000f8e02ff */
[----:B------:R-:W-:Y:S01]  /*7480*/  IMAD.MOV.U32 R9, RZ, RZ, R18 ;  /* 0x000000ffff097224 */ /* 0x000fe200078e0012 */
[----:B------:R-:W-:Y:S01]  /*7490*/  LEA R18, P6, R15, R4, 0x1 ;  /* 0x000000040f127211 */ /* 0x000fe200078c08ff */
[----:B------:R-:W-:Y:S01]  /*74a0*/  IMAD R20, R20, UR4, RZ ;  /* 0x0000000414147c24 */ /* 0x000fe2000f8e02ff */
[----:B------:R-:W-:Y:S01]  /*74b0*/  LEA.HI.X.SX32 R25, R14, R0, 0x1, P5 ;  /* 0x000000000e197211 */ /* 0x000fe200028f0eff */
[----:B------:R-:W-:-:S02]  /*74c0*/  IMAD.MOV.U32 R49, RZ, RZ, R10 ;  /* 0x000000ffff317224 */ /* 0x000fc400078e000a */
[----:B------:R-:W-:Y:S02]  /*74d0*/  IMAD.MOV.U32 R10, RZ, RZ, R22 ;  /* 0x000000ffff0a7224 */ /* 0x000fe400078e0016 */
[----:B------:R-:W-:Y:S01]  /*74e0*/  IMAD.MOV.U32 R5, RZ, RZ, R19 ;  /* 0x000000ffff057224 */ /* 0x000fe200078e0013 */
[----:B------:R-:W-:Y:S01]  /*74f0*/  LEA.HI.X.SX32 R19, R15, R0, 0x1, P6 ;  /* 0x000000000f137211 */ /* 0x000fe200030f0eff */
[----:B------:R-:W-:Y:S01]  /*7500*/  IMAD.MOV.U32 R13, RZ, RZ, R12 ;  /* 0x000000ffff0d7224 */ /* 0x000fe200078e000c */
[----:B------:R0:W-:Y:S01]  /*7510*/  STL.64 [R1+0x280], R24 ;  /* 0x0002801801007387 */ /* 0x0001e20000100a00 */
[----:B------:R-:W-:Y:S02]  /*7520*/  IMAD R21, R21, UR4, RZ ;  /* 0x0000000415157c24 */ /* 0x000fe4000f8e02ff */
[----:B------:R-:W-:Y:S02]  /*7530*/  IMAD.MOV.U32 R12, RZ, RZ, R20 ;  /* 0x000000ffff0c7224 */ /* 0x000fe400078e0014 */
[----:B------:R-:W-:-:S02]  /*7540*/  IMAD.MOV.U32 R48, RZ, RZ, R8 ;  /* 0x000000ffff307224 */ /* 0x000fc400078e0008 */
[----:B------:R-:W-:Y:S02]  /*7550*/  IMAD.MOV.U32 R15, RZ, RZ, R23 ;  /* 0x000000ffff0f7224 */ /* 0x000fe400078e0017 */
[----:B------:R-:W-:Y:S01]  /*7560*/  IMAD.MOV.U32 R8, RZ, RZ, R21 ;  /* 0x000000ffff087224 */ /* 0x000fe200078e0015 */
[----:B0-----:R-:W4:Y:S01]  /*7570*/  LDL.LU.64 R24, [R1+0x8e0] ;  /* 0x0008e00001187983 */ /* 0x001f220000300a00 */
[CC--:B---3--:R-:W-:Y:S02]  /*7580*/  LEA R22, P4, R16.reuse, R4.reuse, 0x1 ;  /* 0x0000000410167211 */ /* 0x0c8fe400078808ff */
[C---:B------:R-:W-:Y:S02]  /*7590*/  LEA R20, P5, R17.reuse, R4, 0x1 ;  /* 0x0000000411147211 */ /* 0x040fe400078a08ff */
[-C--:B------:R-:W-:Y:S01]  /*75a0*/  LEA.HI.X.SX32 R15, R16, R0.reuse, 0x1, P4 ;  /* 0x00000000100f7211 */ /* 0x080fe200020f0eff */
[----:B------:R-:W-:Y:S01]  /*75b0*/  STL [R1+0x270], R22 ;  /* 0x0002701601007387 */ /* 0x000fe20000100800 */
[----:B------:R-:W-:-:S03]  /*75c0*/  LEA.HI.X.SX32 R21, R17, R0, 0x1, P5 ;  /* 0x0000000011157211 */ /* 0x000fc600028f0eff */
[----:B------:R0:W-:Y:S01]  /*75d0*/  STL.64 [R1+0x278], R18 ;  /* 0x0002781201007387 */ /* 0x0001e20000100a00 */
[----:B------:R-:W-:-:S03]  /*75e0*/  IMAD.MOV.U32 R14, RZ, RZ, R22 ;  /* 0x000000ffff0e7224 */ /* 0x000fc600078e0016 */
[----:B0-----:R-:W3:Y:S04]  /*75f0*/  LDL.LU.64 R18, [R1+0x8d8] ;  /* 0x0008d80001127983 */ /* 0x001ee80000300a00 */
[----:B------:R-:W2:Y:S04]  /*7600*/  LDL.LU.64 R22, [R1+0x8d0] ;  /* 0x0008d00001167983 */ /* 0x000ea80000300a00 */
[----:B------:R-:W-:Y:S04]  /*7610*/  STL [R1+0x274], R15 ;  /* 0x0002740f01007387 */ /* 0x000fe80000100800 */
[----:B------:R0:W-:Y:S04]  /*7620*/  STL.64 [R1+0x268], R20 ;  /* 0x0002681401007387 */ /* 0x0001e80000100a00 */
[----:B0-----:R-:W4:Y:S01]  /*7630*/  LDL.LU.64 R20, [R1+0x8c8] ;  /* 0x0008c80001147983 */ /* 0x001f220000300a00 */
[----:B------:R-:W-:-:S02]  /*7640*/  IMAD.MOV.U32 R17, RZ, RZ, R7 ;  /* 0x000000ffff117224 */ /* 0x000fc400078e0007 */
[----:B------:R-:W-:Y:S02]  /*7650*/  IMAD R38, R38, UR4, RZ ;  /* 0x0000000426267c24 */ /* 0x000fe4000f8e02ff */
[----:B------:R-:W-:Y:S02]  /*7660*/  IMAD R39, R39, UR4, RZ ;  /* 0x0000000427277c24 */ /* 0x000fe4000f8e02ff */
[----:B------:R-:W-:Y:S02]  /*7670*/  IMAD R40, R40, UR4, RZ ;  /* 0x0000000428287c24 */ /* 0x000fe4000f8e02ff */
[----:B------:R-:W-:Y:S02]  /*7680*/  IMAD R41, R41, UR4, RZ ;  /* 0x0000000429297c24 */ /* 0x000fe4000f8e02ff */
[----:B------:R-:W-:Y:S02]  /*7690*/  IMAD R42, R42, UR4, RZ ;  /* 0x000000042a2a7c24 */ /* 0x000fe4000f8e02ff */
[----:B------:R-:W-:-:S02]  /*76a0*/  IMAD R43, R43, UR4, RZ ;  /* 0x000000042b2b7c24 */ /* 0x000fc4000f8e02ff */
[----:B------:R-:W-:Y:S02]  /*76b0*/  IMAD R44, R44, UR4, RZ ;  /* 0x000000042c2c7c24 */ /* 0x000fe4000f8e02ff */
[----:B------:R-:W-:Y:S02]  /*76c0*/  IMAD R45, R45, UR4, RZ ;  /* 0x000000042d2d7c24 */ /* 0x000fe4000f8e02ff */
[----:B------:R-:W-:Y:S01]  /*76d0*/  IMAD R52, R52, UR4, RZ ;  /* 0x0000000434347c24 */ /* 0x000fe2000f8e02ff */
[CC--:B---3--:R-:W-:Y:S02]  /*76e0*/  LEA R6, P6, R18.reuse, R4.reuse, 0x1 ;  /* 0x0000000412067211 */ /* 0x0c8fe400078c08ff */
[C---:B------:R-:W-:Y:S02]  /*76f0*/  LEA R14, P4, R19.reuse, R4, 0x1 ;  /* 0x00000004130e7211 */ /* 0x040fe400078808ff */
[-C--:B------:R-:W-:Y:S01]  /*7700*/  LEA.HI.X.SX32 R17, R18, R0.reuse, 0x1, P6 ;  /* 0x0000000012117211 */ /* 0x080fe200030f0eff */
[----:B------:R4:W-:Y:S01]  /*7710*/  STL [R1+0x260], R6 ;  /* 0x0002600601007387 */ /* 0x0009e20000100800 */
[----:B------:R-:W-:Y:S01]  /*7720*/  IMAD.MOV.U32 R16, RZ, RZ, R6 ;  /* 0x000000ffff107224 */ /* 0x000fe200078e0006 */
[----:B------:R-:W-:-:S02]  /*7730*/  LEA.HI.X.SX32 R15, R19, R0, 0x1, P4 ;  /* 0x00000000130f7211 */ /* 0x000fc400020f0eff */
[----:B------:R-:W-:Y:S01]  /*7740*/  STL [R1+0x264], R17 ;  /* 0x0002641101007387 */ /* 0x000fe20000100800 */
[----:B--2---:R-:W-:-:S03]  /*7750*/  LEA R18, P4, R22, R4, 0x1 ;  /* 0x0000000416127211 */ /* 0x004fc600078808ff */
[----:B------:R0:W-:Y:S01]  /*7760*/  STL.64 [R1+0x258], R14 ;  /* 0x0002580e01007387 */ /* 0x0001e20000100a00 */
[----:B------:R-:W-:Y:S02]  /*7770*/  LEA.HI.X.SX32 R19, R22, R0, 0x1, P4 ;  /* 0x0000000016137211 */ /* 0x000fe400020f0eff */
[CC--:B----4-:R-:W-:Y:S02]  /*7780*/  LEA R6, P5, R20.reuse, R4.reuse, 0x1 ;  /* 0x0000000414067211 */ /* 0x0d0fe400078a08ff */
[----:B------:R-:W-:Y:S02]  /*7790*/  LEA R16, P6, R21, R4, 0x1 ;  /* 0x0000000415107211 */ /* 0x000fe400078c08ff */
[----:B------:R-:W-:Y:S02]  /*77a0*/  LEA.HI.X.SX32 R7, R20, R0, 0x1, P5 ;  /* 0x0000000014077211 */ /* 0x000fe400028f0eff */
[----:B0-----:R-:W-:Y:S02]  /*77b0*/  LEA R14, P5, R23, R4, 0x1 ;  /* 0x00000004170e7211 */ /* 0x001fe400078a08ff */
[----:B------:R-:W-:-:S02]  /*77c0*/  LEA.HI.X.SX32 R17, R21, R0, 0x1, P6 ;  /* 0x0000000015117211 */ /* 0x000fc400030f0eff */
[----:B------:R-:W-:-:S03]  /*77d0*/  LEA.HI.X.SX32 R15, R23, R0, 0x1, P5 ;  /* 0x00000000170f7211 */ /* 0x000fc600028f0eff */
[----:B------:R0:W-:Y:S04]  /*77e0*/  STL.64 [R1+0x248], R16 ;  /* 0x0002481001007387 */ /* 0x0001e80000100a00 */
[----:B------:R-:W-:Y:S04]  /*77f0*/  STL.64 [R1+0x250], R6 ;  /* 0x0002500601007387 */ /* 0x000fe80000100a00 */
[----:B------:R1:W-:Y:S01]  /*7800*/  STL.64 [R1+0x240], R18 ;  /* 0x0002401201007387 */ /* 0x0003e20000100a00 */
[----:B0-----:R-:W-:-:S03]  /*7810*/  LEA R16, P6, R24, R4, 0x1 ;  /* 0x0000000418107211 */ /* 0x001fc600078c08ff */
[----:B------:R0:W-:Y:S01]  /*7820*/  STL.64 [R1+0x238], R14 ;  /* 0x0002380e01007387 */ /* 0x0001e20000100a00 */
[----:B------:R-:W-:Y:S02]  /*7830*/  LEA.HI.X.SX32 R17, R24, R0, 0x1, P6 ;  /* 0x0000000018117211 */ /* 0x000fe400030f0eff */
[CC--:B-1----:R-:W-:Y:S02]  /*7840*/  LEA R18, P4, R25.reuse, R4.reuse, 0x1 ;  /* 0x0000000419127211 */ /* 0x0c2fe400078808ff */
[C---:B0-----:R-:W-:Y:S02]  /*7850*/  LEA R14, P5, R26.reuse, R4, 0x1 ;  /* 0x000000041a0e7211 */ /* 0x041fe400078a08ff */
[-C--:B------:R-:W-:Y:S02]  /*7860*/  LEA.HI.X.SX32 R19, R25, R0.reuse, 0x1, P4 ;  /* 0x0000000019137211 */ /* 0x080fe400020f0eff */
[----:B------:R-:W-:Y:S01]  /*7870*/  LEA.HI.X.SX32 R15, R26, R0, 0x1, P5 ;  /* 0x000000001a0f7211 */ /* 0x000fe200028f0eff */
[----:B------:R0:W-:Y:S04]  /*7880*/  STL.64 [R1+0x230], R16 ;  /* 0x0002301001007387 */ /* 0x0001e80000100a00 */
[----:B------:R1:W-:Y:S04]  /*7890*/  STL.64 [R1+0x228], R18 ;  /* 0x0002281201007387 */ /* 0x0003e80000100a00 */
[----:B------:R2:W-:Y:S01]  /*78a0*/  STL.64 [R1+0x220], R14 ;  /* 0x0002200e01007387 */ /* 0x0005e20000100a00 */
[----:B0-----:R-:W-:-:S02]  /*78b0*/  LEA R16, P6, R27, R4, 0x1 ;  /* 0x000000041b107211 */ /* 0x001fc400078c08ff */
[C---:B-1----:R-:W-:Y:S02]  /*78c0*/  LEA R18, P4, R28.reuse, R4, 0x1 ;  /* 0x000000041c127211 */ /* 0x042fe400078808ff */
[----:B------:R-:W-:Y:S02]  /*78d0*/  LEA.HI.X.SX32 R17, R27, R0, 0x1, P6 ;  /* 0x000000001b117211 */ /* 0x000fe400030f0eff */
[C---:B--2---:R-:W-:Y:S02]  /*78e0*/  LEA R14, P5, R29.reuse, R4, 0x1 ;  /* 0x000000041d0e7211 */ /* 0x044fe400078a08ff */
[-C--:B------:R-:W-:Y:S02]  /*78f0*/  LEA.HI.X.SX32 R19, R28, R0.reuse, 0x1, P4 ;  /* 0x000000001c137211 */ /* 0x080fe400020f0eff */
[----:B------:R-:W-:Y:S01]  /*7900*/  LEA.HI.X.SX32 R15, R29, R0, 0x1, P5 ;  /* 0x000000001d0f7211 */ /* 0x000fe200028f0eff */
[----:B------:R0:W-:Y:S01]  /*7910*/  STL.64 [R1+0x218], R16 ;  /* 0x0002181001007387 */ /* 0x0001e20000100a00 */
[----:B------:R-:W-:-:S03]  /*7920*/  LEA R20, P4, R31, R4, 0x1 ;  /* 0x000000041f147211 */ /* 0x000fc600078808ff */
[----:B------:R-:W-:Y:S01]  /*7930*/  STL.64 [R1+0x208], R14 ;  /* 0x0002080e01007387 */ /* 0x000fe20000100a00 */
[----:B------:R-:W-:-:S03]  /*7940*/  LEA.HI.X.SX32 R21, R31, R0, 0x1, P4 ;  /* 0x000000001f157211 */ /* 0x000fc600020f0eff */
[----:B------:R1:W-:Y:S01]  /*7950*/  STL.64 [R1+0x210], R18 ;  /* 0x0002101201007387 */ /* 0x0003e20000100a00 */
[----:B0-----:R-:W-:-:S04]  /*7960*/  LEA R16, P6, R30, R4, 0x1 ;  /* 0x000000041e107211 */ /* 0x001fc800078c08ff */
[----:B------:R-:W-:Y:S02]  /*7970*/  LEA.HI.X.SX32 R17, R30, R0, 0x1, P6 ;  /* 0x000000001e117211 */ /* 0x000fe400030f0eff */
[----:B-1----:R-:W-:-:S03]  /*7980*/  LEA R18, P5, R32, R4, 0x1 ;  /* 0x0000000420127211 */ /* 0x002fc600078a08ff */
[----:B------:R-:W-:Y:S01]  /*7990*/  STL.64 [R1+0x200], R16 ;  /* 0x0002001001007387 */ /* 0x000fe20000100a00 */
[----:B------:R-:W-:-:S03]  /*79a0*/  LEA.HI.X.SX32 R19, R32, R0, 0x1, P5 ;  /* 0x0000000020137211 */ /* 0x000fc600028f0eff */
[----:B------:R0:W-:Y:S01]  /*79b0*/  STL.64 [R1+0x1f8], R20 ;  /* 0x0001f81401007387 */ /* 0x0001e20000100a00 */
[----:B------:R-:W-:-:S03]  /*79c0*/  LEA R22, P6, R33, R4, 0x1 ;  /* 0x0000000421167211 */ /* 0x000fc600078c08ff */
[----:B------:R1:W-:Y:S01]  /*79d0*/  STL.64 [R1+0x1f0], R18 ;  /* 0x0001f01201007387 */ /* 0x0003e20000100a00 */
[----:B------:R-:W-:Y:S02]  /*79e0*/  LEA.HI.X.SX32 R23, R33, R0, 0x1, P6 ;  /* 0x0000000021177211 */ /* 0x000fe400030f0eff */
[CC--:B0-----:R-:W-:Y:S02]  /*79f0*/  LEA R20, P4, R34.reuse, R4.reuse, 0x1 ;  /* 0x0000000422147211 */ /* 0x0c1fe400078808ff */
[C---:B-1----:R-:W-:Y:S02]  /*7a00*/  LEA R18, P5, R35.reuse, R4, 0x1 ;  /* 0x0000000423127211 */ /* 0x042fe400078a08ff */
        /* <DEDUP_REMOVED lines=12> */
[----:B------:R-:W-:-:S03]  /*7ad0*/  IMAD.MOV.U32 R14, RZ, RZ, R13 ;  /* 0x000000ffff0e7224 */ /* 0x000fc600078e000d */
[----:B------:R1:W-:Y:S01]  /*7ae0*/  STL.64 [R1+0x1c8], R20 ;  /* 0x0001c81401007387 */ /* 0x0003e20000100a00 */
[----:B------:R-:W-:-:S03]  /*7af0*/  IMAD.MOV.U32 R16, RZ, RZ, R48 ;  /* 0x000000ffff107224 */ /* 0x000fc600078e0030 */
[----:B------:R2:W-:Y:S01]  /*7b00*/  STL.64 [R1+0x1c0], R18 ;  /* 0x0001c01201007387 */ /* 0x0005e20000100a00 */
[CC--:B0-----:R-:W-:Y:S02]  /*7b10*/  LEA R22, P6, R39.reuse, R4.reuse, 0x1 ;  /* 0x0000000427167211 */ /* 0x0c1fe400078c08ff */
[C---:B-1----:R-:W-:Y:S01]  /*7b20*/  LEA R20, P4, R40.reuse, R4, 0x1 ;  /* 0x0000000428147211 */ /* 0x042fe200078808ff */
[----:B------:R-:W-:Y:S01]  /*7b30*/  IMAD.MOV.U32 R17, RZ, RZ, R14 ;  /* 0x000000ffff117224 */ /* 0x000fe200078e000e */
[----:B------:R-:W-:Y:S02]  /*7b40*/  LEA.HI.X.SX32 R23, R39, R0, 0x1, P6 ;  /* 0x0000000027177211 */ /* 0x000fe400030f0eff */
[----:B--2---:R-:W-:Y:S02]  /*7b50*/  LEA R18, P5, R41, R4, 0x1 ;  /* 0x0000000429127211 */ /* 0x004fe400078a08ff */
[----:B------:R-:W-:Y:S02]  /*7b60*/  LEA.HI.X.SX32 R21, R40, R0, 0x1, P4 ;  /* 0x0000000028157211 */ /* 0x000fe400020f0eff */
[----:B------:R-:W-:-:S02]  /*7b70*/  LEA R48, P6, R42, R4, 0x1 ;  /* 0x000000042a307211 */ /* 0x000fc400078c08ff */
[----:B------:R-:W-:Y:S02]  /*7b80*/  LEA R14, P4, R43, R4, 0x1 ;  /* 0x000000042b0e7211 */ /* 0x000fe400078808ff */
[-C--:B------:R-:W-:Y:S01]  /*7b90*/  LEA.HI.X.SX32 R19, R41, R0.reuse, 0x1, P5 ;  /* 0x0000000029137211 */ /* 0x080fe200028f0eff */
[----:B------:R-:W-:Y:S01]  /*7ba0*/  IMAD.MOV.U32 R13, RZ, RZ, R49 ;  /* 0x000000ffff0d7224 */ /* 0x000fe200078e0031 */
[----:B------:R0:W-:Y:S01]  /*7bb0*/  STL.64 [R1+0x1b8], R22 ;  /* 0x0001b81601007387 */ /* 0x0001e20000100a00 */
[-C--:B------:R-:W-:Y:S02]  /*7bc0*/  LEA.HI.X.SX32 R49, R42, R0.reuse, 0x1, P6 ;  /* 0x000000002a317211 */ /* 0x080fe400030f0eff */
[----:B------:R-:W-:Y:S01]  /*7bd0*/  LEA.HI.X.SX32 R15, R43, R0, 0x1, P4 ;  /* 0x000000002b0f7211 */ /* 0x000fe200020f0eff */
[----:B------:R1:W-:Y:S04]  /*7be0*/  STL.64 [R1+0x1b0], R20 ;  /* 0x0001b01401007387 */ /* 0x0003e80000100a00 */
[----:B------:R2:W-:Y:S01]  /*7bf0*/  STL.64 [R1+0x1a8], R18 ;  /* 0x0001a81201007387 */ /* 0x0005e20000100a00 */
[----:B0-----:R-:W-:-:S02]  /*7c00*/  LEA R22, P5, R44, R4, 0x1 ;  /* 0x000000042c167211 */ /* 0x001fc400078a08ff */
[----:B-1----:R-:W-:Y:S01]  /*7c10*/  LEA R20, P6, R45, R4, 0x1 ;  /* 0x000000042d147211 */ /* 0x002fe200078c08ff */
[----:B------:R0:W-:Y:S01]  /*7c20*/  STL.64 [R1+0x198], R14 ;  /* 0x0001980e01007387 */ /* 0x0001e20000100a00 */
[----:B------:R-:W-:Y:S02]  /*7c30*/  LEA.HI.X.SX32 R23, R44, R0, 0x1, P5 ;  /* 0x000000002c177211 */ /* 0x000fe400028f0eff */
[CC--:B--2---:R-:W-:Y:S01]  /*7c40*/  LEA R18, P4, R52.reuse, R4.reuse, 0x1 ;  /* 0x0000000434127211 */ /* 0x0c4fe200078808ff */
[----:B------:R-:W-:Y:S01]  /*7c50*/  STL.64 [R1+0x1a0], R48 ;  /* 0x0001a03001007387 */ /* 0x000fe20000100a00 */
[----:B------:R-:W-:Y:S02]  /*7c60*/  LEA R44, P5, R9, R4, 0x1 ;  /* 0x00000004092c7211 */ /* 0x000fe400078a08ff */
[-C--:B------:R-:W-:Y:S01]  /*7c70*/  LEA.HI.X.SX32 R21, R45, R0.reuse, 0x1, P6 ;  /* 0x000000002d157211 */ /* 0x080fe200030f0eff */
[----:B------:R-:W-:Y:S01]  /*7c80*/  STL.64 [R1+0x720], R48 ;  /* 0x0007203001007387 */ /* 0x000fe20000100a00 */
[----:B------:R-:W-:-:S02]  /*7c90*/  LEA.HI.X.SX32 R19, R52, R0, 0x1, P4 ;  /* 0x0000000034137211 */ /* 0x000fc400020f0eff */
[----:B------:R-:W-:Y:S01]  /*7ca0*/  LEA.HI.X.SX32 R45, R9, R0, 0x1, P5 ;  /* 0x00000000092d7211 */ /* 0x000fe200028f0eff */
[----:B------:R-:W-:Y:S01]  /*7cb0*/  STL.64 [R1+0x878], R48 ;  /* 0x0008783001007387 */ /* 0x000fe20000100a00 */
[----:B0-----:R-:W-:Y:S01]  /*7cc0*/  IMAD.MOV.U32 R15, RZ, RZ, R5 ;  /* 0x000000ffff0f7224 */ /* 0x001fe200078e0005 */
[----:B------:R-:W-:Y:S02]  /*7cd0*/  LEA R42, P6, R10, R4, 0x1 ;  /* 0x000000040a2a7211 */ /* 0x000fe400078c08ff */
[----:B------:R-:W-:Y:S01]  /*7ce0*/  STL.64 [R1+0x190], R22 ;  /* 0x0001901601007387 */ /* 0x000fe20000100a00 */
[----:B------:R-:W-:-:S03]  /*7cf0*/  IMAD.MOV.U32 R14, RZ, RZ, R13 ;  /* 0x000000ffff0e7224 */ /* 0x000fc600078e000d */
[----:B------:R0:W-:Y:S01]  /*7d00*/  STL.64 [R1+0xa0], R20 ;  /* 0x0000a01401007387 */ /* 0x0001e20000100a00 */
[----:B------:R-:W-:-:S03]  /*7d10*/  IMAD.MOV.U32 R13, RZ, RZ, R8 ;  /* 0x000000ffff0d7224 */ /* 0x000fc600078e0008 */
[----:B------:R-:W2:Y:S01]  /*7d20*/  LDL.LU R5, [R1+0x58] ;  /* 0x0000580001057983 */ /* 0x000ea20000300800 */
[----:B------:R-:W-:-:S03]  /*7d30*/  LEA.HI.X.SX32 R43, R10, R0, 0x1, P6 ;  /* 0x000000000a2b7211 */ /* 0x000fc600030f0eff */
[----:B------:R1:W-:Y:S04]  /*7d40*/  STL.64 [R1+0x98], R18 ;  /* 0x0000981201007387 */ /* 0x0003e80000100a00 */
[----:B------:R-:W3:Y:S04]  /*7d50*/  LDL.LU R8, [R1+0x5c] ;  /* 0x00005c0001087983 */ /* 0x000ee80000300800 */
[----:B------:R-:W-:Y:S04]  /*7d60*/  STL.64 [R1+0x798], R44 ;  /* 0x0007982c01007387 */ /* 0x000fe80000100a00 */
[----:B------:R-:W4:Y:S04]  /*7d70*/  LDL.LU R9, [R1+0x60] ;  /* 0x0000600001097983 */ /* 0x000f280000300800 */
[----:B------:R-:W0:Y:S01]  /*7d80*/  LDL.LU R10, [R1+0x64] ;  /* 0x00006400010a7983 */ /* 0x000e220000300800 */
[----:B------:R-:W-:-:S02]  /*7d90*/  LEA R40, P4, R12, R4, 0x1 ;  /* 0x000000040c287211 */ /* 0x000fc400078808ff */
[C---:B------:R-:W-:Y:S02]  /*7da0*/  LEA R38, P5, R11.reuse, R4, 0x1 ;  /* 0x000000040b267211 */ /* 0x040fe400078a08ff */
[-C--:B------:R-:W-:Y:S01]  /*7db0*/  LEA.HI.X.SX32 R41, R12, R0.reuse, 0x1, P4 ;  /* 0x000000000c297211 */ /* 0x080fe200020f0eff */
[----:B------:R-:W-:Y:S01]  /*7dc0*/  STL.64 [R1+0x768], R42 ;  /* 0x0007682a01007387 */ /* 0x000fe20000100a00 */
[----:B------:R-:W-:-:S03]  /*7dd0*/  LEA.HI.X.SX32 R39, R11, R0, 0x1, P5 ;  /* 0x000000000b277211 */ /* 0x000fc600028f0eff */
[----:B------:R-:W-:Y:S04]  /*7de0*/  STL.64 [R1+0x888], R42 ;  /* 0x0008882a01007387 */ /* 0x000fe80000100a00 */
[----:B------:R-:W1:Y:S04]  /*7df0*/  LDL.LU R12, [R1+0x78] ;  /* 0x00007800010c7983 */ /* 0x000e680000300800 */
[----:B------:R-:W-:Y:S04]  /*7e00*/  STL.64 [R1+0x728], R40 ;  /* 0x0007282801007387 */ /* 0x000fe80000100a00 */
[----:B------:R-:W4:Y:S01]  /*7e10*/  LDL.LU R11, [R1+0x7c] ;  /* 0x00007c00010b7983 */ /* 0x000f220000300800 */
[----:B------:R-:W-:-:S02]  /*7e20*/  LEA R32, P5, R15, R4, 0x1 ;  /* 0x000000040f207211 */ /* 0x000fc400078a08ff */
[----:B------:R-:W-:Y:S02]  /*7e30*/  LEA R36, P6, R17, R4, 0x1 ;  /* 0x0000000411247211 */ /* 0x000fe400078c08ff */
[-C--:B------:R-:W-:Y:S01]  /*7e40*/  LEA.HI.X.SX32 R33, R15, R0.reuse, 0x1, P5 ;  /* 0x000000000f217211 */ /* 0x080fe200028f0eff */
[----:B------:R-:W-:Y:S01]  /*7e50*/  IMAD R53, R53, UR4, RZ ;  /* 0x0000000435357c24 */ /* 0x000fe2000f8e02ff */
[----:B------:R-:W-:Y:S02]  /*7e60*/  LEA.HI.X.SX32 R37, R17, R0, 0x1, P6 ;  /* 0x0000000011257211 */ /* 0x000fe400030f0eff */
[----:B------:R-:W-:-:S04]  /*7e70*/  LEA R30, P6, R14, R4, 0x1 ;  /* 0x000000040e1e7211 */ /* 0x000fc800078c08ff */
[----:B------:R-:W-:Y:S02]  /*7e80*/  LEA.HI.X.SX32 R31, R14, R0, 0x1, P6 ;  /* 0x000000000e1f7211 */ /* 0x000fe400030f0eff */
[C---:B------:R-:W-:Y:S01]  /*7e90*/  LEA R34, P4, R16.reuse, R4, 0x1 ;  /* 0x0000000410227211 */ /* 0x040fe200078808ff */
[----:B------:R-:W-:Y:S03]  /*7ea0*/  STL.64 [R1+0x730], R38 ;  /* 0x0007302601007387 */ /* 0x000fe60000100a00 */
[----:B------:R-:W-:Y:S02]  /*7eb0*/  LEA.HI.X.SX32 R35, R16, R0, 0x1, P4 ;  /* 0x0000000010237211 */ /* 0x000fe400020f0eff */
[C---:B------:R-:W-:Y:S01]  /*7ec0*/  LEA R28, P4, R13.reuse, R4, 0x1 ;  /* 0x000000040d1c7211 */ /* 0x040fe200078808ff */
[----:B------:R-:W-:Y:S03]  /*7ed0*/  STL.64 [R1+0x890], R38 ;  /* 0x0008902601007387 */ /* 0x000fe60000100a00 */
[----:B------:R-:W-:Y:S01]  /*7ee0*/  LEA.HI.X.SX32 R29, R13, R0, 0x1, P4 ;  /* 0x000000000d1d7211 */ /* 0x000fe200020f0eff */
[----:B------:R-:W-:Y:S04]  /*7ef0*/  STL.64 [R1+0x738], R36 ;  /* 0x0007382401007387 */ /* 0x000fe80000100a00 */
[----:B------:R-:W-:Y:S04]  /*7f00*/  STL.64 [R1+0x8a0], R36 ;  /* 0x0008a02401007387 */ /* 0x000fe80000100a00 */
[----:B------:R-:W-:Y:S04]  /*7f10*/  STL [R1+0x84c], R35 ;  /* 0x00084c2301007387 */ /* 0x000fe80000100800 */
[----:B------:R0:W-:Y:S04]  /*7f20*/  STL.64 [R1+0x8b0], R34 ;  /* 0x0008b02201007387 */ /* 0x0001e80000100a00 */
[----:B------:R-:W-:Y:S04]  /*7f30*/  STL.64 [R1+0x810], R32 ;  /* 0x0008102001007387 */ /* 0x000fe80000100a00 */
[----:B------:R0:W-:Y:S04]  /*7f40*/  STL.64 [R1+0x7b8], R30 ;  /* 0x0007b81e01007387 */ /* 0x0001e80000100a00 */
[----:B------:R-:W-:Y:S04]  /*7f50*/  STL [R1+0x7b0], R28 ;  /* 0x0007b01c01007387 */ /* 0x000fe80000100800 */
[----:B------:R-:W-:Y:S01]  /*7f60*/  STL [R1+0x7a0], R29 ;  /* 0x0007a01d01007387 */ /* 0x000fe20000100800 */
[----:B------:R-:W-:Y:S01]  /*7f70*/  IMAD R50, R50, UR4, RZ ;  /* 0x0000000432327c24 */ /* 0x000fe2000f8e02ff */
[----:B--2---:R-:W-:-:S04]  /*7f80*/  LEA R26, P5, R5, R4, 0x1 ;  /* 0x00000004051a7211 */ /* 0x004fc800078a08ff */
[----:B------:R-:W-:Y:S02]  /*7f90*/  LEA.HI.X.SX32 R27, R5, R0, 0x1, P5 ;  /* 0x00000000051b7211 */ /* 0x000fe400028f0eff */
[----:B0-----:R-:W-:-:S04]  /*7fa0*/  LEA R20, P5, R10, R4, 0x1 ;  /* 0x000000040a147211 */ /* 0x001fc800078a08ff */
[----:B------:R-:W-:Y:S02]  /*7fb0*/  LEA.HI.X.SX32 R21, R10, R0, 0x1, P5 ;  /* 0x000000000a157211 */ /* 0x000fe400028f0eff */
[----:B------:R-:W-:-:S04]  /*7fc0*/  LEA R14, P5, R53, R4, 0x1 ;  /* 0x00000004350e7211 */ /* 0x000fc800078a08ff */
[----:B------:R-:W-:Y:S02]  /*7fd0*/  LEA.HI.X.SX32 R15, R53, R0, 0x1, P5 ;  /* 0x00000000350f7211 */ /* 0x000fe400028f0eff */
[----:B------:R-:W0:Y:S01]  /*7fe0*/  S2R R53, SR_TID.X ;  /* 0x0000000000357919 */ /* 0x000e220000002100 */
[CC--:B---3--:R-:W-:Y:S02]  /*7ff0*/  LEA R24, P6, R8.reuse, R4.reuse, 0x1 ;  /* 0x0000000408187211 */ /* 0x0c8fe400078c08ff */
[C---:B----4-:R-:W-:Y:S02]  /*8000*/  LEA R22, P4, R9.reuse, R4, 0x1 ;  /* 0x0000000409167211 */ /* 0x050fe400078808ff */
[----:B------:R-:W-:Y:S02]  /*8010*/  LEA.HI.X.SX32 R25, R8, R0, 0x1, P6 ;  /* 0x0000000008197211 */ /* 0x000fe400030f0eff */
[----:B-1----:R-:W-:Y:S02]  /*8020*/  LEA R18, P6, R12, R4, 0x1 ;  /* 0x000000040c127211 */ /* 0x002fe400078c08ff */
[----:B------:R-:W-:Y:S01]  /*8030*/  LEA.HI.X.SX32 R23, R9, R0, 0x1, P4 ;  /* 0x0000000009177211 */ /* 0x000fe200020f0eff */
[----:B------:R-:W-:Y:S01]  /*8040*/  STL [R1+0x770], R26 ;  /* 0x0007701a01007387 */ /* 0x000fe20000100800 */
[----:B------:R-:W-:-:S02]  /*8050*/  LEA R16, P4, R11, R4, 0x1 ;  /* 0x000000040b107211 */ /* 0x000fc400078808ff */
[-C--:B------:R-:W-:Y:S01]  /*8060*/  LEA.HI.X.SX32 R19, R12, R0.reuse, 0x1, P6 ;  /* 0x000000000c137211 */ /* 0x080fe200030f0eff */
[----:B------:R-:W-:Y:S01]  /*8070*/  STL [R1+0x760], R27 ;  /* 0x0007601b01007387 */ /* 0x000fe20000100800 */
[----:B------:R-:W-:-:S03]  /*8080*/  LEA.HI.X.SX32 R17, R11, R0, 0x1, P4 ;  /* 0x000000000b117211 */ /* 0x000fc600020f0eff */
[----:B------:R-:W-:Y:S01]  /*8090*/  STL.64 [R1+0x748], R24 ;  /* 0x0007481801007387 */ /* 0x000fe20000100a00 */
[----:B------:R-:W-:-:S03]  /*80a0*/  LEA R12, P6, R46, R4, 0x1 ;  /* 0x000000042e0c7211 */ /* 0x000fc600078c08ff */
[----:B------:R-:W-:Y:S04]  /*80b0*/  STL [R1+0x75c], R22 ;  /* 0x00075c1601007387 */ /* 0x000fe80000100800 */
[----:B------:R-:W-:Y:S01]  /*80c0*/  STL [R1+0x758], R23 ;  /* 0x0007581701007387 */ /* 0x000fe20000100800 */
[----:B------:R-:W-:-:S03]  /*80d0*/  LEA R10, P4, R51, R4, 0x1 ;  /* 0x00000004330a7211 */ /* 0x000fc600078808ff */
[----:B------:R-:W-:Y:S01]  /*80e0*/  STL.64 [R1+0x778], R20 ;  /* 0x0007781401007387 */ /* 0x000fe20000100a00 */
[----:B------:R-:W-:-:S03]  /*80f0*/  LEA.HI.X.SX32 R13, R46, R0, 0x1, P6 ;  /* 0x000000002e0d7211 */ /* 0x000fc600030f0eff */
[----:B------:R-:W-:Y:S01]  /*8100*/  STL [R1+0x848], R19 ;  /* 0x0008481301007387 */ /* 0x000fe20000100800 */
[----:B0-----:R-:W-:-:S03]  /*8110*/  SHF.R.U32.HI R53, RZ, 0x6, R53 ;  /* 0x00000006ff357819 */ /* 0x001fc60000011635 */
[----:B------:R-:W-:Y:S04]  /*8120*/  STL [R1+0x828], R16 ;  /* 0x0008281001007387 */ /* 0x000fe80000100800 */
[----:B------:R-:W-:Y:S01]  /*8130*/  STL [R1+0x818], R17 ;  /* 0x0008181101007387 */ /* 0x000fe20000100800 */
[----:B------:R-:W-:-:S03]  /*8140*/  LEA.HI.X.SX32 R11, R51, R0, 0x1, P4 ;  /* 0x00000000330b7211 */ /* 0x000fc600020f0eff */
[----:B------:R-:W-:Y:S01]  /*8150*/  STL.64 [R1+0x7c8], R14 ;  /* 0x0007c80e01007387 */ /* 0x000fe20000100a00 */
[----:B------:R-:W-:-:S03]  /*8160*/  LEA R8, P5, R50, R4, 0x1 ;  /* 0x0000000432087211 */ /* 0x000fc600078a08ff */
[----:B------:R-:W2:Y:S01]  /*8170*/  LDL.LU R46, [R1+0x8c0] ;  /* 0x0008c000012e7983 */ /* 0x000ea20000300800 */
[----:B------:R-:W-:-:S03]  /*8180*/  SGXT.U32 R5, R53, 0x1 ;  /* 0x000000013505781a */ /* 0x000fc60000000000 */
[----:B------:R-:W3:Y:S04]  /*8190*/  LDL.LU.64 R34, [R1+0x30] ;  /* 0x0000300001227983 */ /* 0x000ee80000300a00 */
[----:B------:R-:W-:Y:S04]  /*81a0*/  STL [R1+0x790], R12 ;  /* 0x0007900c01007387 */ /* 0x000fe80000100800 */
[----:B------:R-:W-:Y:S01]  /*81b0*/  STL [R1+0x78c], R13 ;  /* 0x00078c0d01007387 */ /* 0x000fe20000100800 */
[----:B------:R-:W-:-:S03]  /*81c0*/  LEA.HI.X.SX32 R9, R50, R0, 0x1, P5 ;  /* 0x0000000032097211 */ /* 0x000fc600028f0eff */
[----:B------:R-:W4:Y:S04]  /*81d0*/  LDL.LU R51, [R1+0x8bc] ;  /* 0x0008bc0001337983 */ /* 0x000f280000300800 */
[----:B------:R-:W2:Y:S04]  /*81e0*/  LDL.LU.64 R52, [R1+0x20] ;  /* 0x0000200001347983 */ /* 0x000ea80000300a00 */
[----:B------:R-:W-:Y:S04]  /*81f0*/  STL [R1+0x784], R10 ;  /* 0x0007840a01007387 */ /* 0x000fe80000100800 */
[----:B------:R-:W-:Y:S04]  /*8200*/  STL [R1+0x780], R11 ;  /* 0x0007800b01007387 */ /* 0x000fe80000100800 */
[----:B------:R-:W2:Y:S01]  /*8210*/  LDL.LU R50, [R1+0x8b8] ;  /* 0x0008b80001327983 */ /* 0x000ea20000300800 */
[----:B------:R-:W-:Y:S01]  /*8220*/  IMAD.MOV.U32 R48, RZ, RZ, R6 ;  /* 0x000000ffff307224 */ /* 0x000fe200078e0006 */
[C---:B------:R-:W-:Y:S01]  /*8230*/  LEA R6, P6, R2.reuse, R4, 0x1 ;  /* 0x0000000402067211 */ /* 0x040fe200078c08ff */
[----:B------:R-:W-:Y:S01]  /*8240*/  IMAD.MOV.U32 R49, RZ, RZ, R7 ;  /* 0x000000ffff317224 */ /* 0x000fe200078e0007 */
[----:B------:R-:W3:Y:S01]  /*8250*/  LDL.LU.64 R36, [R1+0x28] ;  /* 0x0000280001247983 */ /* 0x000ee20000300a00 */
[----:B------:R-:W-:Y:S01]  /*8260*/  IMAD R47, R47, UR4, RZ ;  /* 0x000000042f2f7c24 */ /* 0x000fe2000f8e02ff */
[----:B------:R-:W-:-:S02]  /*8270*/  LEA.HI.X.SX32 R7, R2, R0, 0x1, P6 ;  /* 0x0000000002077211 */ /* 0x000fc400030f0eff */
[----:B------:R-:W-:Y:S01]  /*8280*/  STL [R1+0x7c0], R8 ;  /* 0x0007c00801007387 */ /* 0x000fe20000100800 */
[----:B--2---:R-:W-:-:S06]  /*8290*/  PRMT R50, RZ, 0x7610, R50 ;  /* 0x00007610ff327816 */ /* 0x004fcc0000000032 */
[----:B---3--:R-:W2:Y:S01]  /*82a0*/  @P3 LDG.E.U16 R50, desc[UR22][R34.64] ;  /* 0x0000001622323981 */ /* 0x008ea2000c1e1500 */
[----:B------:R-:W-:Y:S02]  /*82b0*/  LOP3.LUT R5, R5, 0x5e, RZ, 0xfc, !PT ;  /* 0x0000005e05057812 */ /* 0x000fe400078efcff */
[----:B------:R-:W-:Y:S01]  /*82c0*/  LEA R4, P5, R47, R4, 0x1 ;  /* 0x000000042f047211 */ /* 0x000fe200078a08ff */
[----:B------:R-:W-:Y:S01]  /*82d0*/  STL [R1+0x788], R9 ;  /* 0x0007880901007387 */ /* 0x000fe20000100800 */
[----:B------:R-:W-:-:S03]  /*82e0*/  IMAD.MOV.U32 R40, RZ, RZ, R48 ;  /* 0x000000ffff287224 */ /* 0x000fc600078e0030 */
[----:B------:R-:W-:Y:S01]  /*82f0*/  STL.64 [R1+0x7a8], R6 ;  /* 0x0007a80601007387 */ /* 0x000fe20000100a00 */
[----:B------:R-:W-:Y:S01]  /*8300*/  IMAD.MOV.U32 R41, RZ, RZ, R49 ;  /* 0x000000ffff297224 */ /* 0x000fe200078e0031 */
[-C--:B------:R-:W-:Y:S02]  /*8310*/  ISETP.LT.AND P4, PT, R5, R46.reuse, P0 ;  /* 0x0000002e0500720c */ /* 0x080fe40000781270 */
[----:B------:R-:W3:Y:S01]  /*8320*/  LDL.LU.64 R38, [R1+0x18] ;  /* 0x0000180001267983 */ /* 0x000ee20000300a00 */
[----:B----4-:R-:W-:-:S03]  /*8330*/  ISETP.LT.AND P6, PT, R51, R46, P0 ;  /* 0x0000002e3300720c */ /* 0x010fc600007c1270 */
[----:B------:R-:W4:Y:S01]  /*8340*/  LDL.LU.64 R42, [R1+0x10] ;  /* 0x00001000012a7983 */ /* 0x000f220000300a00 */
[----:B------:R-:W-:-:S03]  /*8350*/  LEA.HI.X.SX32 R5, R47, R0, 0x1, P5 ;  /* 0x000000002f057211 */ /* 0x000fc600028f0eff */
[----:B------:R-:W3:Y:S04]  /*8360*/  LDL.LU.64 R48, [R1+0x8] ;  /* 0x0000080001307983 */ /* 0x000ee80000300a00 */
[----:B------:R-:W3:Y:S04]  /*8370*/  LDL.LU R51, [R1+0xc0] ;  /* 0x0000c00001337983 */ /* 0x000ee80000300800 */
[----:B------:R-:W3:Y:S04]  /*8380*/  LDL.LU R47, [R1+0xbc] ;  /* 0x0000bc00012f7983 */ /* 0x000ee80000300800 */
[----:B------:R-:W3:Y:S04]  /*8390*/  LDL.LU R31, [R1+0xb4] ;  /* 0x0000b400011f7983 */ /* 0x000ee80000300800 */
[----:B------:R-:W3:Y:S04]  /*83a0*/  LDL.LU R32, [R1+0xb0] ;  /* 0x0000b00001207983 */ /* 0x000ee80000300800 */
[----:B------:R-:W3:Y:S04]  /*83b0*/  LDL.LU R33, [R1+0xac] ;  /* 0x0000ac0001217983 */ /* 0x000ee80000300800 */
[----:B------:R-:W3:Y:S04]  /*83c0*/  LDL.LU R44, [R1+0xa8] ;  /* 0x0000a800012c7983 */ /* 0x000ee80000300800 */
[----:B------:R-:W-:Y:S04]  /*83d0*/  STL [R1+0x7e0], R4 ;  /* 0x0007e00401007387 */ /* 0x000fe80000100800 */
[----:B------:R-:W-:Y:S04]  /*83e0*/  STL [R1+0x7d0], R5 ;  /* 0x0007d00501007387 */ /* 0x000fe80000100800 */
[----:B------:R-:W3:Y:S04]  /*83f0*/  LDL.LU.64 R34, [R1+0x8b0] ;  /* 0x0008b00001227983 */ /* 0x000ee80000300a00 */
[----:B--2---:R0:W-:Y:S04]  /*8400*/  STL [R1+0x144], R50 ;  /* 0x0001443201007387 */ /* 0x0041e80000100800 */
[----:B0-----:R-:W2:Y:S01]  /*8410*/  LDL.LU R50, [R1+0x8a8] ;  /* 0x0008a80001327983 */ /* 0x001ea20000300800 */
[----:B------:R-:W-:-:S06]  /*8420*/  PRMT R45, RZ, 0x7610, R45 ;  /* 0x00007610ff2d7816 */ /* 0x000fcc000000002d */
[----:B------:R-:W3:Y:S01]  /*8430*/  @P4 LDG.E.U16 R45, desc[UR22][R52.64] ;  /* 0x00000016342d4981 */ /* 0x000ee2000c1e1500 */
[----:B------:R-:W0:Y:S02]  /*8440*/  S2R R2, SR_TID.X ;  /* 0x0000000000027919 */ /* 0x000e240000002100 */
[----:B0-----:R-:W-:-:S04]  /*8450*/  SHF.R.U32.HI R2, RZ, 0x6, R2 ;  /* 0x00000006ff027819 */ /* 0x001fc80000011602 */
[----:B------:R-:W-:Y:S02]  /*8460*/  SGXT.U32 R2, R2, 0x1 ;  /* 0x000000010202781a */ /* 0x000fe40000000000 */
[----:B--2---:R-:W-:-:S06]  /*8470*/  PRMT R50, RZ, 0x7610, R50 ;  /* 0x00007610ff327816 */ /* 0x004fcc0000000032 */
[----:B------:R-:W2:Y:S01]  /*8480*/  @P6 LDG.E.U16 R50, desc[UR22][R36.64] ;  /* 0x0000001624326981 */ /* 0x000ea2000c1e1500 */
[----:B------:R-:W-:-:S04]  /*8490*/  LOP3.LUT R2, R2, 0x6e, RZ, 0xfc, !PT ;  /* 0x0000006e02027812 */ /* 0x000fc800078efcff */
[----:B------:R-:W-:Y:S02]  /*84a0*/  ISETP.LT.AND P3, PT, R2, R46, P0 ;  /* 0x0000002e0200720c */ /* 0x000fe40000761270 */
[----:B------:R-:W0:Y:S01]  /*84b0*/  S2R R2, SR_TID.X ;  /* 0x0000000000027919 */ /* 0x000e220000002100 */
[----:B---3--:R-:W-:Y:S01]  /*84c0*/  STL [R1+0x140], R45 ;  /* 0x0001402d01007387 */ /* 0x008fe20000100800 */
[----:B------:R-:W-:-:S09]  /*84d0*/  PRMT R3, RZ, 0x7610, R3 ;  /* 0x00007610ff037816 */ /* 0x000fd20000000003 */
[----:B------:R-:W3:Y:S01]  /*84e0*/  @P3 LDG.E.U16 R3, desc[UR22][R38.64] ;  /* 0x0000001626033981 */ /* 0x000ee2000c1e1500 */
[----:B0-----:R-:W-:-:S04]  /*84f0*/  SHF.R.U32.HI R2, RZ, 0x6, R2 ;  /* 0x00000006ff027819 */ /* 0x001fc80000011602 */
[----:B------:R-:W-:-:S04]  /*8500*/  SGXT.U32 R2, R2, 0x1 ;  /* 0x000000010202781a */ /* 0x000fc80000000000 */
[C---:B------:R-:W-:Y:S02]  /*8510*/  LOP3.LUT R52, R2.reuse, 0x76, RZ, 0xfc, !PT ;  /* 0x0000007602347812 */ /* 0x040fe400078efcff */
[----:B------:R-:W-:Y:S02]  /*8520*/  LOP3.LUT R53, R2, 0x7e, RZ, 0xfc, !PT ;  /* 0x0000007e02357812 */ /* 0x000fe400078efcff */
[----:B------:R-:W4:Y:S04]  /*8530*/  LDL.LU R2, [R1+0xb8] ;  /* 0x0000b80001027983 */ /* 0x000f280000300800 */
[----:B------:R-:W4:Y:S01]  /*8540*/  LDL.LU.64 R36, [R1+0x8a0] ;  /* 0x0008a00001247983 */ /* 0x000f220000300a00 */
[----:B------:R-:W-:-:S03]  /*8550*/  ISETP.LT.AND P5, PT, R53, R46, P0 ;  /* 0x0000002e3500720c */ /* 0x000fc600007a1270 */
[----:B--2---:R0:W-:Y:S04]  /*8560*/  STL [R1+0x13c], R50 ;  /* 0x00013c3201007387 */ /* 0x0041e80000100800 */
[----:B0-----:R-:W2:Y:S04]  /*8570*/  LDL.LU R50, [R1+0x89c] ;  /* 0x00089c0001327983 */ /* 0x001ea80000300800 */
[----:B------:R-:W4:Y:S01]  /*8580*/  LDL.LU R53, [R1+0x898] ;  /* 0x0008980001357983 */ /* 0x000f220000300800 */
[----:B------:R-:W-:-:S03]  /*8590*/  ISETP.LT.AND P4, PT, R52, R46, P0 ;  /* 0x0000002e3400720c */ /* 0x000fc60000781270 */
[----:B------:R-:W4:Y:S04]  /*85a0*/  LDL.LU.64 R38, [R1+0x890] ;  /* 0x0008900001267983 */ /* 0x000f280000300a00 */
[----:B---3--:R0:W-:Y:S01]  /*85b0*/  STL [R1+0x138], R3 ;  /* 0x0001380301007387 */ /* 0x0081e20000100800 */
[----:B------:R-:W1:Y:S01]  /*85c0*/  S2R R45, SR_TID.X ;  /* 0x00000000002d7919 */ /* 0x000e620000002100 */
[----:B0-----:R-:W0:Y:S01]  /*85d0*/  S2R R3, SR_TID.X ;  /* 0x0000000000037919 */ /* 0x001e220000002100 */
[----:B--2---:R-:W-:Y:S02]  /*85e0*/  PRMT R50, RZ, 0x7610, R50 ;  /* 0x00007610ff327816 */ /* 0x004fe40000000032 */
[----:B----4-:R-:W-:-:S04]  /*85f0*/  PRMT R53, RZ, 0x7610, R53 ;  /* 0x00007610ff357816 */ /* 0x010fc80000000035 */
[----:B------:R-:W2:Y:S04]  /*8600*/  @P4 LDG.E.U16 R50, desc[UR22][R42.64] ;  /* 0x000000162a324981 */ /* 0x000ea8000c1e1500 */
[----:B------:R-:W3:Y:S04]  /*8610*/  @P5 LDG.E.U16 R53, desc[UR22][R48.64] ;  /* 0x0000001630355981 */ /* 0x000ee8000c1e1500 */
[----:B------:R-:W4:Y:S01]  /*8620*/  LDL.LU.64 R42, [R1+0x888] ;  /* 0x00088800012a7983 */ /* 0x000f220000300a00 */
[----:B0-----:R-:W-:Y:S02]  /*8630*/  LOP3.LUT R3, R3, 0x3f, RZ, 0xc0, !PT ;  /* 0x0000003f03037812 */ /* 0x001fe400078ec0ff */
[----:B-1----:R-:W-:Y:S01]  /*8640*/  SHF.R.S32.HI R52, RZ, 0x6, R45 ;  /* 0x00000006ff347819 */ /* 0x002fe2000001142d */
[----:B------:R-:W-:-:S04]  /*8650*/  @!UP1 UIADD3 UR4, UPT, UPT, -UR7, 0x100000, URZ ;  /* 0x0010000007049890 */ /* 0x000fc8000fffe1ff */
[----:B------:R-:W-:Y:S02]  /*8660*/  @!UP1 USHF.L.U32 UR5, UR4, 0xb, URZ ;  /* 0x0000000b04059899 */ /* 0x000fe400080006ff */
[----:B------:R-:W-:Y:S01]  /*8670*/  @!UP1 USHF.L.U32 UR4, UR4, 0x1, URZ ;  /* 0x0000000104049899 */ /* 0x000fe200080006ff */
[----:B------:R-:W-:Y:S01]  /*8680*/  IMAD.SHL.U32 R3, R3, 0x2, RZ ;  /* 0x0000000203037824 */ /* 0x000fe200078e00ff */
[----:B------:R-:W-:Y:S01]  /*8690*/  SGXT R52, R52, 0x1 ;  /* 0x000000013434781a */ /* 0x000fe20000000200 */
[----:B------:R-:W-:-:S03]  /*86a0*/  VOTEU.ALL UP1, P1 ;  /* 0x0000000000ff7886 */ /* 0x000fc60000820000 */
[----:B------:R-:W-:Y:S02]  /*86b0*/  LOP3.LUT R52, R3, 0x90, R52, 0x78, !PT ;  /* 0x0000009003347812 */ /* 0x000fe400078e7834 */
[----:B------:R-:W-:Y:S02]  /*86c0*/  PRMT R8, RZ, 0x7610, R8 ;  /* 0x00007610ff087816 */ /* 0x000fe40000000008 */
[----:B------:R-:W-:Y:S02]  /*86d0*/  PRMT R15, RZ, 0x7610, R15 ;  /* 0x00007610ff0f7816 */ /* 0x000fe4000000000f */
[----:B------:R0:W1:Y:S01]  /*86e0*/  @!UP1 SYNCS.EXCH.64 URZ, [UR10+0x10008], UR4 ;  /* 0x010008040aff95b2 */ /* 0x0000620008000100 */
[----:B------:R-:W-:Y:S01]  /*86f0*/  STS.U16 [R52+UR10+0x400], R51 ;  /* 0x0004003334007988 */ /* 0x000fe2000800040a */
[----:B------:R-:W-:-:S03]  /*8700*/  PRMT R14, RZ, 0x7610, R14 ;  /* 0x00007610ff0e7816 */ /* 0x000fc6000000000e */
[----:B------:R-:W-:Y:S01]  /*8710*/  STS.U16 [R52+UR10+0x800], R47 ;  /* 0x0008002f34007988 */ /* 0x000fe2000800040a */
[----:B------:R-:W-:Y:S02]  /*8720*/  PRMT R30, RZ, 0x7610, R30 ;  /* 0x00007610ff1e7816 */ /* 0x000fe4000000001e */
[----:B------:R-:W-:Y:S02]  /*8730*/  PRMT R19, RZ, 0x7610, R19 ;  /* 0x00007610ff137816 */ /* 0x000fe40000000013 */
[----:B------:R-:W-:Y:S01]  /*8740*/  PRMT R7, RZ, 0x7610, R7 ;  /* 0x00007610ff077816 */ /* 0x000fe20000000007 */
[----:B------:R-:W-:Y:S01]  /*8750*/  STS.U16 [R52+UR10+0x1400], R32 ;  /* 0x0014002034007988 */ /* 0x000fe2000800040a */
[----:B------:R-:W-:-:S03]  /*8760*/  PRMT R16, RZ, 0x7610, R16 ;  /* 0x00007610ff107816 */ /* 0x000fc60000000010 */
[----:B------:R-:W-:Y:S01]  /*8770*/  STS.U16 [R52+UR10+0x1800], R33 ;  /* 0x0018002134007988 */ /* 0x000fe2000800040a */
[----:B------:R-:W-:Y:S02]  /*8780*/  PRMT R17, RZ, 0x7610, R17 ;  /* 0x00007610ff117816 */ /* 0x000fe40000000011 */
[----:B------:R-:W-:Y:S02]  /*8790*/  PRMT R21, RZ, 0x7610, R21 ;  /* 0x00007610ff157816 */ /* 0x000fe40000000015 */
[----:B------:R-:W-:Y:S02]  /*87a0*/  PRMT R20, RZ, 0x7610, R20 ;  /* 0x00007610ff147816 */ /* 0x000fe40000000014 */
[----:B------:R-:W-:Y:S02]  /*87b0*/  PRMT R4, RZ, 0x7610, R4 ;  /* 0x00007610ff047816 */ /* 0x000fe40000000004 */
[----:B------:R-:W-:Y:S02]  /*87c0*/  PRMT R5, RZ, 0x7610, R5 ;  /* 0x00007610ff057816 */ /* 0x000fe40000000005 */
[----:B------:R-:W-:-:S02]  /*87d0*/  PRMT R37, RZ, 0x7610, R37 ;  /* 0x00007610ff257816 */ /* 0x000fc40000000025 */
[----:B------:R-:W-:Y:S02]  /*87e0*/  PRMT R36, RZ, 0x7610, R36 ;  /* 0x00007610ff247816 */ /* 0x000fe40000000024 */
[----:B------:R-:W-:Y:S02]  /*87f0*/  PRMT R25, RZ, 0x7610, R25 ;  /* 0x00007610ff197816 */ /* 0x000fe40000000019 */
[----:B------:R-:W-:Y:S02]  /*8800*/  PRMT R24, RZ, 0x7610, R24 ;  /* 0x00007610ff187816 */ /* 0x000fe40000000018 */
[----:B------:R-:W-:Y:S02]  /*8810*/  PRMT R28, RZ, 0x7610, R28 ;  /* 0x00007610ff1c7816 */ /* 0x000fe4000000001c */
[----:B------:R-:W-:Y:S02]  /*8820*/  PRMT R29, RZ, 0x7610, R29 ;  /* 0x00007610ff1d7816 */ /* 0x000fe4000000001d */
[----:B------:R-:W-:-:S02]  /*8830*/  PRMT R12, RZ, 0x7610, R12 ;  /* 0x00007610ff0c7816 */ /* 0x000fc4000000000c */
[----:B------:R-:W-:Y:S01]  /*8840*/  PRMT R13, RZ, 0x7610, R13 ;  /* 0x00007610ff0d7816 */ /* 0x000fe2000000000d */
[----:B--2---:R2:W-:Y:S04]  /*8850*/  STL [R1+0x134], R50 ;  /* 0x0001343201007387 */ /* 0x0045e80000100800 */
[----:B--2---:R-:W2:Y:S01]  /*8860*/  LDL.LU R50, [R1+0x880] ;  /* 0x0008800001327983 */ /* 0x004ea20000300800 */
[----:B----4-:R-:W-:-:S03]  /*8870*/  PRMT R43, RZ, 0x7610, R43 ;  /* 0x00007610ff2b7816 */ /* 0x010fc6000000002b */
[----:B------:R-:W4:Y:S01]  /*8880*/  LDL.LU.64 R48, [R1+0x878] ;  /* 0x0008780001307983 */ /* 0x000f220000300a00 */
[----:B------:R-:W-:-:S03]  /*8890*/  PRMT R42, RZ, 0x7610, R42 ;  /* 0x00007610ff2a7816 */ /* 0x000fc6000000002a */
[----:B---3--:R3:W-:Y:S04]  /*88a0*/  STL [R1+0x130], R53 ;  /* 0x0001303501007387 */ /* 0x0087e80000100800 */
[----:B---3--:R-:W3:Y:S04]  /*88b0*/  LDL.LU R53, [R1+0x870] ;  /* 0x0008700001357983 */ /* 0x008ee80000300800 */
[----:B------:R-:W2:Y:S04]  /*88c0*/  LDL.LU R51, [R1+0x86c] ;  /* 0x00086c0001337983 */ /* 0x000ea80000300800 */
[----:B------:R-:W3:Y:S04]  /*88d0*/  LDL.LU R47, [R1+0x868] ;  /* 0x00086800012f7983 */ /* 0x000ee80000300800 */
[----:B------:R-:W-:Y:S04]  /*88e0*/  STL [R1+0x7f0], R52 ;  /* 0x0007f03401007387 */ /* 0x000fe80000100800 */
[----:B------:R-:W-:Y:S04]  /*88f0*/  STL [R1+0x800], R8 ;  /* 0x0008000801007387 */ /* 0x000fe80000100800 */
[----:B------:R-:W-:Y:S04]  /*8900*/  STL.64 [R1+0x860], R42 ;  /* 0x0008602a01007387 */ /* 0x000fe80000100a00 */
[----:B------:R0:W-:Y:S04]  /*8910*/  STL.64 [R1+0x858], R14 ;  /* 0x0008580e01007387 */ /* 0x0001e80000100a00 */
[----:B------:R-:W-:Y:S04]  /*8920*/  STL.S16 [R1+0x94], R30 ;  /* 0x0000941e01007387 */ /* 0x000fe80000100600 */
[----:B------:R-:W-:Y:S01]  /*8930*/  STL.64 [R1+0x850], R18 ;  /* 0x0008501201007387 */ /* 0x000fe20000100a00 */
[----:B0-----:R-:W-:-:S03]  /*8940*/  PRMT R15, RZ, 0x7610, R15 ;  /* 0x00007610ff0f7816 */ /* 0x001fc6000000000f */
[----:B------:R-:W3:Y:S01]  /*8950*/  LDL.64 R32, [R1+0x330] ;  /* 0x0003300001207983 */ /* 0x000ee20000100a00 */
[----:B------:R-:W-:-:S03]  /*8960*/  PRMT R14, RZ, 0x7610, R14 ;  /* 0x00007610ff0e7816 */ /* 0x000fc6000000000e */
[----:B------:R-:W-:Y:S04]  /*8970*/  STL.S16 [R1+0xd0], R15 ;  /* 0x0000d00f01007387 */ /* 0x000fe80000100600 */
[----:B------:R0:W-:Y:S04]  /*8980*/  STL [R1+0x838], R7 ;  /* 0x0008380701007387 */ /* 0x0001e80000100800 */
[----:B------:R-:W-:Y:S01]  /*8990*/  STL.64 [R1+0x840], R16 ;  /* 0x0008401001007387 */ /* 0x000fe20000100a00 */
[----:B0-----:R-:W-:-:S03]  /*89a0*/  PRMT R7, RZ, 0x7610, R7 ;  /* 0x00007610ff077816 */ /* 0x001fc60000000007 */
[----:B------:R-:W-:Y:S04]  /*89b0*/  STL.S16 [R1+0x3c], R14 ;  /* 0x00003c0e01007387 */ /* 0x000fe80000100600 */
[----:B------:R-:W-:Y:S04]  /*89c0*/  STL.S16 [R1+0x28], R7 ;  /* 0x0000280701007387 */ /* 0x000fe80000100600 */
[----:B------:R-:W-:Y:S04]  /*89d0*/  STL.64 [R1+0x820], R20 ;  /* 0x0008201401007387 */ /* 0x000fe80000100a00 */
[----:B------:R-:W-:Y:S04]  /*89e0*/  STL.64 [R1+0x7f8], R4 ;  /* 0x0007f80401007387 */ /* 0x000fe80000100a00 */
[----:B------:R0:W-:Y:S04]  /*89f0*/  STL.64 [R1+0x7d8], R36 ;  /* 0x0007d82401007387 */ /* 0x0001e80000100a00 */
[----:B------:R0:W-:Y:S04]  /*8a00*/  STL.64 [R1+0x7e8], R24 ;  /* 0x0007e81801007387 */ /* 0x0001e80000100a00 */
[----:B------:R-:W-:Y:S04]  /*8a10*/  STL.64 [R1+0x808], R28 ;  /* 0x0008081c01007387 */ /* 0x000fe80000100a00 */
[----:B------:R-:W-:Y:S04]  /*8a20*/  STL.64 [R1+0x830], R12 ;  /* 0x0008300c01007387 */ /* 0x000fe80000100a00 */
[----:B------:R-:W4:Y:S04]  /*8a30*/  LDL.64 R42, [R1+0x320] ;  /* 0x00032000012a7983 */ /* 0x000f280000100a00 */
[----:B------:R1:W-:Y:S01]  /*8a40*/  STS.U16 [R52+UR10+0xc00], R2 ;  /* 0x000c000234007988 */ /* 0x0003e2000800040a */
[----:B------:R-:W-:-:S02]  /*8a50*/  PRMT R0, RZ, 0x7610, R0 ;  /* 0x00007610ff007816 */ /* 0x000fc40000000000 */
[----:B------:R-:W-:Y:S01]  /*8a60*/  LOP3.LUT R45, R45, 0x7f, RZ, 0xc0, !PT ;  /* 0x0000007f2d2d7812 */ /* 0x000fe200078ec0ff */
[----:B------:R1:W-:Y:S01]  /*8a70*/  STS.U16 [R52+UR10+0x1000], R31 ;  /* 0x0010001f34007988 */ /* 0x0003e2000800040a */
[----:B0-----:R-:W-:Y:S02]  /*8a80*/  IMAD.MOV.U32 R37, RZ, RZ, R30 ;  /* 0x000000ffff257224 */ /* 0x001fe400078e001e */
[----:B------:R-:W-:Y:S01]  /*8a90*/  IMAD.MOV.U32 R24, RZ, RZ, R40 ;  /* 0x000000ffff187224 */ /* 0x000fe200078e0028 */
[----:B------:R0:W-:Y:S01]  /*8aa0*/  STS.U16 [R52+UR10+0x1c00], R44 ;  /* 0x001c002c34007988 */ /* 0x0001e2000800040a */
[----:B-1----:R-:W1:Y:S01]  /*8ab0*/  S2R R2, SR_TID.X ;  /* 0x0000000000027919 */ /* 0x002e620000002100 */
[----:B------:R-:W-:Y:S01]  /*8ac0*/  ISETP.LT.AND P5, PT, R45, R46, P0 ;  /* 0x0000002e2d00720c */ /* 0x000fe200007a1270 */
[----:B------:R-:W-:Y:S01]  /*8ad0*/  IMAD.MOV.U32 R25, RZ, RZ, R41 ;  /* 0x000000ffff197224 */ /* 0x000fe200078e0029 */
[----:B------:R-:W4:Y:S04]  /*8ae0*/  LDL.64 R14, [R1+0x2f0] ;  /* 0x0002f000010e7983 */ /* 0x000f280000100a00 */
[----:B------:R-:W4:Y:S04]  /*8af0*/  LDL.64 R28, [R1+0x290] ;  /* 0x00029000011c7983 */ /* 0x000f280000100a00 */
[----:B------:R-:W4:Y:S04]  /*8b00*/  LDL.64 R4, [R1+0x210] ;  /* 0x0002100001047983 */ /* 0x000f280000100a00 */
[----:B------:R-:W4:Y:S04]  /*8b10*/  LDL.64 R30, [R1+0x1d0] ;  /* 0x0001d000011e7983 */ /* 0x000f280000100a00 */
[----:B------:R-:W4:Y:S04]  /*8b20*/  LDL.64 R18, [R1+0x190] ;  /* 0x0001900001127983 */ /* 0x000f280000100a00 */
[----:B------:R-:W4:Y:S04]  /*8b30*/  LDL.64 R40, [R1+0x310] ;  /* 0x0003100001287983 */ /* 0x000f280000100a00 */
[----:B------:R-:W4:Y:S01]  /*8b40*/  LDL.64 R16, [R1+0x2e0] ;  /* 0x0002e00001107983 */ /* 0x000f220000100a00 */
[----:B-1----:R-:W-:-:S03]  /*8b50*/  SHF.R.U32.HI R2, RZ, 0x6, R2 ;  /* 0x00000006ff027819 */ /* 0x002fc60000011602 */
[----:B0-----:R-:W4:Y:S01]  /*8b60*/  LDL.64 R44, [R1+0x248] ;  /* 0x00024800012c7983 */ /* 0x001f220000100a00 */
[----:B------:R-:W-:-:S03]  /*8b70*/  SGXT.U32 R2, R2, 0x1 ;  /* 0x000000010202781a */ /* 0x000fc60000000000 */
[----:B------:R-:W4:Y:S01]  /*8b80*/  LDL.64 R20, [R1+0x1c8] ;  /* 0x0001c80001147983 */ /* 0x000f220000100a00 */
[----:B------:R-:W-:-:S03]  /*8b90*/  ISETP.LT.AND P3, PT, R2, R46, P0 ;  /* 0x0000002e0200720c */ /* 0x000fc60000761270 */
[----:B------:R-:W4:Y:S01]  /*8ba0*/  @P5 LDG.E.U16 R37, desc[UR22][R24.64] ;  /* 0x0000001618255981 */ /* 0x000f22000c1e1500 */
[C---:B------:R-:W-:Y:S02]  /*8bb0*/  LOP3.LUT R13, R2.reuse, 0x2, RZ, 0xfc, !PT ;  /* 0x00000002020d7812 */ /* 0x040fe400078efcff */
[C---:B------:R-:W-:Y:S02]  /*8bc0*/  LOP3.LUT R7, R2.reuse, 0x4, RZ, 0xfc, !PT ;  /* 0x0000000402077812 */ /* 0x040fe400078efcff */
[----:B------:R-:W-:Y:S02]  /*8bd0*/  LOP3.LUT R12, R2, 0x6, RZ, 0xfc, !PT ;  /* 0x00000006020c7812 */ /* 0x000fe400078efcff */
[----:B------:R-:W-:Y:S01]  /*8be0*/  ISETP.LT.AND P4, PT, R7, R46, P0 ;  /* 0x0000002e0700720c */ /* 0x000fe20000781270 */
[----:B------:R-:W4:Y:S04]  /*8bf0*/  LDL R2, [R1+0x3c] ;  /* 0x00003c0001027983 */ /* 0x000f280000100800 */
[----:B------:R-:W4:Y:S01]  /*8c00*/  LDL R7, [R1+0xd0] ;  /* 0x0000d00001077983 */ /* 0x000f220000100800 */
[----:B--2---:R-:W-:-:S03]  /*8c10*/  PRMT R51, RZ, 0x7610, R51 ;  /* 0x00007610ff337816 */ /* 0x004fc60000000033 */
[----:B---3--:R-:W2:Y:S01]  /*8c20*/  @P3 LDG.E.U16 R0, desc[UR22][R32.64] ;  /* 0x0000001620003981 */ /* 0x008ea2000c1e1500 */
[-C--:B------:R-:W-:Y:S02]  /*8c30*/  ISETP.LT.AND P3, PT, R13, R46.reuse, P0 ;  /* 0x0000002e0d00720c */ /* 0x080fe40000761270 */
[----:B------:R-:W-:Y:S02]  /*8c40*/  ISETP.LT.AND P0, PT, R12, R46, P0 ;  /* 0x0000002e0c00720c */ /* 0x000fe40000701270 */
[----:B------:R-:W3:Y:S04]  /*8c50*/  LDL.64 R12, [R1+0x208] ;  /* 0x00020800010c7983 */ /* 0x000ee80000100a00 */
[----:B------:R-:W2:Y:S04]  /*8c60*/  LDL.64 R32, [R1+0xa0] ;  /* 0x0000a00001207983 */ /* 0x000ea80000100a00 */
[----:B------:R0:W-:Y:S04]  /*8c70*/  STL [R1+0x5a8], R46 ;  /* 0x0005a82e01007387 */ /* 0x0001e80000100800 */
[----:B0-----:R-:W3:Y:S04]  /*8c80*/  LDL R46, [R1+0x28] ;  /* 0x00002800012e7983 */ /* 0x001ee80000100800 */
[----:B----4-:R-:W4:Y:S04]  /*8c90*/  @P3 LDG.E.U16 R51, desc[UR22][R42.64] ;  /* 0x000000162a333981 */ /* 0x010f28000c1e1500 */
[----:B------:R-:W3:Y:S01]  /*8ca0*/  LDL.LU.64 R42, [R1+0x860] ;  /* 0x00086000012a7983 */ /* 0x000ee20000300a00 */
[----:B------:R-:W-:-:S06]  /*8cb0*/  PRMT R35, RZ, 0x7610, R35 ;  /* 0x00007610ff237816 */ /* 0x000fcc0000000023 */
[----:B------:R-:W4:Y:S01]  /*8cc0*/  @P5 LDG.E.U16 R35, desc[UR22][R18.64] ;  /* 0x0000001612235981 */ /* 0x000f22000c1e1500 */
[----:B------:R-:W-:Y:S02]  /*8cd0*/  PRMT R38, RZ, 0x7610, R38 ;  /* 0x00007610ff267816 */ /* 0x000fe40000000026 */
[----:B------:R-:W-:-:S06]  /*8ce0*/  PRMT R39, RZ, 0x7610, R39 ;  /* 0x00007610ff277816 */ /* 0x000fcc0000000027 */
[----:B------:R-:W4:Y:S04]  /*8cf0*/  @P4 LDG.E.U16 R39, desc[UR22][R40.64] ;  /* 0x0000001628274981 */ /* 0x000f28000c1e1500 */
[----:B------:R-:W4:Y:S01]  /*8d00*/  @P5 LDG.E.U16 R7, desc[UR22][R16.64] ;  /* 0x0000001610075981 */ /* 0x000f22000c1e1500 */
[----:B------:R-:W-:-:S06]  /*8d10*/  PRMT R6, RZ, 0x7610, R6 ;  /* 0x00007610ff067816 */ /* 0x000fcc0000000006 */
[----:B------:R-:W4:Y:S01]  /*8d20*/  @P5 LDG.E.U16 R6, desc[UR22][R44.64] ;  /* 0x000000162c065981 */ /* 0x000f22000c1e1500 */
[----:B------:R-:W-:-:S03]  /*8d30*/  PRMT R8, RZ, 0x7610, R8 ;  /* 0x00007610ff087816 */ /* 0x000fc60000000008 */
[----:B--2---:R-:W2:Y:S04]  /*8d40*/  @P5 LDG.E.U16 R2, desc[UR22][R32.64] ;  /* 0x0000001620025981 */ /* 0x004ea8000c1e1500 */
[----:B---3--:R-:W3:Y:S04]  /*8d50*/  @P5 LDG.E.U16 R43, desc[UR22][R14.64] ;  /* 0x000000160e2b5981 */ /* 0x008ee8000c1e1500 */
[----:B------:R-:W2:Y:S04]  /*8d60*/  @P5 LDG.E.U16 R42, desc[UR22][R28.64] ;  /* 0x000000161c2a5981 */ /* 0x000ea8000c1e1500 */
[----:B------:R-:W2:Y:S04]  /*8d70*/  LDL.LU.64 R14, [R1+0x858] ;  /* 0x00085800010e7983 */ /* 0x000ea80000300a00 */
[----:B--2---:R-:W2:Y:S04]  /*8d80*/  @P5 LDG.E.U16 R14, desc[UR22][R30.64] ;  /* 0x000000161e0e5981 */ /* 0x004ea8000c1e1500 */
[----:B------:R-:W4:Y:S04]  /*8d90*/  @P5 LDG.E.U16 R15, desc[UR22][R4.64] ;  /* 0x00000016040f5981 */ /* 0x000f28000c1e1500 */
[----:B------:R-:W-:Y:S04]  /*8da0*/  STL [R1+0xbc], R42 ;  /* 0x0000bc2a01007387 */ /* 0x000fe80000100800 */
[----:B---3--:R0:W-:Y:S04]  /*8db0*/  STL [R1+0xd4], R43 ;  /* 0x0000d42b01007387 */ /* 0x0081e80000100800 */
[----:B------:R-:W3:Y:S04]  /*8dc0*/  LDL.64 R28, [R1+0x280] ;  /* 0x00028000011c7983 */ /* 0x000ee80000100a00 */
[----:B------:R-:W3:Y:S04]  /*8dd0*/  LDL.64 R4, [R1+0x240] ;  /* 0x0002400001047983 */ /* 0x000ee80000100a00 */
[----:B0-----:R-:W3:Y:S04]  /*8de0*/  LDL.64 R42, [R1+0x2d0] ;  /* 0x0002d000012a7983 */ /* 0x001ee80000100a00 */
[----:B------:R-:W3:Y:S04]  /*8df0*/  LDL.64 R24, [R1+0x200] ;  /* 0x0002000001187983 */ /* 0x000ee80000100a00 */
[----:B------:R0:W-:Y:S04]  /*8e00*/  @P5 STL [R1+0x94], R37 ;  /* 0x0000942501005387 */ /* 0x0001e80000100800 */
[----:B0-----:R-:W3:Y:S04]  /*8e10*/  LDL.64 R36, [R1+0x1c0] ;  /* 0x0001c00001247983 */ /* 0x001ee80000100a00 */
[----:B--2---:R-:W-:Y:S04]  /*8e20*/  STL [R1+0x54], R14 ;  /* 0x0000540e01007387 */ /* 0x004fe80000100800 */
[----:B----4-:R0:W-:Y:S04]  /*8e30*/  STL [R1+0x7c], R15 ;  /* 0x00007c0f01007387 */ /* 0x0101e80000100800 */
[----:B------:R-:W2:Y:S04]  /*8e40*/  LDL.64 R30, [R1+0x98] ;  /* 0x00009800011e7983 */ /* 0x000ea80000100a00 */
[----:B0-----:R-:W4:Y:S04]  /*8e50*/  LDL.64 R14, [R1+0x300] ;  /* 0x00030000010e7983 */ /* 0x001f280000100a00 */
[----:B------:R-:W2:Y:S04]  /*8e60*/  LDL.LU.64 R18, [R1+0x850] ;  /* 0x0008500001127983 */ /* 0x000ea80000300a00 */
[----:B------:R0:W-:Y:S04]  /*8e70*/  STL [R1+0x40], R35 ;  /* 0x0000402301007387 */ /* 0x0001e80000100800 */
[----:B---3--:R-:W3:Y:S04]  /*8e80*/  @P5 LDG.E.U16 R8, desc[UR22][R28.64] ;  /* 0x000000161c085981 */ /* 0x008ee8000c1e1500 */
[----:B0-----:R-:W2:Y:S04]  /*8e90*/  LDL.LU R35, [R1+0x84c] ;  /* 0x00084c0001237983 */ /* 0x001ea80000300800 */
[----:B--2---:R-:W2:Y:S04]  /*8ea0*/  @P5 LDG.E.U16 R19, desc[UR22][R34.64] ;  /* 0x0000001622135981 */ /* 0x004ea8000c1e1500 */
[----:B--2---:R0:W-:Y:S04]  /*8eb0*/  STL [R1+0x2c], R19 ;  /* 0x00002c1301007387 */ /* 0x0041e80000100800 */
[----:B0-----:R-:W2:Y:S04]  /*8ec0*/  LDL.LU R19, [R1+0x848] ;  /* 0x0008480001137983 */ /* 0x001ea80000300800 */
[----:B--2---:R-:W2:Y:S04]  /*8ed0*/  @P5 LDG.E.U16 R38, desc[UR22][R18.64] ;  /* 0x0000001612265981 */ /* 0x004ea8000c1e1500 */
[----:B------:R0:W-:Y:S04]  /*8ee0*/  STL.64 [R1+0x590], R34 ;  /* 0x0005902201007387 */ /* 0x0001e80000100a00 */
[----:B0-----:R-:W3:Y:S04]  /*8ef0*/  LDL.64 R34, [R1+0x288] ;  /* 0x0002880001227983 */ /* 0x001ee80000100a00 */
[----:B--2---:R-:W-:Y:S04]  /*8f00*/  STL [R1+0x18], R38 ;  /* 0x0000182601007387 */ /* 0x004fe80000100800 */
[----:B------:R0:W-:Y:S04]  /*8f10*/  STL [R1+0xdc], R39 ;  /* 0x0000dc2701007387 */ /* 0x0001e80000100800 */
[----:B------:R-:W2:Y:S04]  /*8f20*/  LDL.64 R40, [R1+0x278] ;  /* 0x0002780001287983 */ /* 0x000ea80000100a00 */
[----:B0-----:R-:W2:Y:S04]  /*8f30*/  LDL.64 R38, [R1+0x2c0] ;  /* 0x0002c00001267983 */ /* 0x001ea80000100a00 */
[----:B------:R-:W-:Y:S04]  /*8f40*/  STL.64 [R1+0x5a0], R18 ;  /* 0x0005a01201007387 */ /* 0x000fe80000100a00 */
[----:B------:R-:W2:Y:S04]  /*8f50*/  LDL.LU.64 R16, [R1+0x840] ;  /* 0x0008400001107983 */ /* 0x000ea80000300a00 */
[----:B------:R0:W-:Y:S04]  /*8f60*/  @P5 STL [R1+0xd0], R7 ;  /* 0x0000d00701005387 */ /* 0x0001e80000100800 */
[----:B0-----:R-:W3:Y:S04]  /*8f70*/  LDL.LU R7, [R1+0x838] ;  /* 0x0008380001077983 */ /* 0x001ee80000300800 */
[----:B--2---:R-:W2:Y:S04]  /*8f80*/  @P5 LDG.E.U16 R16, desc[UR22][R12.64] ;  /* 0x000000160c105981 */ /* 0x004ea8000c1e1500 */
[----:B------:R-:W2:Y:S04]  /*8f90*/  @P5 LDG.E.U16 R17, desc[UR22][R20.64] ;  /* 0x0000001614115981 */ /* 0x000ea8000c1e1500 */
[----:B---3--:R-:W3:Y:S04]  /*8fa0*/  @P5 LDG.E.U16 R7, desc[UR22][R34.64] ;  /* 0x0000001622075981 */ /* 0x008ee8000c1e1500 */
[----:B------:R-:W-:Y:S04]  /*8fb0*/  STL [R1+0x90], R6 ;  /* 0x0000900601007387 */ /* 0x000fe80000100800 */
[----:B---3--:R0:W-:Y:S04]  /*8fc0*/  STL [R1+0xb8], R7 ;  /* 0x0000b80701007387 */ /* 0x0081e80000100800 */
[----:B------:R-:W3:Y:S04]  /*8fd0*/  LDL.64 R44, [R1+0x1f8] ;  /* 0x0001f800012c7983 */ /* 0x000ee80000100a00 */
[----:B------:R-:W3:Y:S04]  /*8fe0*/  LDL.64 R34, [R1+0x1b8] ;  /* 0x0001b80001227983 */ /* 0x000ee80000100a00 */
[----:B0-----:R-:W3:Y:S04]  /*8ff0*/  LDL.64 R6, [R1+0x238] ;  /* 0x0002380001067983 */ /* 0x001ee80000100a00 */
[----:B------:R-:W3:Y:S04]  /*9000*/  LDL.LU.64 R12, [R1+0x830] ;  /* 0x00083000010c7983 */ /* 0x000ee80000300a00 */
[----:B--2---:R0:W-:Y:S04]  /*9010*/  STL [R1+0x78], R16 ;  /* 0x0000781001007387 */ /* 0x0041e80000100800 */
[----:B0-----:R-:W2:Y:S04]  /*9020*/  LDL.LU R16, [R1+0x828] ;  /* 0x0008280001107983 */ /* 0x001ea80000300800 */
[----:B------:R-:W2:Y:S04]  /*9030*/  LDL.LU.64 R20, [R1+0x820] ;  /* 0x0008200001147983 */ /* 0x000ea80000300a00 */
[----:B------:R0:W-:Y:S04]  /*9040*/  STL [R1+0x50], R17 ;  /* 0x0000501101007387 */ /* 0x0001e80000100800 */
[----:B0-----:R-:W4:Y:S04]  /*9050*/  LDL.LU R17, [R1+0x818] ;  /* 0x0008180001117983 */ /* 0x001f280000300800 */
[----:B------:R-:W4:Y:S01]  /*9060*/  LDL.LU.64 R32, [R1+0x810] ;  /* 0x0008100001207983 */ /* 0x000f220000300a00 */
[----:B------:R-:W-:-:S03]  /*9070*/  PRMT R52, RZ, 0x7610, R52 ;  /* 0x00007610ff347816 */ /* 0x000fc60000000034 */
[----:B---3--:R-:W3:Y:S04]  /*9080*/  @P5 LDG.E.U16 R12, desc[UR22][R44.64] ;  /* 0x000000162c0c5981 */ /* 0x008ee8000c1e1500 */
[----:B------:R-:W3:Y:S04]  /*9090*/  @P5 LDG.E.U16 R13, desc[UR22][R34.64] ;  /* 0x00000016220d5981 */ /* 0x000ee8000c1e1500 */
[----:B--2---:R-:W2:Y:S04]  /*90a0*/  @P5 LDG.E.U16 R20, desc[UR22][R42.64] ;  /* 0x000000162a145981 */ /* 0x004ea8000c1e1500 */
[----:B----4-:R-:W4:Y:S04]  /*90b0*/  @P5 LDG.E.U16 R21, desc[UR22][R16.64] ;  /* 0x0000001610155981 */ /* 0x010f28000c1e1500 */
[----:B------:R-:W-:Y:S04]  /*90c0*/  @P5 STL [R1+0x3c], R2 ;  /* 0x00003c0201005387 */ /* 0x000fe80000100800 */
[----:B------:R0:W-:Y:S04]  /*90d0*/  STL.64 [R1+0x5b0], R32 ;  /* 0x0005b02001007387 */ /* 0x0001e80000100a00 */
[----:B------:R-:W-:Y:S04]  /*90e0*/  STL.64 [R1+0x5c0], R16 ;  /* 0x0005c01001007387 */ /* 0x000fe80000100a00 */
[----:B------:R-:W3:Y:S04]  /*90f0*/  @P5 LDG.E.U16 R46, desc[UR22][R32.64] ;  /* 0x00000016202e5981 */ /* 0x000ee8000c1e1500 */
[----:B------:R-:W3:Y:S04]  /*9100*/  @P5 LDG.E.U16 R52, desc[UR22][R4.64] ;  /* 0x0000001604345981 */ /* 0x000ee8000c1e1500 */
[----:B--2---:R-:W-:Y:S04]  /*9110*/  STL [R1+0xcc], R20 ;  /* 0x0000cc1401007387 */ /* 0x004fe80000100800 */
[----:B----4-:R1:W-:Y:S04]  /*9120*/  STL [R1+0x14], R21 ;  /* 0x0000141501007387 */ /* 0x0103e80000100800 */
[----:B------:R-:W2:Y:S04]  /*9130*/  LDL.64 R42, [R1+0x270] ;  /* 0x00027000012a7983 */ /* 0x000ea80000100a00 */
[----:B0-----:R-:W4:Y:S04]  /*9140*/  LDL.64 R32, [R1+0x1b0] ;  /* 0x0001b00001207983 */ /* 0x001f280000100a00 */
[----:B-1----:R-:W2:Y:S04]  /*9150*/  LDL.64 R20, [R1+0x2b0] ;  /* 0x0002b00001147983 */ /* 0x002ea80000100a00 */
[----:B------:R-:W2:Y:S04]  /*9160*/  LDL.LU.64 R28, [R1+0x808] ;  /* 0x00080800011c7983 */ /* 0x000ea80000300a00 */
[----:B------:R0:W-:Y:S04]  /*9170*/  STL [R1+0xb4], R8 ;  /* 0x0000b40801007387 */ /* 0x0001e80000100800 */
[----:B0-----:R-:W3:Y:S04]  /*9180*/  LDL.LU R8, [R1+0x800] ;  /* 0x0008000001087983 */ /* 0x001ee80000300800 */
[----:B------:R-:W4:Y:S04]  /*9190*/  LDL.LU.64 R4, [R1+0x7f8] ;  /* 0x0007f80001047983 */ /* 0x000f280000300a00 */
[----:B--2---:R-:W2:Y:S04]  /*91a0*/  @P5 LDG.E.U16 R28, desc[UR22][R30.64] ;  /* 0x000000161e1c5981 */ /* 0x004ea8000c1e1500 */
[----:B------:R-:W2:Y:S04]  /*91b0*/  @P5 LDG.E.U16 R29, desc[UR22][R6.64] ;  /* 0x00000016061d5981 */ /* 0x000ea8000c1e1500 */
[----:B---3--:R-:W3:Y:S04]  /*91c0*/  @P0 LDG.E.U16 R8, desc[UR22][R14.64] ;  /* 0x000000160e080981 */ /* 0x008ee8000c1e1500 */
[----:B----4-:R-:W4:Y:S04]  /*91d0*/  @P5 LDG.E.U16 R4, desc[UR22][R24.64] ;  /* 0x0000001618045981 */ /* 0x010f28000c1e1500 */
[----:B------:R-:W2:Y:S04]  /*91e0*/  @P5 LDG.E.U16 R5, desc[UR22][R36.64] ;  /* 0x0000001624055981 */ /* 0x000ea8000c1e1500 */
[----:B------:R0:W-:Y:S04]  /*91f0*/  STL [R1+0x8c], R52 ;  /* 0x00008c3401007387 */ /* 0x0001e80000100800 */
[----:B0-----:R-:W2:Y:S04]  /*9200*/  LDL.LU R52, [R1+0x7f0] ;  /* 0x0007f00001347983 */ /* 0x001ea80000300800 */
[----:B------:R-:W3:Y:S04]  /*9210*/  LDL.LU.64 R24, [R1+0x7e8] ;  /* 0x0007e80001187983 */ /* 0x000ee80000300a00 */
[----:B----4-:R0:W-:Y:S04]  /*9220*/  STL [R1+0x64], R4 ;  /* 0x0000640401007387 */ /* 0x0101e80000100800 */
[----:B0-----:R-:W4:Y:S04]  /*9230*/  LDL.LU R4, [R1+0x7e0] ;  /* 0x0007e00001047983 */ /* 0x001f280000300800 */
[----:B------:R-:W4:Y:S04]  /*9240*/  LDL.LU.64 R36, [R1+0x7d8] ;  /* 0x0007d80001247983 */ /* 0x000f280000300a00 */
[----:B--2---:R0:W-:Y:S04]  /*9250*/  STL [R1+0x4c], R5 ;  /* 0x00004c0501007387 */ /* 0x0041e80000100800 */
[----:B---3--:R-:W2:Y:S04]  /*9260*/  @P5 LDG.E.U16 R24, desc[UR22][R40.64] ;  /* 0x0000001628185981 */ /* 0x008ea8000c1e1500 */
[----:B------:R-:W3:Y:S04]  /*9270*/  @P5 LDG.E.U16 R25, desc[UR22][R38.64] ;  /* 0x0000001626195981 */ /* 0x000ee8000c1e1500 */
[----:B0-----:R-:W2:Y:S04]  /*9280*/  LDL.LU R5, [R1+0x7d0] ;  /* 0x0007d00001057983 */ /* 0x001ea80000300800 */
[----:B------:R-:W4:Y:S04]  /*9290*/  LDL.LU.64 R14, [R1+0x7c8] ;  /* 0x0007c800010e7983 */ /* 0x000f280000300a00 */
[----:B------:R0:W-:Y:S04]  /*92a0*/  STL [R1+0xd8], R8 ;  /* 0x0000d80801007387 */ /* 0x0001e80000100800 */
[----:B0-----:R-:W2:Y:S04]  /*92b0*/  LDL.LU R8, [R1+0x7c0] ;  /* 0x0007c00001087983 */ /* 0x001ea80000300800 */
[----:B------:R-:W2:Y:S04]  /*92c0*/  LDL.LU.64 R30, [R1+0x7b8] ;  /* 0x0007b800011e7983 */ /* 0x000ea80000300a00 */
[----:B----4-:R-:W4:Y:S04]  /*92d0*/  @P5 LDG.E.U16 R36, desc[UR22][R14.64] ;  /* 0x000000160e245981 */ /* 0x010f28000c1e1500 */
[----:B--2---:R-:W2:Y:S04]  /*92e0*/  @P5 LDG.E.U16 R37, desc[UR22][R30.64] ;  /* 0x000000161e255981 */ /* 0x004ea8000c1e1500 */
[----:B------:R-:W-:Y:S04]  /*92f0*/  @P5 STL [R1+0x28], R46 ;  /* 0x0000282e01005387 */ /* 0x000fe80000100800 */
[----:B------:R0:W-:Y:S04]  /*9300*/  STL [R1+0x38], R28 ;  /* 0x0000381c01007387 */ /* 0x0001e80000100800 */
[----:B0-----:R-:W2:Y:S04]  /*9310*/  LDL.LU R28, [R1+0x7b0] ;  /* 0x0007b000011c7983 */ /* 0x001ea80000300800 */
[----:B------:R-:W-:Y:S04]  /*9320*/  STL [R1+0x5c8], R31 ;  /* 0x0005c81f01007387 */ /* 0x000fe80000100800 */
[----:B------:R0:W-:Y:S04]  /*9330*/  STL.64 [R1+0x5d0], R14 ;  /* 0x0005d00e01007387 */ /* 0x0001e80000100a00 */
[----:B0-----:R-:W2:Y:S04]  /*9340*/  LDL.64 R14, [R1+0x1f0] ;  /* 0x0001f000010e7983 */ /* 0x001ea80000100a00 */
[----:B------:R-:W-:Y:S04]  /*9350*/  STL [R1+0xb0], R24 ;  /* 0x0000b01801007387 */ /* 0x000fe80000100800 */
[----:B---3--:R0:W-:Y:S04]  /*9360*/  STL [R1+0xc8], R25 ;  /* 0x0000c81901007387 */ /* 0x0081e80000100800 */
[----:B0-----:R-:W3:Y:S04]  /*9370*/  LDL.64 R24, [R1+0x2a8] ;  /* 0x0002a80001187983 */ /* 0x001ee80000100a00 */
[----:B----4-:R-:W-:Y:S04]  /*9380*/  STL [R1+0x10], R36 ;  /* 0x0000102401007387 */ /* 0x010fe80000100800 */
[----:B--2---:R0:W-:Y:S04]  /*9390*/  STL [R1+0x24], R37 ;  /* 0x0000242501007387 */ /* 0x0041e80000100800 */
[----:B------:R-:W2:Y:S04]  /*93a0*/  LDL.64 R38, [R1+0x228] ;  /* 0x0002280001267983 */ /* 0x000ea80000100a00 */
[----:B------:R-:W4:Y:S04]  /*93b0*/  LDL.64 R40, [R1+0x1e8] ;  /* 0x0001e80001287983 */ /* 0x000f280000100a00 */
[----:B0-----:R-:W2:Y:S04]  /*93c0*/  LDL.64 R36, [R1+0x268] ;  /* 0x0002680001247983 */ /* 0x001ea80000100a00 */
[----:B------:R-:W2:Y:S04]  /*93d0*/  LDL.LU.64 R6, [R1+0x7a8] ;  /* 0x0007a80001067983 */ /* 0x000ea80000300a00 */
[----:B------:R0:W-:Y:S04]  /*93e0*/  STL [R1+0x88], R29 ;  /* 0x0000881d01007387 */ /* 0x0001e80000100800 */
[----:B0-----:R-:W2:Y:S04]  /*93f0*/  LDL.LU R29, [R1+0x7a0] ;  /* 0x0007a000011d7983 */ /* 0x001ea80000300800 */
[----:B------:R-:W3:Y:S04]  /*9400*/  LDL.LU.64 R44, [R1+0x798] ;  /* 0x00079800012c7983 */ /* 0x000ee80000300a00 */
[----:B------:R0:W-:Y:S04]  /*9410*/  STL [R1+0x60], R12 ;  /* 0x0000600c01007387 */ /* 0x0001e80000100800 */
[----:B0-----:R-:W4:Y:S04]  /*9420*/  LDL.LU R12, [R1+0x790] ;  /* 0x00079000010c7983 */ /* 0x001f280000300800 */
[----:B------:R0:W-:Y:S04]  /*9430*/  STL [R1+0x48], R13 ;  /* 0x0000480d01007387 */ /* 0x0001e80000100800 */
[----:B0-----:R-:W4:Y:S01]  /*9440*/  LDL.LU R13, [R1+0x78c] ;  /* 0x00078c00010d7983 */ /* 0x001f220000300800 */
[----:B------:R-:W-:-:S02]  /*9450*/  PRMT R9, RZ, 0x7610, R9 ;  /* 0x00007610ff097816 */ /* 0x000fc40000000009 */
[----:B------:R-:W-:Y:S02]  /*9460*/  PRMT R10, RZ, 0x7610, R10 ;  /* 0x00007610ff0a7816 */ /* 0x000fe4000000000a */
[----:B------:R-:W-:Y:S02]  /*9470*/  PRMT R11, RZ, 0x7610, R11 ;  /* 0x00007610ff0b7816 */ /* 0x000fe4000000000b */
[----:B------:R-:W-:Y:S02]  /*9480*/  PRMT R26, RZ, 0x7610, R26 ;  /* 0x00007610ff1a7816 */ /* 0x000fe4000000001a */
[----:B------:R-:W-:-:S04]  /*9490*/  PRMT R27, RZ, 0x7610, R27 ;  /* 0x00007610ff1b7816 */ /* 0x000fc8000000001b */
[----:B------:R-:W4:Y:S04]  /*94a0*/  @P5 LDG.E.U16 R26, desc[UR22][R20.64] ;  /* 0x00000016141a5981 */ /* 0x000f28000c1e1500 */
[----:B------:R-:W4:Y:S04]  /*94b0*/  @P5 LDG.E.U16 R27, desc[UR22][R42.64] ;  /* 0x000000162a1b5981 */ /* 0x000f28000c1e1500 */
[----:B--2---:R-:W2:Y:S04]  /*94c0*/  @P5 LDG.E.U16 R10, desc[UR22][R28.64] ;  /* 0x000000161c0a5981 */ /* 0x004ea8000c1e1500 */
[----:B---3--:R-:W3:Y:S04]  /*94d0*/  @P5 LDG.E.U16 R9, desc[UR22][R44.64] ;  /* 0x000000162c095981 */ /* 0x008ee8000c1e1500 */
[----:B----4-:R-:W4:Y:S04]  /*94e0*/  @P5 LDG.E.U16 R11, desc[UR22][R12.64] ;  /* 0x000000160c0b5981 */ /* 0x010f28000c1e1500 */
[----:B---3--:R0:W-:Y:S04]  /*94f0*/  STL [R1+0x34], R9 ;  /* 0x0000340901007387 */ /* 0x0081e80000100800 */
[----:B0-----:R-:W3:Y:S04]  /*9500*/  LDL.LU R9, [R1+0x788] ;  /* 0x0007880001097983 */ /* 0x001ee80000300800 */
[----:B------:R-:W3:Y:S04]  /*9510*/  LDL.64 R34, [R1+0x1a8] ;  /* 0x0001a80001227983 */ /* 0x000ee80000100a00 */
[----:B------:R-:W-:Y:S04]  /*9520*/  STL.64 [R1+0x5d8], R44 ;  /* 0x0005d82c01007387 */ /* 0x000fe80000100a00 */
[----:B--2---:R0:W-:Y:S04]  /*9530*/  STL [R1+0x20], R10 ;  /* 0x0000200a01007387 */ /* 0x0041e80000100800 */
[----:B0-----:R-:W2:Y:S04]  /*9540*/  LDL.LU R10, [R1+0x784] ;  /* 0x00078400010a7983 */ /* 0x001ea80000300800 */
[----:B------:R0:W-:Y:S04]  /*9550*/  STL.64 [R1+0x5e0], R28 ;  /* 0x0005e01c01007387 */ /* 0x0001e80000100a00 */
[----:B0-----:R-:W2:Y:S04]  /*9560*/  LDL.64 R28, [R1+0x230] ;  /* 0x00023000011c7983 */ /* 0x001ea80000100a00 */
[----:B----4-:R0:W-:Y:S04]  /*9570*/  STL [R1+0xc], R11 ;  /* 0x00000c0b01007387 */ /* 0x0101e80000100800 */
[----:B0-----:R-:W4:Y:S04]  /*9580*/  LDL.LU R11, [R1+0x780] ;  /* 0x00078000010b7983 */ /* 0x001f280000300800 */
[----:B------:R-:W-:Y:S04]  /*9590*/  STL.64 [R1+0x5e8], R12 ;  /* 0x0005e80c01007387 */ /* 0x000fe80000100a00 */
[----:B------:R-:W3:Y:S04]  /*95a0*/  LDL.LU.64 R20, [R1+0x778] ;  /* 0x0007780001147983 */ /* 0x000ee80000300a00 */
[----:B------:R0:W-:Y:S04]  /*95b0*/  STL [R1+0xc4], R26 ;  /* 0x0000c41a01007387 */ /* 0x0001e80000100800 */
[----:B0-----:R-:W3:Y:S04]  /*95c0*/  LDL.LU R26, [R1+0x770] ;  /* 0x00077000011a7983 */ /* 0x001ee80000300800 */
[----:B------:R-:W3:Y:S04]  /*95d0*/  LDL.LU.64 R42, [R1+0x768] ;  /* 0x00076800012a7983 */ /* 0x000ee80000300a00 */
[----:B------:R0:W-:Y:S04]  /*95e0*/  STL [R1+0xac], R27 ;  /* 0x0000ac1b01007387 */ /* 0x0001e80000100800 */
[----:B0-----:R-:W3:Y:S01]  /*95f0*/  LDL.LU R27, [R1+0x760] ;  /* 0x00076000011b7983 */ /* 0x001ee20000300800 */
[----:B------:R-:W-:-:S02]  /*9600*/  PRMT R22, RZ, 0x7610, R22 ;  /* 0x00007610ff167816 */ /* 0x000fc40000000016 */
[----:B------:R-:W-:Y:S02]  /*9610*/  PRMT R23, RZ, 0x7610, R23 ;  /* 0x00007610ff177816 */ /* 0x000fe40000000017 */
[----:B------:R-:W-:Y:S02]  /*9620*/  PRMT R50, RZ, 0x7610, R50 ;  /* 0x00007610ff327816 */ /* 0x000fe40000000032 */
[----:B------:R-:W-:Y:S02]  /*9630*/  PRMT R48, RZ, 0x7610, R48 ;  /* 0x00007610ff307816 */ /* 0x000fe40000000030 */
[----:B------:R-:W-:Y:S01]  /*9640*/  PRMT R49, RZ, 0x7610, R49 ;  /* 0x00007610ff317816 */ /* 0x000fe20000000031 */
[----:B------:R-:W3:Y:S01]  /*9650*/  @P5 LDG.E.U16 R23, desc[UR22][R14.64] ;  /* 0x000000160e175981 */ /* 0x000ee2000c1e1500 */
[----:B------:R-:W-:-:S03]  /*9660*/  PRMT R53, RZ, 0x7610, R53 ;  /* 0x00007610ff357816 */ /* 0x000fc60000000035 */
[----:B------:R-:W3:Y:S01]  /*9670*/  @P5 LDG.E.U16 R50, desc[UR22][R32.64] ;  /* 0x0000001620325981 */ /* 0x000ee2000c1e1500 */
[----:B------:R-:W-:Y:S02]  /*9680*/  PRMT R47, RZ, 0x7610, R47 ;  /* 0x00007610ff2f7816 */ /* 0x000fe4000000002f */
[----:B------:R-:W-:-:S04]  /*9690*/  PRMT R3, RZ, 0x7610, R3 ;  /* 0x00007610ff037816 */ /* 0x000fc80000000003 */
[----:B------:R-:W3:Y:S04]  /*96a0*/  @P5 LDG.E.U16 R47, desc[UR22][R24.64] ;  /* 0x00000016182f5981 */ /* 0x000ee8000c1e1500 */
[----:B------:R-:W3:Y:S04]  /*96b0*/  @P5 LDG.E.U16 R3, desc[UR22][R36.64] ;  /* 0x0000001624035981 */ /* 0x000ee8000c1e1500 */
[----:B--2---:R-:W2:Y:S04]  /*96c0*/  @P5 LDG.E.U16 R22, desc[UR22][R28.64] ;  /* 0x000000161c165981 */ /* 0x004ea8000c1e1500 */
[----:B----4-:R-:W4:Y:S04]  /*96d0*/  @P5 LDG.E.U16 R53, desc[UR22][R10.64] ;  /* 0x000000160a355981 */ /* 0x010f28000c1e1500 */
[----:B---3--:R-:W3:Y:S04]  /*96e0*/  @P5 LDG.E.U16 R49, desc[UR22][R42.64] ;  /* 0x000000162a315981 */ /* 0x008ee8000c1e1500 */
[----:B------:R-:W3:Y:S01]  /*96f0*/  @P5 LDG.E.U16 R48, desc[UR22][R26.64] ;  /* 0x000000161a305981 */ /* 0x000ee2000c1e1500 */
[----:B------:R-:W-:-:S02]  /*9700*/  PRMT R45, RZ, 0x7610, R45 ;  /* 0x00007610ff2d7816 */ /* 0x000fc4000000002d */
[----:B------:R-:W-:-:S04]  /*9710*/  PRMT R31, RZ, 0x7610, R31 ;  /* 0x00007610ff1f7816 */ /* 0x000fc8000000001f */
[----:B------:R-:W4:Y:S04]  /*9720*/  @P5 LDG.E.U16 R45, desc[UR22][R38.64] ;  /* 0x00000016262d5981 */ /* 0x000f28000c1e1500 */
[----:B------:R-:W4:Y:S04]  /*9730*/  @P5 LDG.E.U16 R31, desc[UR22][R40.64] ;  /* 0x00000016281f5981 */ /* 0x000f28000c1e1500 */
[----:B--2---:R0:W-:Y:S04]  /*9740*/  STL [R1+0x84], R22 ;  /* 0x0000841601007387 */ /* 0x0041e80000100800 */
[----:B0-----:R-:W2:Y:S04]  /*9750*/  LDL.LU R22, [R1+0x75c] ;  /* 0x00075c0001167983 */ /* 0x001ea80000300800 */
[----:B------:R0:W-:Y:S04]  /*9760*/  STL [R1+0x5c], R23 ;  /* 0x00005c1701007387 */ /* 0x0001e80000100800 */
[----:B0-----:R-:W2:Y:S04]  /*9770*/  LDL.LU R23, [R1+0x758] ;  /* 0x0007580001177983 */ /* 0x001ea80000300800 */
[----:B------:R0:W-:Y:S04]  /*9780*/  STL [R1+0x44], R50 ;  /* 0x0000443201007387 */ /* 0x0001e80000100800 */
[----:B0-----:R-:W2:Y:S04]  /*9790*/  LDL.LU R50, [R1+0x754] ;  /* 0x0007540001327983 */ /* 0x001ea80000300800 */
[----:B------:R-:W-:Y:S04]  /*97a0*/  STL.64 [R1+0x5f0], R42 ;  /* 0x0005f02a01007387 */ /* 0x000fe80000100a00 */
[----:B---3--:R-:W-:Y:S04]  /*97b0*/  STL [R1+0x1c], R48 ;  /* 0x00001c3001007387 */ /* 0x008fe80000100800 */
[----:B------:R0:W-:Y:S04]  /*97c0*/  STL [R1+0x30], R49 ;  /* 0x0000303101007387 */ /* 0x0001e80000100800 */
[----:B------:R-:W3:Y:S04]  /*97d0*/  LDL.64 R28, [R1+0x260] ;  /* 0x00026000011c7983 */ /* 0x000ee80000100a00 */
[----:B------:R-:W2:Y:S04]  /*97e0*/  LDL.64 R14, [R1+0x220] ;  /* 0x00022000010e7983 */ /* 0x000ea80000100a00 */
[----:B0-----:R-:W2:Y:S04]  /*97f0*/  LDL.64 R48, [R1+0x2a0] ;  /* 0x0002a00001307983 */ /* 0x001ea80000100a00 */
[----:B------:R-:W2:Y:S04]  /*9800*/  LDL.64 R32, [R1+0x1e0] ;  /* 0x0001e00001207983 */ /* 0x000ea80000100a00 */
[----:B------:R-:W-:Y:S04]  /*9810*/  STL.64 [R1+0x5f8], R26 ;  /* 0x0005f81a01007387 */ /* 0x000fe80000100a00 */
[----:B----4-:R0:W-:Y:S04]  /*9820*/  STL [R1+0x8], R53 ;  /* 0x0000083501007387 */ /* 0x0101e80000100800 */
[----:B0-----:R-:W4:Y:S04]  /*9830*/  LDL.LU R53, [R1+0x750] ;  /* 0x0007500001357983 */ /* 0x001f280000300800 */
[----:B------:R-:W-:Y:S04]  /*9840*/  STL.64 [R1+0x600], R10 ;  /* 0x0006000a01007387 */ /* 0x000fe80000100a00 */
[----:B------:R-:W2:Y:S04]  /*9850*/  LDL.LU.64 R24, [R1+0x748] ;  /* 0x0007480001187983 */ /* 0x000ea80000300a00 */
[----:B------:R0:W-:Y:S04]  /*9860*/  STL [R1+0xc0], R47 ;  /* 0x0000c02f01007387 */ /* 0x0001e80000100800 */
[----:B0-----:R-:W3:Y:S04]  /*9870*/  LDL.LU R47, [R1+0x740] ;  /* 0x00074000012f7983 */ /* 0x001ee80000300800 */
[----:B------:R-:W3:Y:S04]  /*9880*/  LDL.LU.64 R36, [R1+0x738] ;  /* 0x0007380001247983 */ /* 0x000ee80000300a00 */
[----:B------:R-:W-:Y:S04]  /*9890*/  STL [R1+0xa8], R3 ;  /* 0x0000a80301007387 */ /* 0x000fe80000100800 */
[----:B------:R-:W3:Y:S04]  /*98a0*/  LDL.LU.64 R38, [R1+0x730] ;  /* 0x0007300001267983 */ /* 0x000ee80000300a00 */
[----:B------:R-:W3:Y:S01]  /*98b0*/  LDL.LU.64 R40, [R1+0x728] ;  /* 0x0007280001287983 */ /* 0x000ee20000300a00 */
[----:B------:R-:W-:-:S02]  /*98c0*/  PRMT R16, RZ, 0x7610, R16 ;  /* 0x00007610ff107816 */ /* 0x000fc40000000010 */
[----:B------:R-:W-:Y:S02]  /*98d0*/  PRMT R17, RZ, 0x7610, R17 ;  /* 0x00007610ff117816 */ /* 0x000fe40000000011 */
[----:B------:R-:W-:-:S06]  /*98e0*/  PRMT R18, RZ, 0x7610, R18 ;  /* 0x00007610ff127816 */ /* 0x000fcc0000000012 */
[----:B------:R-:W4:Y:S04]  /*98f0*/  @P5 LDG.E.U16 R18, desc[UR22][R34.64] ;  /* 0x0000001622125981 */ /* 0x000f28000c1e1500 */
[----:B--2---:R-:W2:Y:S04]  /*9900*/  @P5 LDG.E.U16 R16, desc[UR22][R24.64] ;  /* 0x0000001618105981 */ /* 0x004ea8000c1e1500 */
[----:B---3--:R0:W3:Y:S01]  /*9910*/  @P5 LDG.E.U16 R17, desc[UR22][R40.64] ;  /* 0x0000001628115981 */ /* 0x0080e2000c1e1500 */
[----:B------:R-:W-:-:S05]  /*9920*/  PRMT R19, RZ, 0x7610, R19 ;  /* 0x00007610ff137816 */ /* 0x000fca0000000013 */
[----:B------:R-:W-:Y:S04]  /*9930*/  STL.S16 [R1+0xe0], R19 ;  /* 0x0000e01301007387 */ /* 0x000fe80000100600 */
[----:B------:R1:W-:Y:S04]  /*9940*/  STL.64 [R1+0x608], R40 ;  /* 0x0006082801007387 */ /* 0x0003e80000100a00 */
[----:B-1----:R-:W4:Y:S01]  /*9950*/  LDL.LU R40, [R1+0xe0] ;  /* 0x0000e00001287983 */ /* 0x002f220000300800 */
[----:B0-----:R-:W-:-:S06]  /*9960*/  PRMT R41, RZ, 0x7610, R41 ;  /* 0x00007610ff297816 */ /* 0x001fcc0000000029 */
[----:B------:R-:W4:Y:S04]  /*9970*/  @P5 LDG.E.U16 R41, desc[UR22][R48.64] ;  /* 0x0000001630295981 */ /* 0x000f28000c1e1500 */
[----:B--2---:R-:W-:Y:S04]  /*9980*/  STL [R1+0xe4], R16 ;  /* 0x0000e41001007387 */ /* 0x004fe80000100800 */
[----:B---3--:R0:W-:Y:S04]  /*9990*/  STL [R1+0xe8], R17 ;  /* 0x0000e81101007387 */ /* 0x0081e80000100800 */
[----:B0-----:R-:W2:Y:S04]  /*99a0*/  LDL.64 R16, [R1+0x258] ;  /* 0x0002580001107983 */ /* 0x001ea80000100a00 */
[----:B----4-:R0:W-:Y:S04]  /*99b0*/  STL [R1+0xec], R18 ;  /* 0x0000ec1201007387 */ /* 0x0101e80000100800 */
[----:B------:R-:W3:Y:S01]  /*99c0*/  LDL.64 R34, [R1+0x1d8] ;  /* 0x0001d80001227983 */ /* 0x000ee20000100a00 */
[----:B------:R-:W-:-:S02]  /*99d0*/  PRMT R42, RZ, 0x7610, R42 ;  /* 0x00007610ff2a7816 */ /* 0x000fc4000000002a */
[----:B------:R-:W-:Y:S01]  /*99e0*/  PRMT R27, RZ, 0x7610, R27 ;  /* 0x00007610ff1b7816 */ /* 0x000fe2000000001b */
[----:B------:R1:W4:Y:S04]  /*99f0*/  @P5 LDG.E.U16 R40, desc[UR22][R8.64] ;  /* 0x0000001608285981 */ /* 0x000328000c1e1500 */
[----:B0-----:R-:W2:Y:S04]  /*9a00*/  LDL.64 R18, [R1+0x218] ;  /* 0x0002180001127983 */ /* 0x001ea80000100a00 */
[----:B------:R0:W-:Y:S04]  /*9a10*/  STL.64 [R1+0x610], R24 ;  /* 0x0006101801007387 */ /* 0x0001e80000100a00 */
[----:B------:R-:W-:Y:S04]  /*9a20*/  STL.64 [R1+0x618], R8 ;  /* 0x0006180801007387 */ /* 0x000fe80000100a00 */
[----:B------:R-:W2:Y:S04]  /*9a30*/  LDL.LU.64 R48, [R1+0x720] ;  /* 0x0007200001307983 */ /* 0x000ea80000300a00 */
[----:B------:R-:W3:Y:S04]  /*9a40*/  @P5 LDG.E.U16 R42, desc[UR22][R32.64] ;  /* 0x00000016202a5981 */ /* 0x000ee8000c1e1500 */
[----:B------:R-:W3:Y:S04]  /*9a50*/  LDL.64 R32, [R1+0x198] ;  /* 0x0001980001207983 */ /* 0x000ee80000100a00 */
[----:B------:R-:W-:Y:S04]  /*9a60*/  STL [R1+0x80], R45 ;  /* 0x0000802d01007387 */ /* 0x000fe80000100800 */
[----:B------:R-:W-:Y:S04]  /*9a70*/  STL [R1+0x58], R31 ;  /* 0x0000581f01007387 */ /* 0x000fe80000100800 */
[----:B--2---:R-:W2:Y:S04]  /*9a80*/  @P5 LDG.E.U16 R27, desc[UR22][R48.64] ;  /* 0x00000016301b5981 */ /* 0x004ea8000c1e1500 */
[----:B------:R-:W2:Y:S01]  /*9a90*/  LDL.LU.64 R48, [R1+0x718] ;  /* 0x0007180001307983 */ /* 0x000ea20000300a00 */
[----:B------:R-:W-:-:S02]  /*9aa0*/  PRMT R13, RZ, 0x7610, R13 ;  /* 0x00007610ff0d7816 */ /* 0x000fc4000000000d */
[----:B------:R-:W-:Y:S02]  /*9ab0*/  PRMT R12, RZ, 0x7610, R12 ;  /* 0x00007610ff0c7816 */ /* 0x000fe4000000000c */
[----:B------:R-:W-:Y:S01]  /*9ac0*/  PRMT R11, RZ, 0x7610, R11 ;  /* 0x00007610ff0b7816 */ /* 0x000fe2000000000b */
[----:B------:R-:W-:Y:S04]  /*9ad0*/  STL.64 [R1+0x620], R38 ;  /* 0x0006202601007387 */ /* 0x000fe80000100a00 */
[----:B------:R1:W-:Y:S04]  /*9ae0*/  STL.64 [R1+0x628], R22 ;  /* 0x0006281601007387 */ /* 0x0003e80000100a00 */
[----:B------:R-:W-:Y:S01]  /*9af0*/  STL.64 [R1+0x630], R6 ;  /* 0x0006300601007387 */ /* 0x000fe20000100a00 */
[----:B0-----:R-:W-:-:S03]  /*9b00*/  PRMT R25, RZ, 0x7610, R25 ;  /* 0x00007610ff197816 */ /* 0x001fc60000000019 */
[----:B------:R-:W4:Y:S01]  /*9b10*/  @P5 LDG.E.U16 R12, desc[UR22][R16.64] ;  /* 0x00000016100c5981 */ /* 0x000f22000c1e1500 */
[----:B------:R-:W-:-:S03]  /*9b20*/  PRMT R26, RZ, 0x7610, R26 ;  /* 0x00007610ff1a7816 */ /* 0x000fc6000000001a */
[----:B------:R-:W4:Y:S01]  /*9b30*/  @P5 LDG.E.U16 R11, desc[UR22][R18.64] ;  /* 0x00000016120b5981 */ /* 0x000f22000c1e1500 */
[----:B------:R-:W-:Y:S02]  /*9b40*/  PRMT R10, RZ, 0x7610, R10 ;  /* 0x00007610ff0a7816 */ /* 0x000fe4000000000a */
[----:B------:R-:W-:Y:S01]  /*9b50*/  PRMT R44, RZ, 0x7610, R44 ;  /* 0x00007610ff2c7816 */ /* 0x000fe2000000002c */
[----:B------:R-:W4:Y:S04]  /*9b60*/  @P5 LDG.E.U16 R25, desc[UR22][R22.64] ;  /* 0x0000001616195981 */ /* 0x000f28000c1e1500 */
[----:B------:R-:W4:Y:S04]  /*9b70*/  @P5 LDG.E.U16 R26, desc[UR22][R38.64] ;  /* 0x00000016261a5981 */ /* 0x000f28000c1e1500 */
[----:B---3--:R-:W3:Y:S04]  /*9b80*/  @P5 LDG.E.U16 R10, desc[UR22][R34.64] ;  /* 0x00000016220a5981 */ /* 0x008ee8000c1e1500 */
[----:B------:R-:W3:Y:S04]  /*9b90*/  @P5 LDG.E.U16 R44, desc[UR22][R28.64] ;  /* 0x000000161c2c5981 */ /* 0x000ee8000c1e1500 */
[----:B--2---:R-:W2:Y:S04]  /*9ba0*/  @P5 LDG.E.U16 R13, desc[UR22][R48.64] ;  /* 0x00000016300d5981 */ /* 0x004ea8000c1e1500 */
[----:B------:R-:W2:Y:S04]  /*9bb0*/  LDL.LU R48, [R1+0x710] ;  /* 0x0007100001307983 */ /* 0x000ea80000300800 */
[----:B------:R-:W2:Y:S04]  /*9bc0*/  LDL.LU R17, [R1+0x350] ;  /* 0x0003500001117983 */ /* 0x000ea80000300800 */
[----:B------:R-:W3:Y:S04]  /*9bd0*/  LDL.LU R18, [R1+0x34c] ;  /* 0x00034c0001127983 */ /* 0x000ee80000300800 */
[----:B-1----:R-:W4:Y:S04]  /*9be0*/  LDL.LU R23, [R1+0x348] ;  /* 0x0003480001177983 */ /* 0x002f280000300800 */
[----:B------:R-:W4:Y:S04]  /*9bf0*/  LDL.LU R38, [R1+0x344] ;  /* 0x0003440001267983 */ /* 0x000f280000300800 */
[----:B------:R-:W4:Y:S04]  /*9c00*/  LDL.LU R39, [R1+0x340] ;  /* 0x0003400001277983 */ /* 0x000f280000300800 */
[----:B------:R-:W4:Y:S04]  /*9c10*/  LDL.LU R34, [R1+0x33c] ;  /* 0x00033c0001227983 */ /* 0x000f280000300800 */
[----:B------:R-:W4:Y:S04]  /*9c20*/  LDL.LU R28, [R1+0x338] ;  /* 0x00033800011c7983 */ /* 0x000f280000300800 */
[----:B------:R-:W4:Y:S01]  /*9c30*/  LDL.LU R49, [R1+0x328] ;  /* 0x0003280001317983 */ /* 0x000f220000300800 */
[----:B------:R-:W-:-:S02]  /*9c40*/  PRMT R43, RZ, 0x7610, R43 ;  /* 0x00007610ff2b7816 */ /* 0x000fc4000000002b */
[----:B------:R-:W-:Y:S01]  /*9c50*/  PRMT R9, RZ, 0x7610, R9 ;  /* 0x00007610ff097816 */ /* 0x000fe20000000009 */
[----:B------:R-:W4:Y:S04]  /*9c60*/  LDL.LU R29, [R1+0x358] ;  /* 0x00035800011d7983 */ /* 0x000f280000300800 */
[----:B------:R-:W4:Y:S04]  /*9c70*/  @P5 LDG.E.U16 R43, desc[UR22][R14.64] ;  /* 0x000000160e2b5981 */ /* 0x000f28000c1e1500 */
[----:B------:R-:W4:Y:S04]  /*9c80*/  LDL.LU R45, [R1+0x354] ;  /* 0x00035400012d7983 */ /* 0x000f280000300800 */
[----:B------:R-:W4:Y:S04]  /*9c90*/  @P5 LDG.E.U16 R9, desc[UR22][R32.64] ;  /* 0x0000001620095981 */ /* 0x000f28000c1e1500 */
        /* <DEDUP_REMOVED lines=9> */
[----:B------:R-:W-:Y:S04]  /*9d30*/  STL.64 [R1+0x638], R36 ;  /* 0x0006382401007387 */ /* 0x000fe80000100a00 */
[----:B------:R-:W-:Y:S04]  /*9d40*/  STL.64 [R1+0x640], R20 ;  /* 0x0006401401007387 */ /* 0x000fe80000100a00 */
[----:B------:R-:W-:Y:S04]  /*9d50*/  STL.64 [R1+0x648], R4 ;  /* 0x0006480401007387 */ /* 0x000fe80000100a00 */
[----:B--2---:R0:W-:Y:S04]  /*9d60*/  STS.U16 [R52+UR10+0x2000], R17 ;  /* 0x0020001134007988 */ /* 0x0041e8000800040a */
[----:B---3--:R1:W-:Y:S04]  /*9d70*/  STS.U16 [R52+UR10+0x2400], R18 ;  /* 0x0024001234007988 */ /* 0x0083e8000800040a */
[----:B0-----:R-:W2:Y:S04]  /*9d80*/  LDL.LU R17, [R1+0x308] ;  /* 0x0003080001117983 */ /* 0x001ea80000300800 */
[----:B-1----:R-:W3:Y:S04]  /*9d90*/  LDL.LU R18, [R1+0x2ec] ;  /* 0x0002ec0001127983 */ /* 0x002ee80000300800 */
[----:B----4-:R0:W-:Y:S04]  /*9da0*/  STS.U16 [R52+UR10+0x3400], R34 ;  /* 0x0034002234007988 */ /* 0x0101e8000800040a */
[----:B0-----:R-:W4:Y:S04]  /*9db0*/  LDL.LU R34, [R1+0x148] ;  /* 0x0001480001227983 */ /* 0x001f280000300800 */
[----:B------:R0:W-:Y:S04]  /*9dc0*/  STS.U16 [R52+UR10+0x3c00], R49 ;  /* 0x003c003134007988 */ /* 0x0001e8000800040a */
[----:B0-----:R-:W4:Y:S01]  /*9dd0*/  LDL.LU R49, [R1+0x2d8] ;  /* 0x0002d80001317983 */ /* 0x001f220000300800 */
[----:B------:R-:W-:-:S06]  /*9de0*/  PRMT R24, RZ, 0x7610, R24 ;  /* 0x00007610ff187816 */ /* 0x000fcc0000000018 */
[----:B------:R0:W4:Y:S02]  /*9df0*/  @P5 LDG.E.U16 R24, desc[UR22][R6.64] ;  /* 0x0000001606185981 */ /* 0x000124000c1e1500 */
[----:B0-----:R-:W-:Y:S02]  /*9e00*/  PRMT R6, RZ, 0x7610, R6 ;  /* 0x00007610ff067816 */ /* 0x001fe40000000006 */
[----:B------:R-:W-:Y:S04]  /*9e10*/  STS.U16 [R52+UR10+0x2800], R23 ;  /* 0x0028001734007988 */ /* 0x000fe8000800040a */
[----:B------:R0:W4:Y:S04]  /*9e20*/  @P5 LDG.E.U16 R6, desc[UR22][R4.64] ;  /* 0x0000001604065981 */ /* 0x000128000c1e1500 */
[----:B------:R-:W-:Y:S01]  /*9e30*/  STS.U16 [R52+UR10+0x2c00], R38 ;  /* 0x002c002634007988 */ /* 0x000fe2000800040a */
[----:B0-----:R-:W-:-:S03]  /*9e40*/  LOP3.LUT R4, R52, 0x20, RZ, 0x3c, !PT ;  /* 0x0000002034047812 */ /* 0x001fc600078e3cff */
[----:B------:R-:W-:Y:S04]  /*9e50*/  STS.U16 [R52+UR10+0x3000], R39 ;  /* 0x0030002734007988 */ /* 0x000fe8000800040a */
[----:B------:R-:W-:Y:S04]  /*9e60*/  STS.U16 [R52+UR10+0x3800], R28 ;  /* 0x0038001c34007988 */ /* 0x000fe8000800040a */
[----:B------:R-:W-:Y:S04]  /*9e70*/  STS.U16 [R52+UR10], R0 ;  /* 0x0000000034007988 */ /* 0x000fe8000800040a */
[----:B------:R-:W-:Y:S04]  /*9e80*/  STS.U16 [R4+UR10+0x500], R29 ;  /* 0x0005001d04007988 */ /* 0x000fe8000800040a */
[----:B------:R-:W-:Y:S04]  /*9e90*/  STS.U16 [R4+UR10+0x900], R45 ;  /* 0x0009002d04007988 */ /* 0x000fe8000800040a */
[----:B------:R-:W-:Y:S04]  /*9ea0*/  STS.U16 [R4+UR10+0xd00], R14 ;  /* 0x000d000e04007988 */ /* 0x000fe8000800040a */
[----:B------:R-:W-:Y:S04]  /*9eb0*/  STS.U16 [R4+UR10+0x1100], R15 ;  /* 0x0011000f04007988 */ /* 0x000fe8000800040a */
[----:B------:R-:W-:Y:S04]  /*9ec0*/  STS.U16 [R4+UR10+0x1500], R31 ;  /* 0x0015001f04007988 */ /* 0x000fe8000800040a */
[----:B------:R-:W-:Y:S04]  /*9ed0*/  STS.U16 [R4+UR10+0x1900], R16 ;  /* 0x0019001004007988 */ /* 0x000fe8000800040a */
[----:B------:R0:W-:Y:S04]  /*9ee0*/  STS.U16 [R4+UR10+0x1d00], R33 ;  /* 0x001d002104007988 */ /* 0x0001e8000800040a */
[----:B------:R1:W-:Y:S04]  /*9ef0*/  STS.U16 [R4+UR10+0x2100], R32 ;  /* 0x0021002004007988 */ /* 0x0003e8000800040a */
[----:B------:R-:W-:Y:S04]  /*9f00*/  STL [R1+0x56c], R4 ;  /* 0x00056c0401007387 */ /* 0x000fe80000100800 */
[----:B------:R-:W-:Y:S04]  /*9f10*/  STS.U16 [R4+UR10+0x2500], R19 ;  /* 0x0025001304007988 */ /* 0x000fe8000800040a */
[----:B0-----:R-:W4:Y:S04]  /*9f20*/  LDL.LU R33, [R1+0x74] ;  /* 0x0000740001217983 */ /* 0x001f280000300800 */
[----:B------:R0:W-:Y:S04]  /*9f30*/  STS.U16 [R4+UR10+0x2900], R46 ;  /* 0x0029002e04007988 */ /* 0x0001e8000800040a */
[----:B-1----:R-:W4:Y:S04]  /*9f40*/  LDL.LU R32, [R1+0x2fc] ;  /* 0x0002fc0001207983 */ /* 0x002f280000300800 */
[----:B------:R1:W-:Y:S04]  /*9f50*/  STS.U16 [R4+UR10+0x2d00], R35 ;  /* 0x002d002304007988 */ /* 0x0003e8000800040a */
[----:B0-----:R-:W4:Y:S04]  /*9f60*/  LDL.LU R46, [R1+0x2e8] ;  /* 0x0002e800012e7983 */ /* 0x001f280000300800 */
[----:B------:R-:W4:Y:S04]  /*9f70*/  LDL.LU R19, [R1+0x2dc] ;  /* 0x0002dc0001137983 */ /* 0x000f280000300800 */
[----:B-1----:R-:W4:Y:S04]  /*9f80*/  LDL.LU R35, [R1+0x70] ;  /* 0x0000700001237983 */ /* 0x002f280000300800 */
[----:B--2---:R-:W-:Y:S04]  /*9f90*/  STS.U16 [R4+UR10+0x3100], R17 ;  /* 0x0031001104007988 */ /* 0x004fe8000800040a */
[----:B---3--:R-:W-:Y:S04]  /*9fa0*/  STS.U16 [R4+UR10+0x3500], R18 ;  /* 0x0035001204007988 */ /* 0x008fe8000800040a */
[----:B------:R0:W-:Y:S04]  /*9fb0*/  STS.U16 [R4+UR10+0x3900], R47 ;  /* 0x0039002f04007988 */ /* 0x0001e8000800040a */
[----:B0-----:R-:W2:Y:S01]  /*9fc0*/  LDL.LU R47, [R1+0x70c] ;  /* 0x00070c00012f7983 */ /* 0x001ea20000300800 */
[----:B----4-:R-:W-:-:S03]  /*9fd0*/  SHF.R.S32.HI R0, RZ, 0x1f, R34 ;  /* 0x0000001fff007819 */ /* 0x010fc60000011422 */
[----:B------:R-:W3:Y:S01]  /*9fe0*/  LDL.LU R18, [R1+0x2cc] ;  /* 0x0002cc0001127983 */ /* 0x000ee20000300800 */
[----:B------:R-:W-:-:S03]  /*9ff0*/  SHF.L.U64.HI R0, R34, 0x1, R0 ;  /* 0x0000000122007819 */ /* 0x000fc60000010200 */
[----:B------:R-:W4:Y:S04]  /*a000*/  LDL.LU R34, [R1+0x68] ;  /* 0x0000680001227983 */ /* 0x000f280000300800 */
[----:B------:R0:W-:Y:S04]  /*a010*/  STS.U16 [R4+UR10+0x3d00], R49 ;  /* 0x003d003104007988 */ /* 0x0001e8000800040a */
[----:B------:R1:W-:Y:S04]  /*a020*/  STS.U16 [R4+UR10+0x100], R51 ;  /* 0x0001003304007988 */ /* 0x0003e8000800040a */
[----:B0-----:R-:W3:Y:S04]  /*a030*/  LDL.LU R49, [R1] ;  /* 0x0000000001317983 */ /* 0x001ee80000300800 */
[----:B-1----:R-:W3:Y:S01]  /*a040*/  LDL.LU R51, [R1+0x708] ;  /* 0x0007080001337983 */ /* 0x002ee20000300800 */
[----:B------:R-:W0:Y:S01]  /*a050*/  S2R R2, SR_TID.X ;  /* 0x0000000000027919 */ /* 0x000e220000002100 */
[----:B------:R-:W1:Y:S01]  /*a060*/  S2R R3, SR_TID.X ;  /* 0x0000000000037919 */ /* 0x000e620000002100 */
[----:B------:R-:W1:Y:S01]  /*a070*/  S2R R45, SR_TID.X ;  /* 0x00000000002d7919 */ /* 0x000e620000002100 */
[----:B0-----:R-:W-:-:S04]  /*a080*/  SHF.R.U32.HI R2, RZ, 0x6, R2 ;  /* 0x00000006ff027819 */ /* 0x001fc80000011602 */
[----:B------:R-:W-:-:S05]  /*a090*/  SGXT.U32 R2, R2, 0x1 ;  /* 0x000000010202781a */ /* 0x000fca0000000000 */
[----:B------:R-:W-:-:S04]  /*a0a0*/  IMAD R2, R2, R48, RZ ;  /* 0x0000003002027224 */ /* 0x000fc800078e02ff */
[----:B------:R-:W-:-:S04]  /*a0b0*/  IMAD R2, R48, 0x2, R2 ;  /* 0x0000000230027824 */ /* 0x000fc800078e0202 */
[----:B------:R-:W-:-:S04]  /*a0c0*/  IMAD R2, R48, 0x2, R2 ;  /* 0x0000000230027824 */ /* 0x000fc800078e0202 */
[----:B------:R-:W-:-:S04]  /*a0d0*/  IMAD R2, R48, 0x2, R2 ;  /* 0x0000000230027824 */ /* 0x000fc800078e0202 */
[----:B------:R-:W-:Y:S01]  /*a0e0*/  IMAD R2, R48, 0x2, R2 ;  /* 0x0000000230027824 */ /* 0x000fe200078e0202 */
[----:B-1----:R-:W-:-:S04]  /*a0f0*/  LOP3.LUT R3, R3, 0x3f, RZ, 0xc0, !PT ;  /* 0x0000003f03037812 */ /* 0x002fc800078ec0ff */
[----:B------:R-:W-:Y:S01]  /*a100*/  SHF.R.S32.HI R5, RZ, 0x1f, R2 ;  /* 0x0000001fff057819 */ /* 0x000fe20000011402 */
[----:B------:R-:W-:Y:S01]  /*a110*/  IMAD.SHL.U32 R3, R3, 0x2, RZ ;  /* 0x0000000203037824 */ /* 0x000fe200078e00ff */
[----:B------:R-:W-:Y:S02]  /*a120*/  LOP3.LUT R14, R45, 0x40, RZ, 0xc0, !PT ;  /* 0x000000402d0e7812 */ /* 0x000fe400078ec0ff */
[----:B------:R-:W-:-:S03]  /*a130*/  LOP3.LUT R4, R52, 0x40, RZ, 0x3c, !PT ;  /* 0x0000004034047812 */ /* 0x000fc600078e3cff */
[----:B------:R-:W-:Y:S02]  /*a140*/  IMAD R3, R14, 0x80, R3 ;  /* 0x000000800e037824 */ /* 0x000fe400078e0203 */
[----:B------:R-:W-:Y:S04]  /*a150*/  STS.U16 [R4+UR10+0x600], R32 ;  /* 0x0006002004007988 */ /* 0x000fe8000800040a */
[----:B------:R-:W-:Y:S04]  /*a160*/  STS.U16 [R4+UR10+0xa00], R46 ;  /* 0x000a002e04007988 */ /* 0x000fe8000800040a */
[----:B------:R0:W-:Y:S01]  /*a170*/  STS.U16 [R4+UR10+0xe00], R19 ;  /* 0x000e001304007988 */ /* 0x0001e2000800040a */
[----:B--2---:R-:W-:-:S04]  /*a180*/  LEA R29, P0, R2, R47, 0x1 ;  /* 0x0000002f021d7211 */ /* 0x004fc800078008ff */
[-C--:B------:R-:W-:Y:S02]  /*a190*/  LEA.HI.X R17, R2, R0.reuse, R5, 0x1, P0 ;  /* 0x0000000002117211 */ /* 0x080fe400000f0c05 */
[----:B------:R-:W-:Y:S02]  /*a1a0*/  SHF.R.S32.HI R2, RZ, 0x1f, R33 ;  /* 0x0000001fff027819 */ /* 0x000fe40000011421 */
[CC--:B------:R-:W-:Y:S02]  /*a1b0*/  LEA R28, P0, R33.reuse, R47.reuse, 0x1 ;  /* 0x0000002f211c7211 */ /* 0x0c0fe400078008ff */
[----:B------:R-:W-:Y:S02]  /*a1c0*/  SHF.R.S32.HI R5, RZ, 0x1f, R35 ;  /* 0x0000001fff057819 */ /* 0x000fe40000011423 */
[----:B------:R-:W-:Y:S02]  /*a1d0*/  LEA.HI.X R33, R33, R0, R2, 0x1, P0 ;  /* 0x0000000021217211 */ /* 0x000fe400000f0c02 */
[----:B------:R-:W-:-:S02]  /*a1e0*/  LEA R15, P0, R35, R47, 0x1 ;  /* 0x0000002f230f7211 */ /* 0x000fc400078008ff */
[----:B------:R-:W-:Y:S02]  /*a1f0*/  LEA R14, P3, R53, R47, 0x1 ;  /* 0x0000002f350e7211 */ /* 0x000fe400078608ff */
[----:B------:R-:W-:Y:S01]  /*a200*/  SHF.R.S32.HI R2, RZ, 0x1f, R53 ;  /* 0x0000001fff027819 */ /* 0x000fe20000011435 */
[----:B------:R-:W-:Y:S01]  /*a210*/  STL.64 [R1+0x650], R28 ;  /* 0x0006501c01007387 */ /* 0x000fe20000100a00 */
[-C--:B0-----:R-:W-:Y:S02]  /*a220*/  LEA.HI.X R19, R35, R0.reuse, R5, 0x1, P0 ;  /* 0x0000000023137211 */ /* 0x081fe400000f0c05 */
[----:B------:R-:W-:Y:S01]  /*a230*/  LEA.HI.X R35, R53, R0, R2, 0x1, P3 ;  /* 0x0000000035237211 */ /* 0x000fe200018f0c02 */
[----:B------:R-:W2:Y:S04]  /*a240*/  LDL.LU R46, [R1+0x2bc] ;  /* 0x0002bc00012e7983 */ /* 0x000ea80000300800 */
[----:B------:R-:W-:Y:S04]  /*a250*/  STL.64 [R1+0x658], R14 ;  /* 0x0006580e01007387 */ /* 0x000fe80000100a00 */
[----:B---3--:R-:W-:Y:S04]  /*a260*/  STS.U16 [R4+UR10+0x1200], R18 ;  /* 0x0012001204007988 */ /* 0x008fe8000800040a */
[----:B------:R-:W3:Y:S04]  /*a270*/  LDL.LU R53, [R1+0x704] ;  /* 0x0007040001357983 */ /* 0x000ee80000300800 */
[----:B------:R0:W-:Y:S04]  /*a280*/  STS.U16 [R4+UR10+0x1600], R51 ;  /* 0x0016003304007988 */ /* 0x0001e8000800040a */
[----:B0-----:R-:W3:Y:S04]  /*a290*/  LDL.LU R51, [R1+0x700] ;  /* 0x0007000001337983 */ /* 0x001ee80000300800 */
[----:B------:R-:W3:Y:S01]  /*a2a0*/  LDL.LU R39, [R1+0x18c] ;  /* 0x00018c0001277983 */ /* 0x000ee20000300800 */
[----:B------:R-:W-:-:S02]  /*a2b0*/  PRMT R8, RZ, 0x7610, R8 ;  /* 0x00007610ff087816 */ /* 0x000fc40000000008 */
[----:B----4-:R-:W-:Y:S01]  /*a2c0*/  SHF.R.S32.HI R5, RZ, 0x1f, R34 ;  /* 0x0000001fff057819 */ /* 0x010fe20000011422 */
[----:B------:R-:W4:Y:S01]  /*a2d0*/  LDL.LU R14, [R1+0x188] ;  /* 0x00018800010e7983 */ /* 0x000f220000300800 */
[CC--:B------:R-:W-:Y:S02]  /*a2e0*/  LEA R16, P0, R34.reuse, R47.reuse, 0x1 ;  /* 0x0000002f22107211 */ /* 0x0c0fe400078008ff */
[----:B------:R-:W-:Y:S01]  /*a2f0*/  LEA R32, P3, R49, R47, 0x1 ;  /* 0x0000002f31207211 */ /* 0x000fe200078608ff */
[----:B------:R-:W4:Y:S01]  /*a300*/  @P5 LDG.E.U16 R8, desc[UR22][R36.64] ;  /* 0x0000001624085981 */ /* 0x000f22000c1e1500 */
[----:B------:R-:W-:Y:S02]  /*a310*/  LEA.HI.X R31, R34, R0, R5, 0x1, P0 ;  /* 0x00000000221f7211 */ /* 0x000fe400000f0c05 */
[----:B------:R-:W-:Y:S02]  /*a320*/  PRMT R7, RZ, 0x7610, R7 ;  /* 0x00007610ff077816 */ /* 0x000fe40000000007 */
[----:B------:R-:W-:-:S04]  /*a330*/  SHF.R.S32.HI R2, RZ, 0x1f, R49 ;  /* 0x0000001fff027819 */ /* 0x000fc80000011431 */
[----:B------:R-:W4:Y:S04]  /*a340*/  @P5 LDG.E.U16 R7, desc[UR22][R20.64] ;  /* 0x0000001614075981 */ /* 0x000f28000c1e1500 */
[----:B------:R-:W4:Y:S04]  /*a350*/  LDL.LU R36, [R1+0x184] ;  /* 0x0001840001247983 */ /* 0x000f280000300800 */
[----:B------:R-:W4:Y:S04]  /*a360*/  LDL.LU R37, [R1+0x180] ;  /* 0x0001800001257983 */ /* 0x000f280000300800 */
[----:B------:R-:W4:Y:S04]  /*a370*/  LDL.LU R15, [R1+0x178] ;  /* 0x00017800010f7983 */ /* 0x000f280000300800 */
[----:B------:R0:W-:Y:S04]  /*a380*/  STL.64 [R1+0x660], R16 ;  /* 0x0006601001007387 */ /* 0x0001e80000100a00 */
[----:B------:R-:W-:Y:S04]  /*a390*/  STL.64 [R1+0x668], R32 ;  /* 0x0006682001007387 */ /* 0x000fe80000100a00 */
[----:B------:R-:W4:Y:S04]  /*a3a0*/  LDL.LU R28, [R1+0x17c] ;  /* 0x00017c00011c7983 */ /* 0x000f280000300800 */
[----:B------:R-:W4:Y:S04]  /*a3b0*/  LDL.LU R22, [R1+0x174] ;  /* 0x0001740001167983 */ /* 0x000f280000300800 */
[----:B------:R-:W-:Y:S04]  /*a3c0*/  STL.64 [R1+0x670], R30 ;  /* 0x0006701e01007387 */ /* 0x000fe80000100a00 */
[----:B------:R-:W4:Y:S04]  /*a3d0*/  LDL.LU R29, [R1+0x170] ;  /* 0x00017000011d7983 */ /* 0x000f280000300800 */
[----:B------:R-:W4:Y:S04]  /*a3e0*/  LDL.LU R5, [R1+0xdc] ;  /* 0x0000dc0001057983 */ /* 0x000f280000300800 */
[----:B------:R-:W4:Y:S04]  /*a3f0*/  LDL.LU R20, [R1+0x16c] ;  /* 0x00016c0001147983 */ /* 0x000f280000300800 */
[----:B------:R-:W4:Y:S01]  /*a400*/  LDL.LU R23, [R1+0x168] ;  /* 0x0001680001177983 */ /* 0x000f220000300800 */
[----:B------:R-:W-:-:S02]  /*a410*/  LEA.HI.X R49, R49, R0, R2, 0x1, P3 ;  /* 0x0000000031317211 */ /* 0x000fc400018f0c02 */
[----:B------:R-:W-:Y:S01]  /*a420*/  LEA R34, P3, R50, R47, 0x1 ;  /* 0x0000002f32227211 */ /* 0x000fe200078608ff */
[----:B------:R-:W4:Y:S04]  /*a430*/  LDL.LU R38, [R1+0x164] ;  /* 0x0001640001267983 */ /* 0x000f280000300800 */
[----:B------:R-:W4:Y:S04]  /*a440*/  LDL.LU R21, [R1+0x160] ;  /* 0x0001600001157983 */ /* 0x000f280000300800 */
[----:B--2---:R1:W-:Y:S04]  /*a450*/  STS.U16 [R4+UR10+0x1a00], R46 ;  /* 0x001a002e04007988 */ /* 0x0043e8000800040a */
[----:B---3--:R-:W-:Y:S01]  /*a460*/  STS.U16 [R4+UR10+0x1e00], R53 ;  /* 0x001e003504007988 */ /* 0x008fe2000800040a */
[----:B0-----:R-:W-:-:S02]  /*a470*/  SHF.R.S32.HI R16, RZ, 0x1f, R51 ;  /* 0x0000001fff107819 */ /* 0x001fc40000011433 */
[----:B------:R-:W-:-:S04]  /*a480*/  LEA R18, P0, R51, R47, 0x1 ;  /* 0x0000002f33127211 */ /* 0x000fc800078008ff */
[----:B-1----:R-:W-:Y:S01]  /*a490*/  LEA.HI.X R46, R51, R0, R16, 0x1, P0 ;  /* 0x00000000332e7211 */ /* 0x002fe200000f0c10 */
[----:B------:R-:W-:Y:S04]  /*a4a0*/  STL.64 [R1+0x678], R18 ;  /* 0x0006781201007387 */ /* 0x000fe80000100a00 */
[----:B------:R-:W-:Y:S04]  /*a4b0*/  STL.64 [R1+0x680], R34 ;  /* 0x0006802201007387 */ /* 0x000fe80000100a00 */
[----:B------:R-:W-:Y:S04]  /*a4c0*/  STL [R1+0x698], R46 ;  /* 0x0006982e01007387 */ /* 0x000fe80000100800 */
[----:B------:R0:W-:Y:S04]  /*a4d0*/  STS.U16 [R4+UR10+0x2200], R39 ;  /* 0x0022002704007988 */ /* 0x0001e8000800040a */
[----:B0-----:R-:W2:Y:S01]  /*a4e0*/  LDL.LU R39, [R1+0x15c] ;  /* 0x00015c0001277983 */ /* 0x001ea20000300800 */
[----:B------:R-:W-:-:S03]  /*a4f0*/  SHF.R.S32.HI R2, RZ, 0x1f, R50 ;  /* 0x0000001fff027819 */ /* 0x000fc60000011432 */
[----:B----4-:R-:W-:Y:S01]  /*a500*/  STS.U16 [R4+UR10+0x2600], R14 ;  /* 0x0026000e04007988 */ /* 0x010fe2000800040a */
[----:B------:R-:W-:Y:S02]  /*a510*/  LEA.HI.X R53, R50, R0, R2, 0x1, P3 ;  /* 0x0000000032357211 */ /* 0x000fe400018f0c02 */
[----:B------:R-:W-:Y:S01]  /*a520*/  LOP3.LUT R2, R52, 0x60, RZ, 0x3c, !PT ;  /* 0x0000006034027812 */ /* 0x000fe200078e3cff */
[----:B------:R0:W-:Y:S04]  /*a530*/  STS.U16 [R4+UR10+0x2a00], R36 ;  /* 0x002a002404007988 */ /* 0x0001e8000800040a */
[----:B------:R1:W-:Y:S04]  /*a540*/  STS.U16 [R4+UR10+0x2e00], R37 ;  /* 0x002e002504007988 */ /* 0x0003e8000800040a */
[----:B------:R-:W-:Y:S04]  /*a550*/  STS.U16 [R4+UR10+0x3200], R15 ;  /* 0x0032000f04007988 */ /* 0x000fe8000800040a */
[----:B0-----:R-:W3:Y:S04]  /*a560*/  LDL.LU R36, [R1+0x158] ;  /* 0x0001580001247983 */ /* 0x001ee80000300800 */
[----:B-1----:R-:W4:Y:S04]  /*a570*/  LDL.LU R37, [R1+0x154] ;  /* 0x0001540001257983 */ /* 0x002f280000300800 */
[----:B------:R-:W-:Y:S04]  /*a580*/  STS.U16 [R4+UR10+0x3600], R28 ;  /* 0x0036001c04007988 */ /* 0x000fe8000800040a */
[----:B------:R-:W-:Y:S04]  /*a590*/  STL.64 [R1+0x688], R52 ;  /* 0x0006883401007387 */ /* 0x000fe80000100a00 */
[----:B------:R0:W-:Y:S04]  /*a5a0*/  STS.U16 [R4+UR10+0x3a00], R22 ;  /* 0x003a001604007988 */ /* 0x0001e8000800040a */
[----:B------:R-:W-:Y:S04]  /*a5b0*/  STS.U16 [R4+UR10+0x3e00], R29 ;  /* 0x003e001d04007988 */ /* 0x000fe8000800040a */
[----:B------:R-:W-:Y:S04]  /*a5c0*/  STS.U16 [R4+UR10+0x200], R5 ;  /* 0x0002000504007988 */ /* 0x000fe8000800040a */
[----:B0-----:R-:W4:Y:S04]  /*a5d0*/  LDL.LU R22, [R1+0x150] ;  /* 0x0001500001167983 */ /* 0x001f280000300800 */
[----:B------:R-:W-:Y:S04]  /*a5e0*/  STL [R1+0x460], R2 ;  /* 0x0004600201007387 */ /* 0x000fe80000100800 */
[----:B------:R-:W-:Y:S04]  /*a5f0*/  STS.U16 [R2+UR10+0x700], R20 ;  /* 0x0007001402007988 */ /* 0x000fe8000800040a */
[----:B------:R-:W4:Y:S04]  /*a600*/  LDL.LU R51, [R1+0x14c] ;  /* 0x00014c0001337983 */ /* 0x000f280000300800 */
[----:B------:R0:W-:Y:S04]  /*a610*/  STS.U16 [R2+UR10+0xb00], R23 ;  /* 0x000b001702007988 */ /* 0x0001e8000800040a */
[----:B------:R-:W4:Y:S04]  /*a620*/  LDL.LU R34, [R1+0x144] ;  /* 0x0001440001227983 */ /* 0x000f280000300800 */
[----:B0-----:R-:W4:Y:S04]  /*a630*/  LDL.LU R23, [R1+0x140] ;  /* 0x0001400001177983 */ /* 0x001f280000300800 */
[----:B------:R-:W4:Y:S04]  /*a640*/  LDL.LU R35, [R1+0x13c] ;  /* 0x00013c0001237983 */ /* 0x000f280000300800 */
[----:B------:R-:W4:Y:S04]  /*a650*/  LDL.LU R18, [R1+0x138] ;  /* 0x0001380001127983 */ /* 0x000f280000300800 */
[----:B------:R-:W4:Y:S04]  /*a660*/  LDL.LU R19, [R1+0x134] ;  /* 0x0001340001137983 */ /* 0x000f280000300800 */
[----:B------:R0:W-:Y:S04]  /*a670*/  STS.U16 [R2+UR10+0xf00], R38 ;  /* 0x000f002602007988 */ /* 0x0001e8000800040a */
[----:B------:R-:W4:Y:S04]  /*a680*/  LDL.LU R30, [R1+0x130] ;  /* 0x00013000011e7983 */ /* 0x000f280000300800 */
[----:B0-----:R-:W4:Y:S04]  /*a690*/  LDL.LU R38, [R1+0xd8] ;  /* 0x0000d80001267983 */ /* 0x001f280000300800 */
[----:B------:R-:W4:Y:S04]  /*a6a0*/  LDL.LU R31, [R1+0xd4] ;  /* 0x0000d400011f7983 */ /* 0x000f280000300800 */
[----:B------:R-:W4:Y:S04]  /*a6b0*/  LDL.LU R32, [R1+0xbc] ;  /* 0x0000bc0001207983 */ /* 0x000f280000300800 */
[----:B------:R-:W4:Y:S04]  /*a6c0*/  LDL.LU R33, [R1+0x94] ;  /* 0x0000940001217983 */ /* 0x000f280000300800 */
[----:B------:R-:W4:Y:S04]  /*a6d0*/  LDL.LU R16, [R1+0x7c] ;  /* 0x00007c0001107983 */ /* 0x000f280000300800 */
[----:B------:R-:W-:Y:S04]  /*a6e0*/  STS.U16 [R2+UR10+0x1300], R21 ;  /* 0x0013001502007988 */ /* 0x000fe8000800040a */
[----:B------:R-:W4:Y:S04]  /*a6f0*/  LDL.LU R17, [R1+0x54] ;  /* 0x0000540001117983 */ /* 0x000f280000300800 */
[----:B------:R-:W4:Y:S04]  /*a700*/  LDL.LU R14, [R1+0x40] ;  /* 0x00004000010e7983 */ /* 0x000f280000300800 */
[----:B--2---:R0:W-:Y:S04]  /*a710*/  STS.U16 [R2+UR10+0x1700], R39 ;  /* 0x0017002702007988 */ /* 0x0041e8000800040a */
[----:B0-----:R-:W2:Y:S04]  /*a720*/  LDL.LU R39, [R1+0x2c] ;  /* 0x00002c0001277983 */ /* 0x001ea80000300800 */
[----:B------:R-:W2:Y:S04]  /*a730*/  LDL.LU R15, [R1+0x18] ;  /* 0x00001800010f7983 */ /* 0x000ea80000300800 */
[----:B------:R-:W2:Y:S04]  /*a740*/  LDL.LU R28, [R1+0xd0] ;  /* 0x0000d000011c7983 */ /* 0x000ea80000300800 */
[----:B------:R-:W2:Y:S04]  /*a750*/  LDL.LU R29, [R1+0xb8] ;  /* 0x0000b800011d7983 */ /* 0x000ea80000300800 */
[----:B------:R-:W2:Y:S04]  /*a760*/  LDL.LU R4, [R1+0x90] ;  /* 0x0000900001047983 */ /* 0x000ea80000300800 */
[----:B---3--:R0:W-:Y:S04]  /*a770*/  STS.U16 [R2+UR10+0x1b00], R36 ;  /* 0x001b002402007988 */ /* 0x0081e8000800040a */
[----:B----4-:R1:W-:Y:S04]  /*a780*/  STS.U16 [R2+UR10+0x1f00], R37 ;  /* 0x001f002502007988 */ /* 0x0103e8000800040a */
[----:B------:R-:W3:Y:S04]  /*a790*/  LDL.LU R5, [R1+0x78] ;  /* 0x0000780001057983 */ /* 0x000ee80000300800 */
[----:B------:R-:W4:Y:S04]  /*a7a0*/  LDL.LU R20, [R1+0x50] ;  /* 0x0000500001147983 */ /* 0x000f280000300800 */
[----:B------:R-:W3:Y:S04]  /*a7b0*/  LDL.LU R21, [R1+0x3c] ;  /* 0x00003c0001157983 */ /* 0x000ee80000300800 */
[----:B------:R1:W-:Y:S04]  /*a7c0*/  STS.U16 [R2+UR10+0x2300], R22 ;  /* 0x0023001602007988 */ /* 0x0003e8000800040a */
[----:B0-----:R-:W3:Y:S04]  /*a7d0*/  LDL.LU R36, [R1+0x28] ;  /* 0x0000280001247983 */ /* 0x001ee80000300800 */
[----:B-1----:R-:W3:Y:S04]  /*a7e0*/  LDL.LU R37, [R1+0x14] ;  /* 0x0000140001257983 */ /* 0x002ee80000300800 */
[----:B------:R-:W-:Y:S04]  /*a7f0*/  STS.U16 [R2+UR10+0x2700], R51 ;  /* 0x0027003302007988 */ /* 0x000fe8000800040a */
[----:B------:R-:W3:Y:S04]  /*a800*/  LDL.LU R22, [R1+0xcc] ;  /* 0x0000cc0001167983 */ /* 0x000ee80000300800 */
[----:B------:R-:W-:Y:S04]  /*a810*/  STS.U16 [R2+UR10+0x2b00], R34 ;  /* 0x002b002202007988 */ /* 0x000fe8000800040a */
[----:B------:R0:W-:Y:S04]  /*a820*/  STS.U16 [R2+UR10+0x2f00], R23 ;  /* 0x002f001702007988 */ /* 0x0001e8000800040a */
[----:B------:R-:W-:Y:S04]  /*a830*/  STS.U16 [R2+UR10+0x3300], R35 ;  /* 0x0033002302007988 */ /* 0x000fe8000800040a */
[----:B------:R-:W-:Y:S04]  /*a840*/  STS.U16 [R2+UR10+0x3700], R18 ;  /* 0x0037001202007988 */ /* 0x000fe8000800040a */
[----:B------:R-:W-:Y:S04]  /*a850*/  STS.U16 [R2+UR10+0x3b00], R19 ;  /* 0x003b001302007988 */ /* 0x000fe8000800040a */
[----:B0-----:R-:W3:Y:S04]  /*a860*/  LDL.LU R23, [R1+0xb4] ;  /* 0x0000b40001177983 */ /* 0x001ee80000300800 */
[----:B------:R-:W-:Y:S04]  /*a870*/  STS.U16 [R2+UR10+0x3f00], R30 ;  /* 0x003f001e02007988 */ /* 0x000fe8000800040a */
[----:B------:R0:W-:Y:S04]  /*a880*/  STS.U16 [R2+UR10+0x300], R38 ;  /* 0x0003002602007988 */ /* 0x0001e8000800040a */
[----:B0-----:R-:W3:Y:S04]  /*a890*/  LDL.LU R38, [R1+0x8c] ;  /* 0x00008c0001267983 */ /* 0x001ee80000300800 */
[----:B--2---:R0:W-:Y:S04]  /*a8a0*/  STS.U16 [R3+UR10+0x5800], R39 ;  /* 0x0058002703007988 */ /* 0x0041e8000800040a */
[----:B0-----:R-:W2:Y:S01]  /*a8b0*/  LDL.LU R39, [R1+0x64] ;  /* 0x0000640001277983 */ /* 0x001ea20000300800 */
[----:B------:R-:W-:-:S03]  /*a8c0*/  LOP3.LUT R2, R3, 0x10, RZ, 0x3c, !PT ;  /* 0x0000001003027812 */ /* 0x000fc600078e3cff */
[----:B------:R-:W2:Y:S04]  /*a8d0*/  LDL.LU R53, [R1+0x4c] ;  /* 0x00004c0001357983 */ /* 0x000ea80000300800 */
[----:B------:R-:W2:Y:S04]  /*a8e0*/  LDL.LU R50, [R1+0x38] ;  /* 0x0000380001327983 */ /* 0x000ea80000300800 */
[----:B------:R-:W2:Y:S04]  /*a8f0*/  LDL.LU R51, [R1+0x24] ;  /* 0x0000240001337983 */ /* 0x000ea80000300800 */
[----:B------:R-:W-:Y:S04]  /*a900*/  STS.U16 [R3+UR10+0x4000], R31 ;  /* 0x0040001f03007988 */ /* 0x000fe8000800040a */
[----:B------:R-:W-:Y:S04]  /*a910*/  STS.U16 [R3+UR10+0x4400], R32 ;  /* 0x0044002003007988 */ /* 0x000fe8000800040a */
[----:B------:R-:W-:Y:S04]  /*a920*/  STS.U16 [R3+UR10+0x4800], R33 ;  /* 0x0048002103007988 */ /* 0x000fe8000800040a */
[----:B------:R-:W-:Y:S04]  /*a930*/  STS.U16 [R3+UR10+0x4c00], R16 ;  /* 0x004c001003007988 */ /* 0x000fe8000800040a */
[----:B------:R-:W-:Y:S04]  /*a940*/  STS.U16 [R3+UR10+0x5000], R17 ;  /* 0x0050001103007988 */ /* 0x000fe8000800040a */
[----:B------:R-:W-:Y:S04]  /*a950*/  STS.U16 [R3+UR10+0x5400], R14 ;  /* 0x0054000e03007988 */ /* 0x000fe8000800040a */
[----:B------:R-:W-:Y:S04]  /*a960*/  STS.U16 [R3+UR10+0x5c00], R15 ;  /* 0x005c000f03007988 */ /* 0x000fe8000800040a */
[----:B------:R-:W2:Y:S04]  /*a970*/  LDL.LU R34, [R1+0x10] ;  /* 0x0000100001227983 */ /* 0x000ea80000300800 */
[----:B------:R-:W-:Y:S04]  /*a980*/  STS.U16 [R2+UR10+0x4080], R28 ;  /* 0x0040801c02007988 */ /* 0x000fe8000800040a */
[----:B------:R-:W2:Y:S04]  /*a990*/  LDL.LU R35, [R1+0xc8] ;  /* 0x0000c80001237983 */ /* 0x000ea80000300800 */
[----:B------:R-:W-:Y:S04]  /*a9a0*/  STS.U16 [R2+UR10+0x4480], R29 ;  /* 0x0044801d02007988 */ /* 0x000fe8000800040a */
[----:B------:R-:W2:Y:S04]  /*a9b0*/  LDL.LU R18, [R1+0xb0] ;  /* 0x0000b00001127983 */ /* 0x000ea80000300800 */
[----:B------:R0:W-:Y:S04]  /*a9c0*/  STS.U16 [R2+UR10+0x4880], R4 ;  /* 0x0048800402007988 */ /* 0x0001e8000800040a */
[----:B------:R-:W2:Y:S04]  /*a9d0*/  LDL.LU R19, [R1+0x88] ;  /* 0x0000880001137983 */ /* 0x000ea80000300800 */
[----:B0-----:R-:W2:Y:S04]  /*a9e0*/  LDL.LU R4, [R1+0x60] ;  /* 0x0000600001047983 */ /* 0x001ea80000300800 */
[----:B------:R-:W2:Y:S04]  /*a9f0*/  LDL.LU R30, [R1+0x48] ;  /* 0x00004800011e7983 */ /* 0x000ea80000300800 */
[----:B------:R-:W2:Y:S04]  /*aa00*/  LDL.LU R31, [R1+0x34] ;  /* 0x00003400011f7983 */ /* 0x000ea80000300800 */
[----:B------:R-:W2:Y:S04]  /*aa10*/  LDL.LU R32, [R1+0x20] ;  /* 0x0000200001207983 */ /* 0x000ea80000300800 */
[----:B------:R-:W2:Y:S04]  /*aa20*/  LDL.LU R33, [R1+0xc] ;  /* 0x00000c0001217983 */ /* 0x000ea80000300800 */
[----:B------:R-:W2:Y:S04]  /*aa30*/  LDL.LU R16, [R1+0xc4] ;  /* 0x0000c40001107983 */ /* 0x000ea80000300800 */
[----:B------:R-:W2:Y:S01]  /*aa40*/  LDL.LU R17, [R1+0xac] ;  /* 0x0000ac0001117983 */ /* 0x000ea20000300800 */
[----:B------:R-:W-:-:S03]  /*aa50*/  LOP3.LUT R46, R3, 0x20, RZ, 0x3c, !PT ;  /* 0x00000020032e7812 */ /* 0x000fc600078e3cff */
[----:B------:R-:W2:Y:S04]  /*aa60*/  LDL.LU R14, [R1+0x84] ;  /* 0x00008400010e7983 */ /* 0x000ea80000300800 */
[----:B------:R-:W2:Y:S04]  /*aa70*/  LDL.LU R15, [R1+0x5c] ;  /* 0x00005c00010f7983 */ /* 0x000ea80000300800 */
[----:B------:R-:W2:Y:S04]  /*aa80*/  LDL.LU R28, [R1+0x44] ;  /* 0x00004400011c7983 */ /* 0x000ea80000300800 */
[----:B---3--:R0:W-:Y:S04]  /*aa90*/  STS.U16 [R2+UR10+0x4c80], R5 ;  /* 0x004c800502007988 */ /* 0x0081e8000800040a */
[----:B------:R-:W3:Y:S04]  /*aaa0*/  LDL.LU R29, [R1+0x30] ;  /* 0x00003000011d7983 */ /* 0x000ee80000300800 */
[----:B----4-:R1:W-:Y:S04]  /*aab0*/  STS.U16 [R2+UR10+0x5080], R20 ;  /* 0x0050801402007988 */ /* 0x0103e8000800040a */
[----:B0-----:R-:W4:Y:S04]  /*aac0*/  LDL.LU R5, [R1+0x1c] ;  /* 0x00001c0001057983 */ /* 0x001f280000300800 */
[----:B------:R0:W-:Y:S04]  /*aad0*/  STS.U16 [R2+UR10+0x5480], R21 ;  /* 0x0054801502007988 */ /* 0x0001e8000800040a */
[----:B-1----:R-:W4:Y:S04]  /*aae0*/  LDL.LU R20, [R1+0x8] ;  /* 0x0000080001147983 */ /* 0x002f280000300800 */
[----:B------:R1:W-:Y:S04]  /*aaf0*/  STS.U16 [R2+UR10+0x5880], R36 ;  /* 0x0058802402007988 */ /* 0x0003e8000800040a */
        /* <DEDUP_REMOVED lines=9> */
[----:B-1----:R-:W4:Y:S04]  /*ab90*/  LDL.LU R38, [R1+0xe8] ;  /* 0x0000e80001267983 */ /* 0x002f280000300800 */
[----:B--2---:R0:W-:Y:S04]  /*aba0*/  STS.U16 [R46+UR10+0x4d00], R39 ;  /* 0x004d00272e007988 */ /* 0x0041e8000800040a */
[----:B0-----:R-:W2:Y:S01]  /*abb0*/  LDL.LU R39, [R1+0xe4] ;  /* 0x0000e40001277983 */ /* 0x001ea20000300800 */
[----:B------:R-:W-:-:S03]  /*abc0*/  LOP3.LUT R2, R3, 0x30, RZ, 0x3c, !PT ;  /* 0x0000003003027812 */ /* 0x000fc600078e3cff */
[----:B------:R-:W-:Y:S04]  /*abd0*/  STS.U16 [R46+UR10+0x5100], R53 ;  /* 0x005100352e007988 */ /* 0x000fe8000800040a */
[----:B------:R-:W-:Y:S04]  /*abe0*/  STS.U16 [R46+UR10+0x5500], R50 ;  /* 0x005500322e007988 */ /* 0x000fe8000800040a */
[----:B------:R-:W-:Y:S04]  /*abf0*/  STS.U16 [R46+UR10+0x5900], R51 ;  /* 0x005900332e007988 */ /* 0x000fe8000800040a */
[----:B------:R-:W-:Y:S04]  /*ac00*/  STS.U16 [R46+UR10+0x5d00], R34 ;  /* 0x005d00222e007988 */ /* 0x000fe8000800040a */
[----:B------:R-:W-:Y:S04]  /*ac10*/  STS.U16 [R2+UR10+0x4180], R35 ;  /* 0x0041802302007988 */ /* 0x000fe8000800040a */
[----:B------:R-:W-:Y:S04]  /*ac20*/  STS.U16 [R2+UR10+0x4580], R18 ;  /* 0x0045801202007988 */ /* 0x000fe8000800040a */
[----:B------:R-:W-:Y:S04]  /*ac30*/  STS.U16 [R2+UR10+0x4980], R19 ;  /* 0x0049801302007988 */ /* 0x000fe8000800040a */
[----:B------:R0:W-:Y:S04]  /*ac40*/  STS.U16 [R2+UR10+0x4d80], R4 ;  /* 0x004d800402007988 */ /* 0x0001e8000800040a */
[----:B------:R-:W-:Y:S04]  /*ac50*/  STS.U16 [R2+UR10+0x5180], R30 ;  /* 0x0051801e02007988 */ /* 0x000fe8000800040a */
[----:B------:R-:W-:Y:S01]  /*ac60*/  STS.U16 [R2+UR10+0x5580], R31 ;  /* 0x0055801f02007988 */ /* 0x000fe2000800040a */
[----:B0-----:R-:W-:-:S03]  /*ac70*/  LOP3.LUT R4, R3, 0x40, RZ, 0x3c, !PT ;  /* 0x0000004003047812 */ /* 0x001fc600078e3cff */
[----:B------:R-:W-:Y:S04]  /*ac80*/  STS.U16 [R2+UR10+0x5980], R32 ;  /* 0x0059802002007988 */ /* 0x000fe8000800040a */
[----:B------:R0:W-:Y:S04]  /*ac90*/  STS.U16 [R2+UR10+0x5d80], R33 ;  /* 0x005d802102007988 */ /* 0x0001e8000800040a */
[----:B------:R-:W-:Y:S04]  /*aca0*/  STS.U16 [R4+UR10+0x4200], R16 ;  /* 0x0042001004007988 */ /* 0x000fe8000800040a */
[----:B------:R-:W-:Y:S01]  /*acb0*/  STS.U16 [R4+UR10+0x4600], R17 ;  /* 0x0046001104007988 */ /* 0x000fe2000800040a */
[----:B0-----:R-:W-:-:S03]  /*acc0*/  LOP3.LUT R2, R3, 0x50, RZ, 0x3c, !PT ;  /* 0x0000005003027812 */ /* 0x001fc600078e3cff */
[----:B------:R-:W-:Y:S04]  /*acd0*/  STS.U16 [R4+UR10+0x4a00], R14 ;  /* 0x004a000e04007988 */ /* 0x000fe8000800040a */
[----:B------:R-:W-:Y:S04]  /*ace0*/  STS.U16 [R4+UR10+0x4e00], R15 ;  /* 0x004e000f04007988 */ /* 0x000fe8000800040a */
[----:B------:R-:W-:Y:S04]  /*acf0*/  STS.U16 [R4+UR10+0x5200], R28 ;  /* 0x0052001c04007988 */ /* 0x000fe8000800040a */
[----:B---3--:R-:W-:Y:S04]  /*ad00*/  STS.U16 [R4+UR10+0x5600], R29 ;  /* 0x0056001d04007988 */ /* 0x008fe8000800040a */
[----:B----4-:R-:W-:Y:S04]  /*ad10*/  STS.U16 [R4+UR10+0x5a00], R5 ;  /* 0x005a000504007988 */ /* 0x010fe8000800040a */
[----:B------:R0:W-:Y:S04]  /*ad20*/  STS.U16 [R4+UR10+0x5e00], R20 ;  /* 0x005e001404007988 */ /* 0x0001e8000800040a */
[----:B------:R-:W-:Y:S01]  /*ad30*/  STS.U16 [R2+UR10+0x4280], R21 ;  /* 0x0042801502007988 */ /* 0x000fe2000800040a */
[----:B0-----:R-:W-:-:S03]  /*ad40*/  LOP3.LUT R4, R3, 0x60, RZ, 0x3c, !PT ;  /* 0x0000006003047812 */ /* 0x001fc600078e3cff */
[----:B------:R-:W-:Y:S04]  /*ad50*/  STS.U16 [R2+UR10+0x4680], R36 ;  /* 0x0046802402007988 */ /* 0x000fe8000800040a */
[----:B------:R-:W-:Y:S04]  /*ad60*/  STS.U16 [R2+UR10+0x4a80], R37 ;  /* 0x004a802502007988 */ /* 0x000fe8000800040a */
[----:B------:R-:W-:Y:S04]  /*ad70*/  STS.U16 [R2+UR10+0x4e80], R22 ;  /* 0x004e801602007988 */ /* 0x000fe8000800040a */
[----:B------:R-:W-:Y:S04]  /*ad80*/  STS.U16 [R2+UR10+0x5280], R23 ;  /* 0x0052801702007988 */ /* 0x000fe8000800040a */
[----:B------:R-:W-:Y:S04]  /*ad90*/  STS.U16 [R2+UR10+0x5680], R38 ;  /* 0x0056802602007988 */ /* 0x000fe8000800040a */
[----:B------:R-:W-:Y:S04]  /*ada0*/  STL [R1+0x6a0], R3 ;  /* 0x0006a00301007387 */ /* 0x000fe80000100800 */
[----:B------:R-:W-:Y:S04]  /*adb0*/  STL [R1+0x6a8], R45 ;  /* 0x0006a82d01007387 */ /* 0x000fe80000100800 */
[----:B--2---:R-:W-:Y:S04]  /*adc0*/  STS.U16 [R2+UR10+0x5a80], R39 ;  /* 0x005a802702007988 */ /* 0x004fe8000800040a */
[----:B------:R-:W-:Y:S04]  /*add0*/  STS.U16 [R2+UR10+0x5e80], R40 ;  /* 0x005e802802007988 */ /* 0x000fe8000800040a */
[----:B------:R-:W-:Y:S04]  /*ade0*/  STS.U16 [R4+UR10+0x4300], R41 ;  /* 0x0043002904007988 */ /* 0x000fe8000800040a */
[----:B------:R0:W-:Y:S02]  /*adf0*/  STS.U16 [R4+UR10+0x4700], R44 ;  /* 0x0047002c04007988 */ /* 0x0001e4000800040a */
[----:B0-----:R-:W0:Y:S01]  /*ae00*/  S2R R44, SR_TID.X ;  /* 0x00000000002c7919 */ /* 0x001e220000002100 */
[----:B------:R-:W-:Y:S01]  /*ae10*/  LOP3.LUT R2, R3, 0x70, RZ, 0x3c, !PT ;  /* 0x0000007003027812 */ /* 0x000fe200078e3cff */
[----:B------:R-:W-:Y:S04]  /*ae20*/  STS.U16 [R4+UR10+0x4b00], R43 ;  /* 0x004b002b04007988 */ /* 0x000fe8000800040a */
[----:B------:R-:W-:Y:S04]  /*ae30*/  STS.U16 [R4+UR10+0x4f00], R42 ;  /* 0x004f002a04007988 */ /* 0x000fe8000800040a */
[----:B------:R-:W-:Y:S04]  /*ae40*/  STS.U16 [R4+UR10+0x5300], R27 ;  /* 0x0053001b04007988 */ /* 0x000fe8000800040a */
[----:B------:R-:W-:Y:S04]  /*ae50*/  STS.U16 [R4+UR10+0x5700], R26 ;  /* 0x0057001a04007988 */ /* 0x000fe8000800040a */
[----:B------:R-:W-:Y:S04]  /*ae60*/  STS.U16 [R4+UR10+0x5b00], R25 ;  /* 0x005b001904007988 */ /* 0x000fe8000800040a */
[----:B------:R-:W-:Y:S04]  /*ae70*/  STS.U16 [R4+UR10+0x5f00], R24 ;  /* 0x005f001804007988 */ /* 0x000fe8000800040a */
[----:B------:R-:W-:Y:S04]  /*ae80*/  STS.U16 [R2+UR10+0x4380], R13 ;  /* 0x0043800d02007988 */ /* 0x000fe8000800040a */
[----:B------:R0:W-:Y:S02]  /*ae90*/  STS.U16 [R2+UR10+0x4780], R12 ;  /* 0x0047800c02007988 */ /* 0x0001e4000800040a */
[----:B0-----:R-:W-:-:S04]  /*aea0*/  SHF.R.U32.HI R12, RZ, 0x6, R44 ;  /* 0x00000006ff0c7819 */ /* 0x001fc8000001162c */
[----:B------:R-:W-:Y:S02]  /*aeb0*/  SGXT.U32 R13, R12, 0x1 ;  /* 0x000000010c0d781a */ /* 0x000fe40000000000 */
[----:B------:R-:W-:Y:S02]  /*aec0*/  SHF.R.U32.HI R44, RZ, 0x6, R44 ;  /* 0x00000006ff2c7819 */ /* 0x000fe4000001162c */
[----:B------:R-:W-:Y:S02]  /*aed0*/  LOP3.LUT R13, R13, 0x1a, RZ, 0xfc, !PT ;  /* 0x0000001a0d0d7812 */ /* 0x000fe400078efcff */
[C---:B------:R-:W-:Y:S02]  /*aee0*/  SGXT.U32 R43, R44.reuse, 0x1 ;  /* 0x000000012c2b781a */ /* 0x040fe40000000000 */
[C---:B------:R-:W-:Y:S01]  /*aef0*/  SGXT.U32 R42, R44.reuse, 0x1 ;  /* 0x000000012c2a781a */ /* 0x040fe20000000000 */
[----:B------:R-:W-:Y:S01]  /*af00*/  IMAD R4, R13, R48, RZ ;  /* 0x000000300d047224 */ /* 0x000fe200078e02ff */
[----:B------:R-:W-:-:S02]  /*af10*/  SGXT.U32 R13, R44, 0x1 ;  /* 0x000000012c0d781a */ /* 0x000fc40000000000 */
[----:B------:R-:W0:Y:S01]  /*af20*/  S2R R44, SR_TID.X ;  /* 0x00000000002c7919 */ /* 0x000e220000002100 */
[----:B------:R-:W-:Y:S01]  /*af30*/  LOP3.LUT R42, R42, 0x1c, RZ, 0xfc, !PT ;  /* 0x0000001c2a2a7812 */ /* 0x000fe200078efcff */
[----:B------:R-:W-:Y:S04]  /*af40*/  STS.U16 [R2+UR10+0x4b80], R11 ;  /* 0x004b800b02007988 */ /* 0x000fe8000800040a */
[----:B------:R-:W-:Y:S04]  /*af50*/  STS.U16 [R2+UR10+0x4f80], R10 ;  /* 0x004f800a02007988 */ /* 0x000fe8000800040a */
[----:B------:R-:W-:Y:S04]  /*af60*/  STS.U16 [R2+UR10+0x5380], R9 ;  /* 0x0053800902007988 */ /* 0x000fe8000800040a */
[----:B------:R-:W-:Y:S04]  /*af70*/  STS.U16 [R2+UR10+0x5780], R8 ;  /* 0x0057800802007988 */ /* 0x000fe8000800040a */
[----:B------:R1:W-:Y:S02]  /*af80*/  STS.U16 [R2+UR10+0x5b80], R7 ;  /* 0x005b800702007988 */ /* 0x0003e4000800040a */
[----:B-1----:R-:W-:-:S02]  /*af90*/  IMAD R7, R42, R48, RZ ;  /* 0x000000302a077224 */ /* 0x002fc400078e02ff */
[----:B------:R-:W1:Y:S01]  /*afa0*/  S2R R42, SR_TID.X ;  /* 0x00000000002a7919 */ /* 0x000e620000002100 */
[----:B------:R-:W-:Y:S02]  /*afb0*/  LOP3.LUT R43, R43, 0x1e, RZ, 0xfc, !PT ;  /* 0x0000001e2b2b7812 */ /* 0x000fe400078efcff */
[----:B------:R-:W-:Y:S02]  /*afc0*/  LOP3.LUT R13, R13, 0x20, RZ, 0xfc, !PT ;  /* 0x000000200d0d7812 */ /* 0x000fe400078efcff */
[----:B0-----:R-:W-:Y:S01]  /*afd0*/  SHF.R.U32.HI R44, RZ, 0x6, R44 ;  /* 0x00000006ff2c7819 */ /* 0x001fe2000001162c */
[-C--:B------:R-:W-:Y:S02]  /*afe0*/  IMAD R10, R43, R48.reuse, RZ ;  /* 0x000000302b0a7224 */ /* 0x080fe400078e02ff */
[----:B------:R-:W-:Y:S01]  /*aff0*/  IMAD R45, R13, R48, RZ ;  /* 0x000000300d2d7224 */ /* 0x000fe200078e02ff */
[C---:B------:R-:W-:Y:S02]  /*b000*/  SGXT.U32 R13, R44.reuse, 0x1 ;  /* 0x000000012c0d781a */ /* 0x040fe40000000000 */
[----:B------:R-:W-:-:S02]  /*b010*/  SGXT.U32 R43, R44, 0x1 ;  /* 0x000000012c2b781a */ /* 0x000fc40000000000 */
[----:B------:R-:W-:Y:S02]  /*b020*/  LOP3.LUT R13, R13, 0x26, RZ, 0xfc, !PT ;  /* 0x000000260d0d7812 */ /* 0x000fe400078efcff */
[----:B------:R-:W-:-:S03]  /*b030*/  LOP3.LUT R43, R43, 0x24, RZ, 0xfc, !PT ;  /* 0x000000242b2b7812 */ /* 0x000fc600078efcff */
[-C--:B------:R-:W-:Y:S02]  /*b040*/  IMAD R38, R13, R48.reuse, RZ ;  /* 0x000000300d267224 */ /* 0x080fe400078e02ff */
[----:B------:R-:W-:Y:S01]  /*b050*/  IMAD R40, R43, R48, RZ ;  /* 0x000000302b287224 */ /* 0x000fe200078e02ff */
[----:B-1----:R-:W-:-:S04]  /*b060*/  SHF.R.U32.HI R42, RZ, 0x6, R42 ;  /* 0x00000006ff2a7819 */ /* 0x002fc8000001162a */
[C---:B------:R-:W-:Y:S02]  /*b070*/  SGXT.U32 R13, R42.reuse, 0x1 ;  /* 0x000000012a0d781a */ /* 0x040fe40000000000 */
[C---:B------:R-:W-:Y:S02]  /*b080*/  SGXT.U32 R43, R42.reuse, 0x1 ;  /* 0x000000012a2b781a */ /* 0x040fe40000000000 */
[----:B------:R-:W-:Y:S02]  /*b090*/  SGXT.U32 R27, R42, 0x1 ;  /* 0x000000012a1b781a */ /* 0x000fe40000000000 */
[----:B------:R-:W0:Y:S01]  /*b0a0*/  S2R R42, SR_TID.X ;  /* 0x00000000002a7919 */ /* 0x000e220000002100 */
[----:B------:R-:W-:Y:S02]  /*b0b0*/  LOP3.LUT R43, R43, 0x2a, RZ, 0xfc, !PT ;  /* 0x0000002a2b2b7812 */ /* 0x000fe400078efcff */
[----:B------:R-:W-:Y:S02]  /*b0c0*/  LOP3.LUT R27, R27, 0x28, RZ, 0xfc, !PT ;  /* 0x000000281b1b7812 */ /* 0x000fe400078efcff */
[----:B------:R-:W-:Y:S01]  /*b0d0*/  LOP3.LUT R13, R13, 0x2c, RZ, 0xfc, !PT ;  /* 0x0000002c0d0d7812 */ /* 0x000fe200078efcff */
[----:B------:R-:W-:-:S02]  /*b0e0*/  IMAD R35, R43, R48, RZ ;  /* 0x000000302b237224 */ /* 0x000fc400078e02ff */
[-C--:B------:R-:W-:Y:S02]  /*b0f0*/  IMAD R37, R27, R48.reuse, RZ ;  /* 0x000000301b257224 */ /* 0x080fe400078e02ff */
[----:B------:R-:W-:Y:S01]  /*b100*/  IMAD R34, R13, R48, RZ ;  /* 0x000000300d227224 */ /* 0x000fe200078e02ff */
[----:B0-----:R-:W-:-:S04]  /*b110*/  SHF.R.U32.HI R42, RZ, 0x6, R42 ;  /* 0x00000006ff2a7819 */ /* 0x001fc8000001162a */
        /* <DEDUP_REMOVED lines=50> */
[----:B------:R-:W-:-:S03]  /*b440*/  LOP3.LUT R13, R13, 0x4a, RZ, 0xfc, !PT ;  /* 0x0000004a0d0d7812 */ /* 0x000fc600078efcff */
[-C--:B------:R-:W-:Y:S02]  /*b450*/  IMAD R16, R27, R48.reuse, RZ ;  /* 0x000000301b107224 */ /* 0x080fe400078e02ff */
        /* <DEDUP_REMOVED lines=19> */
[----:B------:R-:W-:-:S03]  /*b590*/  LOP3.LUT R26, R26, 0x52, RZ, 0xfc, !PT ;  /* 0x000000521a1a7812 */ /* 0x000fc600078efcff */
        /* <DEDUP_REMOVED lines=10> */
[----:B------:R1:W-:Y:S02]  /*b640*/  STS.U16 [R2+UR10+0x5f80], R6 ;  /* 0x005f800602007988 */ /* 0x0003e4000800040a */
[----:B------:R-:W-:Y:S01]  /*b650*/  IMAD R50, R41, R48, RZ ;  /* 0x0000003029327224 */ /* 0x000fe200078e02ff */
[----:B------:R-:W-:-:S02]  /*b660*/  SGXT.U32 R44, R44, 0x1 ;  /* 0x000000012c2c781a */ /* 0x000fc40000000000 */
[----:B------:R-:W-:Y:S01]  /*b670*/  SGXT.U32 R12, R12, 0x1 ;  /* 0x000000010c0c781a */ /* 0x000fe20000000000 */
[----:B------:R-:W-:Y:S02]  /*b680*/  IMAD.SHL.U32 R52, R29, 0x2, RZ ;  /* 0x000000021d347824 */ /* 0x000fe400078e00ff */
[-C--:B-1----:R-:W-:Y:S02]  /*b690*/  IMAD R2, R26, R48.reuse, RZ ;  /* 0x000000301a027224 */ /* 0x082fe400078e02ff */
[----:B------:R-:W-:Y:S01]  /*b6a0*/  IMAD R6, R43, R48, RZ ;  /* 0x000000302b067224 */ /* 0x000fe200078e02ff */
[----:B0-----:R-:W-:Y:S01]  /*b6b0*/  SHF.R.U32.HI R42, RZ, 0x6, R42 ;  /* 0x00000006ff2a7819 */ /* 0x001fe2000001162a */
[----:B------:R-:W-:Y:S01]  /*b6c0*/  IMAD.SHL.U32 R53, R30, 0x2, RZ ;  /* 0x000000021e357824 */ /* 0x000fe200078e00ff */
[----:B------:R-:W-:Y:S01]  /*b6d0*/  LOP3.LUT R13, R13, 0x54, RZ, 0xfc, !PT ;  /* 0x000000540d0d7812 */ /* 0x000fe200078efcff */
[----:B------:R-:W-:Y:S01]  /*b6e0*/  IMAD.SHL.U32 R20, R7, 0x2, RZ ;  /* 0x0000000207147824 */ /* 0x000fe200078e00ff */
[C---:B------:R-:W-:Y:S01]  /*b6f0*/  SGXT.U32 R43, R42.reuse, 0x1 ;  /* 0x000000012a2b781a */ /* 0x040fe20000000000 */
[----:B------:R-:W-:Y:S01]  /*b700*/  IMAD.HI R46, R29, 0x2, RZ ;  /* 0x000000021d2e7827 */ /* 0x000fe200078e02ff */
[C---:B------:R-:W-:Y:S01]  /*b710*/  SGXT.U32 R26, R42.reuse, 0x1 ;  /* 0x000000012a1a781a */ /* 0x040fe20000000000 */
[----:B------:R0:W-:Y:S06]  /*b720*/  MEMBAR.ALL.CTA ;  /* 0x0000000000007992 */ /* 0x0001ec0000008000 */
[----:B0-----:R-:W0:Y:S01]  /*b730*/  FENCE.VIEW.ASYNC.S ;  /* 0x00000000000073c6 */ /* 0x001e220000000000 */
[----:B------:R-:W-:-:S02]  /*b740*/  SGXT.U32 R41, R42, 0x1 ;  /* 0x000000012a29781a */ /* 0x000fc40000000000 */
[----:B------:R-:W1:Y:S01]  /*b750*/  S2R R42, SR_TID.X ;  /* 0x00000000002a7919 */ /* 0x000e620000002100 */
[----:B------:R-:W-:Y:S02]  /*b760*/  LOP3.LUT R26, R26, 0x60, RZ, 0xfc, !PT ;  /* 0x000000601a1a7812 */ /* 0x000fe400078efcff */
[----:B------:R-:W-:-:S03]  /*b770*/  LOP3.LUT R43, R43, 0x62, RZ, 0xfc, !PT ;  /* 0x000000622b2b7812 */ /* 0x000fc600078efcff */
[-C--:B------:R-:W-:Y:S02]  /*b780*/  IMAD R23, R26, R48.reuse, RZ ;  /* 0x000000301a177224 */ /* 0x080fe400078e02ff */
[----:B------:R-:W-:Y:S01]  /*b790*/  IMAD R9, R43, R48, RZ ;  /* 0x000000302b097224 */ /* 0x000fe200078e02ff */
[----:B------:R-:W-:Y:S02]  /*b7a0*/  LOP3.LUT R44, R44, 0x22, RZ, 0xfc, !PT ;  /* 0x000000222c2c7812 */ /* 0x000fe400078efcff */
[----:B------:R-:W-:-:S03]  /*b7b0*/  LOP3.LUT R41, R41, 0x5e, RZ, 0xfc, !PT ;  /* 0x0000005e29297812 */ /* 0x000fc600078efcff */
[----:B------:R-:W-:Y:S01]  /*b7c0*/  IMAD R44, R44, R48, RZ ;  /* 0x000000302c2c7224 */ /* 0x000fe200078e02ff */
[----:B-1----:R-:W-:-:S04]  /*b7d0*/  SHF.R.U32.HI R42, RZ, 0x6, R42 ;  /* 0x00000006ff2a7819 */ /* 0x002fc8000001162a */
[C---:B------:R-:W-:Y:S02]  /*b7e0*/  SGXT.U32 R26, R42.reuse, 0x1 ;  /* 0x000000012a1a781a */ /* 0x040fe40000000000 */
[----:B------:R-:W-:Y:S02]  /*b7f0*/  SGXT.U32 R43, R42, 0x1 ;  /* 0x000000012a2b781a */ /* 0x000fe40000000000 */
[----:B------:R-:W-:Y:S02]  /*b800*/  LOP3.LUT R26, R26, 0x64, RZ, 0xfc, !PT ;  /* 0x000000641a1a7812 */ /* 0x000fe400078efcff */
[----:B------:R-:W-:Y:S02]  /*b810*/  LOP3.LUT R43, R43, 0x68, RZ, 0xfc, !PT ;  /* 0x000000682b2b7812 */ /* 0x000fe400078efcff */
[----:B------:R-:W-:Y:S01]  /*b820*/  SGXT.U32 R42, R42, 0x1 ;  /* 0x000000012a2a781a */ /* 0x000fe20000000000 */
[-C--:B------:R-:W-:Y:S02]  /*b830*/  IMAD R8, R26, R48.reuse, RZ ;  /* 0x000000301a087224 */ /* 0x080fe400078e02ff */
[-C--:B------:R-:W-:Y:S01]  /*b840*/  IMAD R25, R43, R48.reuse, RZ ;  /* 0x000000302b197224 */ /* 0x080fe200078e02ff */
[----:B------:R-:W-:Y:S01]  /*b850*/  LOP3.LUT R42, R42, 0x66, RZ, 0xfc, !PT ;  /* 0x000000662a2a7812 */ /* 0x000fe200078efcff */
[-C--:B------:R-:W-:Y:S01]  /*b860*/  IMAD R39, R41, R48.reuse, RZ ;  /* 0x0000003029277224 */ /* 0x080fe200078e02ff */
[----:B------:R1:W-:Y:S03]  /*b870*/  STL [R1+0x6d8], R8 ;  /* 0x0006d80801007387 */ /* 0x0003e60000100800 */
[----:B------:R-:W-:Y:S01]  /*b880*/  IMAD R41, R42, R48, RZ ;  /* 0x000000302a297224 */ /* 0x000fe200078e02ff */
[----:B------:R2:W-:Y:S01]  /*b890*/  STL [R1+0x6ac], R25 ;  /* 0x0006ac1901007387 */ /* 0x0005e20000100800 */
[----:B------:R-:W-:-:S03]  /*b8a0*/  IMAD.SHL.U32 R42, R45, 0x2, RZ ;  /* 0x000000022d2a7824 */ /* 0x000fc600078e00ff */
[----:B------:R-:W-:Y:S01]  /*b8b0*/  STL.64 [R1+0x690], R48 ;  /* 0x0006903001007387 */ /* 0x000fe20000100a00 */
[----:B-1----:R-:W-:-:S04]  /*b8c0*/  IMAD.HI R8, R44, 0x2, RZ ;  /* 0x000000022c087827 */ /* 0x002fc800078e02ff */
[----:B--2---:R-:W-:-:S04]  /*b8d0*/  IMAD.HI R25, R45, 0x2, RZ ;  /* 0x000000022d197827 */ /* 0x004fc800078e02ff */
[----:B------:R-:W-:Y:S01]  /*b8e0*/  IMAD.SHL.U32 R45, R44, 0x2, RZ ;  /* 0x000000022c2d7824 */ /* 0x000fe200078e00ff */
[----:B------:R1:W-:Y:S04]  /*b8f0*/  STL [R1+0xb8], R25 ;  /* 0x0000b81901007387 */ /* 0x0003e80000100800 */
[----:B------:R-:W-:Y:S04]  /*b900*/  STL [R1+0x68], R45 ;  /* 0x0000682d01007387 */ /* 0x000fe80000100800 */
[----:B------:R2:W-:Y:S01]  /*b910*/  STL [R1+0xc0], R8 ;  /* 0x0000c00801007387 */ /* 0x0005e20000100800 */
[----:B-1----:R-:W-:-:S02]  /*b920*/  IMAD.SHL.U32 R25, R40, 0x2, RZ ;  /* 0x0000000228197824 */ /* 0x002fc400078e00ff */
[----:B------:R-:W-:-:S03]  /*b930*/  IMAD.HI R40, R40, 0x2, RZ ;  /* 0x0000000228287827 */ /* 0x000fc600078e02ff */
[----:B------:R1:W-:Y:S01]  /*b940*/  STL [R1+0x64], R25 ;  /* 0x0000641901007387 */ /* 0x0003e20000100800 */
[----:B--2---:R-:W-:-:S03]  /*b950*/  IMAD.SHL.U32 R8, R38, 0x2, RZ ;  /* 0x0000000226087824 */ /* 0x004fc600078e00ff */
[----:B------:R-:W-:Y:S04]  /*b960*/  STL [R1+0xc8], R40 ;  /* 0x0000c82801007387 */ /* 0x000fe80000100800 */
[----:B------:R2:W-:Y:S01]  /*b970*/  STL [R1+0xb0], R8 ;  /* 0x0000b00801007387 */ /* 0x0005e20000100800 */
[----:B-1----:R-:W-:-:S04]  /*b980*/  IMAD.HI R25, R38, 0x2, RZ ;  /* 0x0000000226197827 */ /* 0x002fc800078e02ff */
[----:B--2---:R-:W-:Y:S01]  /*b990*/  IMAD.HI R8, R37, 0x2, RZ ;  /* 0x0000000225087827 */ /* 0x004fe200078e02ff */
[----:B------:R1:W-:Y:S04]  /*b9a0*/  STL [R1+0xd0], R25 ;  /* 0x0000d01901007387 */ /* 0x0003e80000100800 */
[----:B------:R2:W-:Y:S01]  /*b9b0*/  STL.64 [R1+0x6e0], R8 ;  /* 0x0006e00801007387 */ /* 0x0005e20000100a00 */
[C---:B-1----:R-:W-:Y:S02]  /*b9c0*/  IMAD.SHL.U32 R25, R35.reuse, 0x2, RZ ;  /* 0x0000000223197824 */ /* 0x042fe400078e00ff */
[----:B--2---:R-:W-:-:S03]  /*b9d0*/  IMAD.HI R9, R35, 0x2, RZ ;  /* 0x0000000223097827 */ /* 0x004fc600078e02ff */
[----:B------:R1:W-:Y:S01]  /*b9e0*/  STL [R1+0xc4], R25 ;  /* 0x0000c41901007387 */ /* 0x0003e20000100800 */
[----:B------:R-:W-:-:S03]  /*b9f0*/  IMAD.SHL.U32 R8, R34, 0x2, RZ ;  /* 0x0000000222087824 */ /* 0x000fc600078e00ff */
[----:B------:R2:W-:Y:S04]  /*ba00*/  STL [R1+0xe8], R9 ;  /* 0x0000e80901007387 */ /* 0x0005e80000100800 */
[----:B------:R3:W-:Y:S01]  /*ba10*/  STL [R1+0xcc], R8 ;  /* 0x0000cc0801007387 */ /* 0x0007e20000100800 */
[----:B-1----:R-:W-:-:S04]  /*ba20*/  IMAD.HI R25, R34, 0x2, RZ ;  /* 0x0000000222197827 */ /* 0x002fc800078e02ff */
[C---:B--2---:R-:W-:Y:S02]  /*ba30*/  IMAD.SHL.U32 R9, R22.reuse, 0x2, RZ ;  /* 0x0000000216097824 */ /* 0x044fe400078e00ff */
[----:B---3--:R-:W-:Y:S01]  /*ba40*/  IMAD.HI R8, R22, 0x2, RZ ;  /* 0x0000000216087827 */ /* 0x008fe200078e02ff */
[----:B------:R-:W-:Y:S03]  /*ba50*/  STL [R1+0xf0], R25 ;  /* 0x0000f01901007387 */ /* 0x000fe60000100800 */
[----:B------:R-:W-:Y:S01]  /*ba60*/  IMAD.SHL.U32 R22, R33, 0x2, RZ ;  /* 0x0000000221167824 */ /* 0x000fe200078e00ff */
[----:B------:R1:W-:Y:S04]  /*ba70*/  STL [R1+0xd8], R9 ;  /* 0x0000d80901007387 */ /* 0x0003e80000100800 */
[----:B------:R-:W-:Y:S04]  /*ba80*/  STL.64 [R1+0x6f8], R22 ;  /* 0x0006f81601007387 */ /* 0x000fe80000100a00 */
[----:B------:R2:W-:Y:S01]  /*ba90*/  STL [R1+0xf8], R8 ;  /* 0x0000f80801007387 */ /* 0x0005e20000100800 */
[----:B------:R-:W-:Y:S01]  /*baa0*/  LOP3.LUT R12, R12, 0x18, RZ, 0xfc, !PT ;  /* 0x000000180c0c7812 */ /* 0x000fe200078efcff */
[----:B-1----:R-:W-:-:S04]  /*bab0*/  IMAD.HI R9, R32, 0x2, RZ ;  /* 0x0000000220097827 */ /* 0x002fc800078e02ff */
[----:B--2---:R-:W-:-:S04]  /*bac0*/  IMAD.HI R8, R33, 0x2, RZ ;  /* 0x0000000221087827 */ /* 0x004fc800078e02ff */
[----:B------:R-:W-:Y:S01]  /*bad0*/  IMAD.SHL.U32 R22, R32, 0x2, RZ ;  /* 0x0000000220167824 */ /* 0x000fe200078e00ff */
[----:B------:R1:W-:Y:S01]  /*bae0*/  STL [R1+0x100], R8 ;  /* 0x0001000801007387 */ /* 0x0003e20000100800 */
[-C--:B------:R-:W-:Y:S02]  /*baf0*/  IMAD R12, R12, R48.reuse, RZ ;  /* 0x000000300c0c7224 */ /* 0x080fe400078e02ff */
[----:B------:R-:W-:Y:S01]  /*bb00*/  IMAD R13, R13, R48, RZ ;  /* 0x000000300d0d7224 */ /* 0x000fe200078e02ff */
[----:B------:R-:W-:Y:S01]  /*bb10*/  STL [R1+0xec], R22 ;  /* 0x0000ec1601007387 */ /* 0x000fe20000100800 */
[----:B------:R-:W-:Y:S02]  /*bb20*/  IMAD.SHL.U32 R48, R28, 0x2, RZ ;  /* 0x000000021c307824 */ /* 0x000fe400078e00ff */
[----:B-1----:R-:W-:Y:S01]  /*bb30*/  IMAD.SHL.U32 R8, R31, 0x2, RZ ;  /* 0x000000021f087824 */ /* 0x002fe200078e00ff */
[----:B------:R1:W-:Y:S01]  /*bb40*/  STL [R1+0x108], R9 ;  /* 0x0001080901007387 */ /* 0x0003e20000100800 */
[----:B------:R-:W-:-:S02]  /*bb50*/  IMAD.SHL.U32 R40, R24, 0x2, RZ ;  /* 0x0000000218287824 */ /* 0x000fc400078e00ff */
[----:B------:R-:W-:Y:S01]  /*bb60*/  IMAD.HI R25, R31, 0x2, RZ ;  /* 0x000000021f197827 */ /* 0x000fe200078e02ff */
[----:B------:R-:W-:Y:S03]  /*bb70*/  STL [R1+0xf4], R8 ;  /* 0x0000f40801007387 */ /* 0x000fe60000100800 */
[----:B------:R-:W-:Y:S01]  /*bb80*/  IMAD.HI R45, R30, 0x2, RZ ;  /* 0x000000021e2d7827 */ /* 0x000fe200078e02ff */
[----:B------:R-:W-:Y:S03]  /*bb90*/  STL [R1+0x6a4], R52 ;  /* 0x0006a43401007387 */ /* 0x000fe60000100800 */
[----:B------:R-:W-:Y:S01]  /*bba0*/  IMAD.HI R35, R28, 0x2, RZ ;  /* 0x000000021c237827 */ /* 0x000fe200078e02ff */
[----:B------:R-:W-:Y:S03]  /*bbb0*/  STL [R1+0x6b0], R53 ;  /* 0x0006b03501007387 */ /* 0x000fe60000100800 */
[----:B------:R-:W-:-:S02]  /*bbc0*/  IMAD.SHL.U32 R34, R19, 0x2, RZ ;  /* 0x0000000213227824 */ /* 0x000fc400078e00ff */
[----:B------:R-:W-:Y:S01]  /*bbd0*/  IMAD.HI R31, R24, 0x2, RZ ;  /* 0x00000002181f7827 */ /* 0x000fe200078e02ff */
[----:B------:R-:W-:Y:S03]  /*bbe0*/  STL [R1+0x69c], R48 ;  /* 0x00069c3001007387 */ /* 0x000fe60000100800 */
[----:B------:R-:W-:Y:S02]  /*bbf0*/  IMAD.SHL.U32 R30, R18, 0x2, RZ ;  /* 0x00000002121e7824 */ /* 0x000fe400078e00ff */
[----:B------:R-:W-:Y:S01]  /*bc00*/  IMAD.HI R19, R19, 0x2, RZ ;  /* 0x0000000213137827 */ /* 0x000fe200078e02ff */
[----:B------:R-:W-:Y:S03]  /*bc10*/  STL.64 [R1+0x6b8], R40 ;  /* 0x0006b82801007387 */ /* 0x000fe60000100a00 */
[----:B------:R-:W-:-:S02]  /*bc20*/  IMAD.SHL.U32 R18, R17, 0x2, RZ ;  /* 0x0000000211127824 */ /* 0x000fc400078e00ff */
[----:B------:R-:W-:Y:S01]  /*bc30*/  IMAD.HI R33, R17, 0x2, RZ ;  /* 0x0000000211217827 */ /* 0x000fe200078e02ff */
[----:B------:R-:W-:Y:S03]  /*bc40*/  STL.64 [R1+0x6c0], R34 ;  /* 0x0006c02201007387 */ /* 0x000fe60000100a00 */
[C---:B------:R-:W-:Y:S02]  /*bc50*/  IMAD.SHL.U32 R17, R16.reuse, 0x2, RZ ;  /* 0x0000000210117824 */ /* 0x040fe400078e00ff */
[----:B------:R-:W-:Y:S01]  /*bc60*/  IMAD.HI R24, R16, 0x2, RZ ;  /* 0x0000000210187827 */ /* 0x000fe200078e02ff */
[----:B------:R-:W-:Y:S03]  /*bc70*/  STL.64 [R1+0x6c8], R30 ;  /* 0x0006c81e01007387 */ /* 0x000fe60000100a00 */
[----:B------:R-:W-:Y:S01]  /*bc80*/  IMAD.SHL.U32 R16, R27, 0x2, RZ ;  /* 0x000000021b107824 */ /* 0x000fe200078e00ff */
[----:B------:R2:W-:Y:S04]  /*bc90*/  STL.64 [R1+0x6d0], R18 ;  /* 0x0006d01201007387 */ /* 0x0005e80000100a00 */
[----:B------:R3:W-:Y:S04]  /*bca0*/  STL.64 [R1+0x6e8], R24 ;  /* 0x0006e81801007387 */ /* 0x0007e80000100a00 */
[----:B------:R4:W-:Y:S04]  /*bcb0*/  STL.64 [R1+0x6f0], R16 ;  /* 0x0006f01001007387 */ /* 0x0009e80000100a00 */
[----:B-1----:R-:W4:Y:S04]  /*bcc0*/  LDL.LU R9, [R1+0x68] ;  /* 0x0000680001097983 */ /* 0x002f280000300800 */
[----:B--2---:R-:W2:Y:S04]  /*bcd0*/  LDL.LU R18, [R1+0xb8] ;  /* 0x0000b80001127983 */ /* 0x004ea80000300800 */
[----:B------:R-:W2:Y:S04]  /*bce0*/  LDL.LU R19, [R1+0x64] ;  /* 0x0000640001137983 */ /* 0x000ea80000300800 */
[----:B------:R-:W2:Y:S04]  /*bcf0*/  LDL.LU R30, [R1+0xc0] ;  /* 0x0000c000011e7983 */ /* 0x000ea80000300800 */
[----:B------:R-:W2:Y:S01]  /*bd00*/  LDL.LU R31, [R1+0xb0] ;  /* 0x0000b000011f7983 */ /* 0x000ea20000300800 */
[----:B------:R-:W-:-:S02]  /*bd10*/  IMAD.SHL.U32 R43, R12, 0x2, RZ ;  /* 0x000000020c2b7824 */ /* 0x000fc400078e00ff */
[----:B------:R-:W-:Y:S01]  /*bd20*/  IMAD.HI R21, R12, 0x2, RZ ;  /* 0x000000020c157827 */ /* 0x000fe200078e02ff */
[----:B------:R-:W2:Y:S02]  /*bd30*/  LDL.LU R40, [R1+0xc4] ;  /* 0x0000c40001287983 */ /* 0x000ea40000300800 */
[----:B---3--:R-:W-:Y:S01]  /*bd40*/  IADD3 R24, P4, P5, R43, UR24, R47 ;  /* 0x000000182b187c10 */ /* 0x008fe2000fd9e02f */
[----:B------:R-:W-:Y:S01]  /*bd50*/  IMAD.MOV.U32 R48, RZ, RZ, R21 ;  /* 0x000000ffff307224 */ /* 0x000fe200078e0015 */
[----:B------:R-:W3:Y:S01]  /*bd60*/  LDL.LU R41, [R1+0xcc] ;  /* 0x0000cc0001297983 */ /* 0x000ee20000300800 */
[----:B------:R-:W-:Y:S02]  /*bd70*/  IMAD.SHL.U32 R26, R4, 0x2, RZ ;  /* 0x00000002041a7824 */ /* 0x000fe400078e00ff */
[----:B------:R-:W-:Y:S01]  /*bd80*/  IMAD.HI R12, R7, 0x2, RZ ;  /* 0x00000002070c7827 */ /* 0x000fe200078e02ff */
[----:B------:R-:W-:Y:S01]  /*bd90*/  IADD3.X R25, PT, PT, R48, UR25, R0, P4, P5 ;  /* 0x0000001930197c10 */ /* 0x000fe2000a7ea400 */
[----:B------:R-:W3:Y:S02]  /*bda0*/  LDL.LU R34, [R1+0xe8] ;  /* 0x0000e80001227983 */ /* 0x000ee40000300800 */
[----:B------:R-:W-:-:S02]  /*bdb0*/  IMAD.SHL.U32 R7, R10, 0x2, RZ ;  /* 0x000000020a077824 */ /* 0x000fc400078e00ff */
[----:B------:R-:W-:Y:S01]  /*bdc0*/  IMAD.HI R4, R4, 0x2, RZ ;  /* 0x0000000204047827 */ /* 0x000fe200078e02ff */
[----:B------:R-:W3:Y:S03]  /*bdd0*/  LDL.LU R35, [R1+0xd8] ;  /* 0x0000d80001237983 */ /* 0x000ee60000300800 */
[----:B------:R-:W-:Y:S02]  /*bde0*/  IMAD.MOV.U32 R23, RZ, RZ, R26 ;  /* 0x000000ffff177224 */ /* 0x000fe400078e001a */
[----:B------:R-:W-:Y:S02]  /*bdf0*/  IMAD.MOV.U32 R53, RZ, RZ, R20 ;  /* 0x000000ffff357224 */ /* 0x000fe400078e0014 */
[----:B------:R-:W-:Y:S02]  /*be00*/  IMAD.MOV.U32 R52, RZ, RZ, R12 ;  /* 0x000000ffff347224 */ /* 0x000fe400078e000c */
[----:B----4-:R-:W-:-:S02]  /*be10*/  IMAD.MOV.U32 R17, RZ, RZ, R7 ;  /* 0x000000ffff117224 */ /* 0x010fc400078e0007 */
[C---:B------:R-:W-:Y:S02]  /*be20*/  IMAD.SHL.U32 R20, R2.reuse, 0x2, RZ ;  /* 0x0000000202147824 */ /* 0x040fe400078e00ff */
[----:B------:R-:W-:Y:S01]  /*be30*/  IMAD.HI R7, R2, 0x2, RZ ;  /* 0x0000000202077827 */ /* 0x000fe200078e02ff */
[----:B------:R-:W-:Y:S01]  /*be40*/  IADD3 R22, P0, P3, R23, UR24, R47 ;  /* 0x0000001817167c10 */ /* 0x000fe2000fb1e02f */
[----:B------:R-:W4:Y:S02]  /*be50*/  LDL.LU R2, [R1+0xf0] ;  /* 0x0000f00001027983 */ /* 0x000f240000300800 */
[----:B------:R-:W-:Y:S02]  /*be60*/  IMAD.MOV.U32 R16, RZ, RZ, R4 ;  /* 0x000000ffff107224 */ /* 0x000fe400078e0004 */
[----:B------:R-:W-:Y:S01]  /*be70*/  IMAD.HI R10, R10, 0x2, RZ ;  /* 0x000000020a0a7827 */ /* 0x000fe200078e02ff */
[----:B------:R1:W-:Y:S02]  /*be80*/  STL.64 [R1+0x38], R24 ;  /* 0x0000381801007387 */ /* 0x0003e40000100a00 */
[----:B------:R-:W-:Y:S01]  /*be90*/  IADD3.X R23, PT, PT, R16, UR25, R0, P0, P3 ;  /* 0x0000001910177c10 */ /* 0x000fe200087e6400 */
[----:B------:R-:W-:-:S02]  /*bea0*/  IMAD.MOV.U32 R8, RZ, RZ, R10 ;  /* 0x000000ffff087224 */ /* 0x000fc400078e000a */
[C---:B------:R-:W-:Y:S02]  /*beb0*/  IMAD.SHL.U32 R10, R50.reuse, 0x2, RZ ;  /* 0x00000002320a7824 */ /* 0x040fe400078e00ff */
[----:B------:R-:W-:-:S04]  /*bec0*/  IMAD.HI R44, R50, 0x2, RZ ;  /* 0x00000002322c7827 */ /* 0x000fc800078e02ff */
[----:B-1----:R-:W-:Y:S01]  /*bed0*/  IMAD.MOV.U32 R25, RZ, RZ, R52 ;  /* 0x000000ffff197224 */ /* 0x002fe200078e0034 */
[--C-:B------:R-:W-:Y:S02]  /*bee0*/  IADD3 R24, P4, P5, R53, UR24, R47.reuse ;  /* 0x0000001835187c10 */ /* 0x100fe4000fd9e02f */
[----:B------:R-:W3:Y:S01]  /*bef0*/  LDL.LU R53, [R1+0xf8] ;  /* 0x0000f80001357983 */ /* 0x000ee20000300800 */
[----:B------:R-:W-:Y:S01]  /*bf00*/  IMAD.SHL.U32 R4, R51, 0x2, RZ ;  /* 0x0000000233047824 */ /* 0x000fe200078e00ff */
[----:B------:R-:W-:Y:S01]  /*bf10*/  IADD3.X R25, PT, PT, R25, UR25, R0, P4, P5 ;  /* 0x0000001919197c10 */ /* 0x000fe2000a7ea400 */
[----:B------:R-:W-:Y:S01]  /*bf20*/  IMAD.HI R21, R51, 0x2, RZ ;  /* 0x0000000233157827 */ /* 0x000fe200078e02ff */
[----:B------:R-:W3:Y:S04]  /*bf30*/  LDL.LU R52, [R1+0xec] ;  /* 0x0000ec0001347983 */ /* 0x000ee80000300800 */
[----:B------:R-:W3:Y:S01]  /*bf40*/  LDL.LU R50, [R1+0x100] ;  /* 0x0001000001327983 */ /* 0x000ee20000300800 */
[----:B------:R-:W-:-:S03]  /*bf50*/  IADD3 R16, P0, P3, R17, UR24, R47 ;  /* 0x0000001811107c10 */ /* 0x000fc6000fb1e02f */
[----:B------:R-:W3:Y:S04]  /*bf60*/  LDL.LU R51, [R1+0xf4] ;  /* 0x0000f40001337983 */ /* 0x000ee80000300800 */
[----:B------:R-:W3:Y:S04]  /*bf70*/  LDL.LU R48, [R1+0x108] ;  /* 0x0001080001307983 */ /* 0x000ee80000300800 */
[----:B------:R1:W-:Y:S01]  /*bf80*/  STL.64 [R1+0x40], R22 ;  /* 0x0000401601007387 */ /* 0x0003e20000100a00 */
[----:B------:R-:W-:-:S03]  /*bf90*/  IADD3.X R17, PT, PT, R8, UR25, R0, P0, P3 ;  /* 0x0000001908117c10 */ /* 0x000fc600087e6400 */
[----:B-1----:R-:W3:Y:S04]  /*bfa0*/  LDL.LU.64 R22, [R1+0x6f8] ;  /* 0x0006f80001167983 */ /* 0x002ee80000300a00 */
[----:B------:R1:W-:Y:S04]  /*bfb0*/  STL.64 [R1+0x48], R24 ;  /* 0x0000481801007387 */ /* 0x0003e80000100a00 */
[----:B------:R0:W-:Y:S01]  /*bfc0*/  STL.64 [R1+0x50], R16 ;  /* 0x0000501001007387 */ /* 0x0001e20000100a00 */
[----:B-1----:R-:W-:-:S03]  /*bfd0*/  IADD3 R24, P4, P5, R42, UR24, R47 ;  /* 0x000000182a187c10 */ /* 0x002fc6000fd9e02f */
[----:B0-----:R-:W3:Y:S01]  /*bfe0*/  LDL.LU.64 R16, [R1+0x6f0] ;  /* 0x0006f00001107983 */ /* 0x001ee20000300a00 */
[--C-:B------:R-:W-:Y:S02]  /*bff0*/  IADD3 R8, P0, P3, R9, UR24, R47.reuse ;  /* 0x0000001809087c10 */ /* 0x100fe4000fb1e02f */
[----:B--2---:R-:W-:Y:S02]  /*c000*/  IADD3.X R25, PT, PT, R18, UR25, R0, P4, P5 ;  /* 0x0000001912197c10 */ /* 0x004fe4000a7ea400 */
[----:B------:R-:W-:-:S03]  /*c010*/  IADD3 R18, P4, P5, R19, UR24, R47 ;  /* 0x0000001813127c10 */ /* 0x000fc6000fd9e02f */
[----:B------:R0:W-:Y:S01]  /*c020*/  STL.64 [R1+0x58], R24 ;  /* 0x0000581801007387 */ /* 0x0001e20000100a00 */
[----:B------:R-:W-:Y:S02]  /*c030*/  IADD3.X R9, PT, PT, R30, UR25, R0, P0, P3 ;  /* 0x000000191e097c10 */ /* 0x000fe400087e6400 */
[----:B------:R-:W-:Y:S01]  /*c040*/  IADD3 R30, P0, P3, R31, UR24, R47 ;  /* 0x000000181f1e7c10 */ /* 0x000fe2000fb1e02f */
[----:B0-----:R-:W2:Y:S04]  /*c050*/  LDL.LU.64 R24, [R1+0x6e8] ;  /* 0x0006e80001187983 */ /* 0x001ea80000300a00 */
[----:B------:R-:W2:Y:S04]  /*c060*/  LDL.LU R19, [R1+0xc8] ;  /* 0x0000c80001137983 */ /* 0x000ea80000300800 */
[----:B------:R0:W-:Y:S04]  /*c070*/  STL.64 [R1+0x60], R8 ;  /* 0x0000600801007387 */ /* 0x0001e80000100a00 */
[----:B0-----:R-:W3:Y:S04]  /*c080*/  LDL.LU.64 R8, [R1+0x6e0] ;  /* 0x0006e00001087983 */ /* 0x001ee80000300a00 */
[----:B------:R-:W3:Y:S01]  /*c090*/  LDL.LU R31, [R1+0xd0] ;  /* 0x0000d000011f7983 */ /* 0x000ee20000300800 */
[----:B------:R-:W-:-:S02]  /*c0a0*/  IMAD.SHL.U32 R38, R37, 0x2, RZ ;  /* 0x0000000225267824 */ /* 0x000fc400078e00ff */
[----:B------:R-:W-:Y:S01]  /*c0b0*/  IMAD.HI R29, R27, 0x2, RZ ;  /* 0x000000021b1d7827 */ /* 0x000fe200078e02ff */
[----:B------:R-:W-:Y:S02]  /*c0c0*/  UIADD3 UR7, UPT, UPT, UR10, 0x8000, URZ ;  /* 0x000080000a077890 */ /* 0x000fe4000fffe0ff */
[----:B------:R-:W-:Y:S01]  /*c0d0*/  UIADD3 UR8, UPT, UPT, UR10, 0xc000, URZ ;  /* 0x0000c0000a087890 */ /* 0x000fe2000fffe0ff */
[----:B------:R-:W-:Y:S01]  /*c0e0*/  UMOV UR4, URZ ;  /* 0x000000ff00047c82 */ /* 0x000fe20008000000 */
[----:B------:R-:W-:Y:S01]  /*c0f0*/  UMOV UR5, URZ ;  /* 0x000000ff00057c82 */ /* 0x000fe20008000000 */
[----:B------:R-:W-:Y:S01]  /*c100*/  BAR.SYNC.DEFER_BLOCKING 0x0 ;  /* 0x0000000000007b1d */ /* 0x000fe20000010000 */
[----:B--2---:R-:W-:-:S05]  /*c110*/  IADD3.X R19, PT, PT, R19, UR25, R0, P4, P5 ;  /* 0x0000001913137c10 */ /* 0x004fca000a7ea400 */
[----:B------:R0:W-:Y:S02]  /*c120*/  STL.64 [R1+0x68], R18 ;  /* 0x0000681201007387 */ /* 0x0001e40000100a00 */
[----:B0-----:R-:W-:Y:S02]  /*c130*/  IADD3 R18, P4, P5, R38, UR24, R47 ;  /* 0x0000001826127c10 */ /* 0x001fe4000fd9e02f */
[--C-:B---3--:R-:W-:Y:S02]  /*c140*/  IADD3.X R31, PT, PT, R31, UR25, R0.reuse, P0, P3 ;  /* 0x000000191f1f7c10 */ /* 0x108fe400087e6400 */
[----:B------:R-:W-:-:S03]  /*c150*/  IADD3.X R19, PT, PT, R8, UR25, R0, P4, P5 ;  /* 0x0000001908137c10 */ /* 0x000fc6000a7ea400 */
[----:B------:R0:W-:Y:S04]  /*c160*/  STL.64 [R1+0x70], R30 ;  /* 0x0000701e01007387 */ /* 0x0001e80000100a00 */
[----:B------:R-:W2:Y:S01]  /*c170*/  LDL.LU R8, [R1+0x6d8] ;  /* 0x0006d80001087983 */ /* 0x000ea20000300800 */
[--C-:B0-----:R-:W-:Y:S02]  /*c180*/  IADD3 R30, P0, P3, R40, UR24, R47.reuse ;  /* 0x00000018281e7c10 */ /* 0x101fe4000fb1e02f */
[----:B------:R-:W-:Y:S02]  /*c190*/  IADD3 R40, P4, P5, R41, UR24, R47 ;  /* 0x0000001829287c10 */ /* 0x000fe4000fd9e02f */
[--C-:B------:R-:W-:Y:S01]  /*c1a0*/  IADD3.X R31, PT, PT, R34, UR25, R0.reuse, P0, P3 ;  /* 0x00000019221f7c10 */ /* 0x100fe200087e6400 */
[----:B------:R0:W-:Y:S01]  /*c1b0*/  STL.64 [R1+0x78], R18 ;  /* 0x0000781201007387 */ /* 0x0001e20000100a00 */
[----:B----4-:R-:W-:-:S02]  /*c1c0*/  IADD3.X R41, PT, PT, R2, UR25, R0, P4, P5 ;  /* 0x0000001902297c10 */ /* 0x010fc4000a7ea400 */
[----:B------:R-:W-:-:S04]  /*c1d0*/  IADD3 R34, P0, P3, R35, UR24, R47 ;  /* 0x0000001823227c10 */ /* 0x000fc8000fb1e02f */
[----:B------:R-:W-:Y:S01]  /*c1e0*/  IADD3.X R35, PT, PT, R53, UR25, R0, P0, P3 ;  /* 0x0000001935237c10 */ /* 0x000fe200087e6400 */
[----:B0-----:R-:W3:Y:S04]  /*c1f0*/  LDL.LU.64 R18, [R1+0x6d0] ;  /* 0x0006d00001127983 */ /* 0x001ee80000300a00 */
[----:B------:R0:W-:Y:S01]  /*c200*/  STL.64 [R1+0x80], R30 ;  /* 0x0000801e01007387 */ /* 0x0001e20000100a00 */
[----:B------:R-:W-:-:S03]  /*c210*/  IADD3 R52, P0, P3, R52, UR24, R47 ;  /* 0x0000001834347c10 */ /* 0x000fc6000fb1e02f */
[----:B0-----:R-:W4:Y:S04]  /*c220*/  LDL.LU.64 R30, [R1+0x6c8] ;  /* 0x0006c800011e7983 */ /* 0x001f280000300a00 */
[----:B------:R0:W-:Y:S01]  /*c230*/  STL.64 [R1+0x88], R40 ;  /* 0x0000882801007387 */ /* 0x0001e20000100a00 */
[----:B------:R-:W-:-:S03]  /*c240*/  IADD3.X R53, PT, PT, R48, UR25, R0, P0, P3 ;  /* 0x0000001930357c10 */ /* 0x000fc600087e6400 */
[----:B------:R1:W-:Y:S01]  /*c250*/  STL.64 [R1+0x90], R34 ;  /* 0x0000902201007387 */ /* 0x0003e20000100a00 */
[----:B0-----:R-:W-:-:S04]  /*c260*/  IADD3 R40, P4, P5, R22, UR24, R47 ;  /* 0x0000001816287c10 */ /* 0x001fc8000fd9e02f */
[----:B------:R-:W-:Y:S01]  /*c270*/  IADD3.X R41, PT, PT, R50, UR25, R0, P4, P5 ;  /* 0x0000001932297c10 */ /* 0x000fe2000a7ea400 */
[----:B-1----:R-:W2:Y:S04]  /*c280*/  LDL.LU.64 R34, [R1+0x6c0] ;  /* 0x0006c00001227983 */ /* 0x002ea80000300a00 */
[----:B------:R0:W-:Y:S04]  /*c290*/  STL.64 [R1+0xa8], R40 ;  /* 0x0000a82801007387 */ /* 0x0001e80000100a00 */
[----:B0-----:R-:W2:Y:S04]  /*c2a0*/  LDL.LU.64 R40, [R1+0x6b8] ;  /* 0x0006b80001287983 */ /* 0x001ea80000300a00 */
[----:B------:R0:W-:Y:S04]  /*c2b0*/  STL.64 [R1+0xb0], R52 ;  /* 0x0000b03401007387 */ /* 0x0001e80000100a00 */
[----:B0-----:R-:W2:Y:S01]  /*c2c0*/  LDL.LU R53, [R1+0x6b0] ;  /* 0x0006b00001357983 */ /* 0x001ea20000300800 */
[----:B------:R-:W-:Y:S01]  /*c2d0*/  IMAD.SHL.U32 R49, R3, 0x2, RZ ;  /* 0x0000000203317824 */ /* 0x000fe200078e00ff */
[----:B------:R-:W-:Y:S01]  /*c2e0*/  IADD3 R50, P4, P5, R51, UR24, R47 ;  /* 0x0000001833327c10 */ /* 0x000fe2000fd9e02f */
[----:B------:R-:W-:-:S03]  /*c2f0*/  IMAD.HI R3, R3, 0x2, RZ ;  /* 0x0000000203037827 */ /* 0x000fc600078e02ff */
[--C-:B------:R-:W-:Y:S02]  /*c300*/  IADD3.X R51, PT, PT, R25, UR25, R0.reuse, P4, P5 ;  /* 0x0000001919337c10 */ /* 0x100fe4000a7ea400 */
[--C-:B------:R-:W-:Y:S01]  /*c310*/  IADD3 R48, P4, P5, R49, UR24, R47.reuse ;  /* 0x0000001831307c10 */ /* 0x100fe2000fd9e02f */
[----:B------:R-:W3:Y:S03]  /*c320*/  LDL.LU R25, [R1+0x6ac] ;  /* 0x0006ac0001197983 */ /* 0x000ee60000300800 */
[----:B------:R-:W-:Y:S01]  /*c330*/  IADD3.X R49, PT, PT, R3, UR25, R0, P4, P5 ;  /* 0x0000001903317c10 */ /* 0x000fe2000a7ea400 */
[----:B------:R-:W-:Y:S01]  /*c340*/  STL.64 [R1+0xb8], R50 ;  /* 0x0000b83201007387 */ /* 0x000fe20000100a00 */
[----:B--2---:R-:W-:-:S04]  /*c350*/  IADD3 R52, P0, P3, R53, UR24, R47 ;  /* 0x0000001835347c10 */ /* 0x004fc8000fb1e02f */
[----:B------:R-:W-:Y:S02]  /*c360*/  IADD3.X R53, PT, PT, R45, UR25, R0, P0, P3 ;  /* 0x000000192d357c10 */ /* 0x000fe400087e6400 */
[----:B------:R-:W2:Y:S04]  /*c370*/  LDL.LU R45, [R1+0x6a8] ;  /* 0x0006a800012d7983 */ /* 0x000ea80000300800 */
[----:B------:R0:W-:Y:S04]  /*c380*/  STL.64 [R1+0xc0], R52 ;  /* 0x0000c03401007387 */ /* 0x0001e80000100a00 */
[----:B0-----:R-:W2:Y:S04]  /*c390*/  LDL.LU R52, [R1+0x6a4] ;  /* 0x0006a40001347983 */ /* 0x001ea80000300800 */
[----:B------:R0:W5:Y:S04]  /*c3a0*/  LDL.LU R3, [R1+0x6a0] ;  /* 0x0006a00001037983 */ /* 0x0001680000300800 */
[----:B------:R1:W-:Y:S04]  /*c3b0*/  STL.64 [R1+0xc8], R48 ;  /* 0x0000c83001007387 */ /* 0x0003e80000100a00 */
[----:B-1----:R-:W3:Y:S01]  /*c3c0*/  LDL.LU R48, [R1+0x69c] ;  /* 0x00069c0001307983 */ /* 0x002ee20000300800 */
[----:B--2---:R-:W-:-:S04]  /*c3d0*/  IADD3 R52, P0, P3, R52, UR24, R47 ;  /* 0x0000001834347c10 */ /* 0x004fc8000fb1e02f */
[----:B------:R-:W-:Y:S02]  /*c3e0*/  IADD3.X R53, PT, PT, R46, UR25, R0, P0, P3 ;  /* 0x000000192e357c10 */ /* 0x000fe400087e6400 */
[----:B------:R-:W2:Y:S04]  /*c3f0*/  LDL.LU R46, [R1+0x698] ;  /* 0x00069800012e7983 */ /* 0x000ea80000300800 */
[----:B------:R-:W-:Y:S01]  /*c400*/  STL.64 [R1+0xd0], R52 ;  /* 0x0000d03401007387 */ /* 0x000fe20000100a00 */
[----:B---3--:R-:W-:-:S04]  /*c410*/  IADD3 R48, P4, P5, R48, UR24, R47 ;  /* 0x0000001830307c10 */ /* 0x008fc8000fd9e02f */
[----:B------:R-:W-:-:S05]  /*c420*/  IADD3.X R49, PT, PT, R35, UR25, R0, P4, P5 ;  /* 0x0000001923317c10 */ /* 0x000fca000a7ea400 */
[----:B------:R1:W-:Y:S04]  /*c430*/  STL.64 [R1+0xd8], R48 ;  /* 0x0000d83001007387 */ /* 0x0003e80000100a00 */
[----:B-1----:R-:W3:Y:S01]  /*c440*/  LDL.LU.64 R48, [R1+0x690] ;  /* 0x0006900001307983 */ /* 0x002ee20000300a00 */
[----:B------:R-:W-:Y:S02]  /*c450*/  IADD3 R52, P0, P3, R40, UR24, R47 ;  /* 0x0000001828347c10 */ /* 0x000fe4000fb1e02f */
[----:B------:R-:W1:Y:S02]  /*c460*/  S2R R40, SR_TID.X ;  /* 0x0000000000287919 */ /* 0x000e640000002100 */
[----:B----4-:R-:W-:Y:S02]  /*c470*/  IADD3.X R53, PT, PT, R31, UR25, R0, P0, P3 ;  /* 0x000000191f357c10 */ /* 0x010fe400087e6400 */
[----:B-1----:R-:W-:-:S04]  /*c480*/  SHF.R.U32.HI R40, RZ, 0x6, R40 ;  /* 0x00000006ff287819 */ /* 0x002fc80000011628 */
[C---:B------:R-:W-:Y:S02]  /*c490*/  SGXT.U32 R31, R40.reuse, 0x1 ;  /* 0x00000001281f781a */ /* 0x040fe40000000000 */
[----:B------:R-:W-:-:S04]  /*c4a0*/  SGXT.U32 R40, R40, 0x1 ;  /* 0x000000012828781a */ /* 0x000fc80000000000 */
[----:B------:R-:W-:Y:S02]  /*c4b0*/  LOP3.LUT R40, R40, 0x6a, RZ, 0xfc, !PT ;  /* 0x0000006a28287812 */ /* 0x000fe400078efcff */
[----:B------:R-:W-:Y:S02]  /*c4c0*/  LOP3.LUT R31, R31, 0x42, RZ, 0xfc, !PT ;  /* 0x000000421f1f7812 */ /* 0x000fe400078efcff */
[--C-:B------:R-:W-:Y:S02]  /*c4d0*/  IADD3 R34, P4, P5, R34, UR24, R47.reuse ;  /* 0x0000001822227c10 */ /* 0x100fe4000fd9e02f */
[--C-:B------:R-:W-:Y:S02]  /*c4e0*/  IADD3 R30, P0, P3, R30, UR24, R47.reuse ;  /* 0x000000181e1e7c10 */ /* 0x100fe4000fb1e02f */
[----:B------:R-:W-:Y:S01]  /*c4f0*/  IADD3.X R35, PT, PT, R19, UR25, R0, P4, P5 ;  /* 0x0000001913237c10 */ /* 0x000fe2000a7ea400 */
[----:B------:R1:W-:Y:S01]  /*c500*/  STL.64 [R1+0xe0], R52 ;  /* 0x0000e03401007387 */ /* 0x0003e20000100a00 */
[----:B------:R-:W-:Y:S01]  /*c510*/  IADD3 R18, P4, P5, R18, UR24, R47 ;  /* 0x0000001812127c10 */ /* 0x000fe2000fd9e02f */
[----:B------:R-:W-:-:S03]  /*c520*/  IMAD.SHL.U32 R32, R11, 0x2, RZ ;  /* 0x000000020b207824 */ /* 0x000fc600078e00ff */
[----:B------:R-:W-:Y:S01]  /*c530*/  IADD3.X R19, PT, PT, R33, UR25, R0, P4, P5 ;  /* 0x0000001921137c10 */ /* 0x000fe2000a7ea400 */
[----:B-1----:R-:W4:Y:S04]  /*c540*/  LDL.LU.64 R52, [R1+0x688] ;  /* 0x0006880001347983 */ /* 0x002f280000300a00 */
[----:B------:R1:W-:Y:S01]  /*c550*/  STL.64 [R1+0xe8], R34 ;  /* 0x0000e82201007387 */ /* 0x0003e20000100a00 */
[----:B------:R-:W-:Y:S01]  /*c560*/  IADD3 R16, P4, P5, R16, UR24, R47 ;  /* 0x0000001810107c10 */ /* 0x000fe2000fd9e02f */
[----:B------:R-:W-:Y:S02]  /*c570*/  IMAD.HI R27, R11, 0x2, RZ ;  /* 0x000000020b1b7827 */ /* 0x000fe400078e02ff */
[----:B-1----:R-:W2:Y:S02]  /*c580*/  LDL.LU.64 R34, [R1+0x680] ;  /* 0x0006800001227983 */ /* 0x002ea40000300a00 */
[----:B------:R-:W-:-:S02]  /*c590*/  IMAD.SHL.U32 R11, R15, 0x2, RZ ;  /* 0x000000020f0b7824 */ /* 0x000fc400078e00ff */
[----:B------:R-:W-:Y:S02]  /*c5a0*/  IMAD.SHL.U32 R26, R14, 0x2, RZ ;  /* 0x000000020e1a7824 */ /* 0x000fe400078e00ff */
[----:B------:R-:W-:-:S04]  /*c5b0*/  IMAD.HI R15, R15, 0x2, RZ ;  /* 0x000000020f0f7827 */ /* 0x000fc800078e02ff */
[----:B------:R-:W-:-:S04]  /*c5c0*/  IMAD.HI R28, R14, 0x2, RZ ;  /* 0x000000020e1c7827 */ /* 0x000fc800078e02ff */
[C---:B------:R-:W-:Y:S02]  /*c5d0*/  IMAD.SHL.U32 R14, R36.reuse, 0x2, RZ ;  /* 0x00000002240e7824 */ /* 0x040fe400078e00ff */
[----:B------:R-:W-:-:S04]  /*c5e0*/  IMAD.HI R37, R36, 0x2, RZ ;  /* 0x0000000224257827 */ /* 0x000fc800078e02ff */
[----:B------:R-:W-:Y:S02]  /*c5f0*/  IMAD.SHL.U32 R12, R5, 0x2, RZ ;  /* 0x00000002050c7824 */ /* 0x000fe400078e00ff */
[----:B------:R-:W-:Y:S02]  /*c600*/  IMAD.SHL.U32 R36, R13, 0x2, RZ ;  /* 0x000000020d247824 */ /* 0x000fe400078e00ff */
[----:B------:R-:W-:-:S04]  /*c610*/  IMAD.HI R5, R5, 0x2, RZ ;  /* 0x0000000205057827 */ /* 0x000fc800078e02ff */
[C---:B------:R-:W-:Y:S02]  /*c620*/  IMAD.SHL.U32 R13, R6.reuse, 0x2, RZ ;  /* 0x00000002060d7824 */ /* 0x040fe400078e00ff */
[----:B------:R-:W-:-:S04]  /*c630*/  IMAD.HI R43, R6, 0x2, RZ ;  /* 0x00000002062b7827 */ /* 0x000fc800078e02ff */
[----:B------:R-:W-:Y:S02]  /*c640*/  IMAD.SHL.U32 R6, R39, 0x2, RZ ;  /* 0x0000000227067824 */ /* 0x000fe400078e00ff */
[-C--:B---3--:R-:W-:Y:S02]  /*c650*/  IMAD R2, R40, R48.reuse, RZ ;  /* 0x0000003028027224 */ /* 0x088fe400078e02ff */
[----:B------:R-:W1:Y:S01]  /*c660*/  S2R R40, SR_TID.X ;  /* 0x0000000000287919 */ /* 0x000e620000002100 */
[----:B------:R-:W-:-:S04]  /*c670*/  IMAD R31, R31, R48, RZ ;  /* 0x000000301f1f7224 */ /* 0x000fc800078e02ff */
[----:B------:R-:W-:-:S05]  /*c680*/  IMAD.HI R31, R31, 0x2, RZ ;  /* 0x000000021f1f7827 */ /* 0x000fca00078e02ff */
[----:B------:R-:W-:-:S05]  /*c690*/  IADD3.X R31, PT, PT, R31, UR25, R0, P0, P3 ;  /* 0x000000191f1f7c10 */ /* 0x000fca00087e6400 */
[----:B------:R3:W-:Y:S02]  /*c6a0*/  STL.64 [R1+0x340], R30 ;  /* 0x0003401e01007387 */ /* 0x0007e40000100a00 */
[----:B---3--:R-:W-:Y:S02]  /*c6b0*/  IADD3 R30, P0, P3, R17, UR24, R47 ;  /* 0x00000018111e7c10 */ /* 0x008fe4000fb1e02f */
[----:B-1----:R-:W-:Y:S02]  /*c6c0*/  SHF.R.U32.HI R17, RZ, 0x6, R40 ;  /* 0x00000006ff117819 */ /* 0x002fe40000011628 */
[--C-:B------:R-:W-:Y:S02]  /*c6d0*/  IADD3.X R31, PT, PT, R24, UR25, R0.reuse, P0, P3 ;  /* 0x00000019181f7c10 */ /* 0x100fe400087e6400 */
[----:B------:R-:W-:Y:S01]  /*c6e0*/  SGXT.U32 R33, R17, 0x1 ;  /* 0x000000011121781a */ /* 0x000fe20000000000 */
[----:B------:R1:W-:Y:S01]  /*c6f0*/  STL.64 [R1+0x348], R18 ;  /* 0x0003481201007387 */ /* 0x0003e20000100a00 */
[----:B------:R-:W-:-:S02]  /*c700*/  IADD3.X R17, PT, PT, R29, UR25, R0, P4, P5 ;  /* 0x000000191d117c10 */ /* 0x000fc4000a7ea400 */
[----:B------:R-:W-:Y:S02]  /*c710*/  LOP3.LUT R33, R33, 0x6c, RZ, 0xfc, !PT ;  /* 0x0000006c21217812 */ /* 0x000fe400078efcff */
[----:B------:R-:W-:Y:S01]  /*c720*/  IADD3 R32, P0, P3, R32, UR24, R47 ;  /* 0x0000001820207c10 */ /* 0x000fe2000fb1e02f */
[----:B------:R-:W-:Y:S02]  /*c730*/  IMAD.SHL.U32 R40, R2, 0x2, RZ ;  /* 0x0000000202287824 */ /* 0x000fe400078e00ff */
[----:B------:R-:W-:Y:S01]  /*c740*/  IMAD R2, R33, R48, RZ ;  /* 0x0000003021027224 */ /* 0x000fe200078e02ff */
[----:B-1----:R-:W3:Y:S04]  /*c750*/  LDL.LU.64 R18, [R1+0x678] ;  /* 0x0006780001127983 */ /* 0x002ee80000300a00 */
[----:B------:R1:W-:Y:S01]  /*c760*/  STL.64 [R1+0x350], R30 ;  /* 0x0003501e01007387 */ /* 0x0003e20000100a00 */
[----:B------:R-:W-:-:S02]  /*c770*/  IADD3.X R33, PT, PT, R27, UR25, R0, P0, P3 ;  /* 0x000000191b217c10 */ /* 0x000fc400087e6400 */
[----:B------:R-:W-:Y:S01]  /*c780*/  IADD3 R26, P0, P3, R26, UR24, R47 ;  /* 0x000000181a1a7c10 */ /* 0x000fe2000fb1e02f */
[----:B-1----:R-:W2:Y:S04]  /*c790*/  LDL.LU.64 R30, [R1+0x670] ;  /* 0x00067000011e7983 */ /* 0x002ea80000300a00 */
[----:B------:R1:W-:Y:S01]  /*c7a0*/  STL.64 [R1+0x358], R16 ;  /* 0x0003581001007387 */ /* 0x0003e20000100a00 */
[----:B------:R-:W-:-:S03]  /*c7b0*/  IADD3.X R27, PT, PT, R28, UR25, R0, P0, P3 ;  /* 0x000000191c1b7c10 */ /* 0x000fc600087e6400 */
[----:B------:R0:W-:Y:S01]  /*c7c0*/  STL.64 [R1+0x360], R32 ;  /* 0x0003602001007387 */ /* 0x0001e20000100a00 */
[----:B-1----:R-:W-:-:S04]  /*c7d0*/  IADD3 R16, P5, P4, R11, UR24, R47 ;  /* 0x000000180b107c10 */ /* 0x002fc8000fcbe02f */
[----:B------:R-:W-:Y:S01]  /*c7e0*/  IADD3.X R17, PT, PT, R15, UR25, R0, P5, P4 ;  /* 0x000000190f117c10 */ /* 0x000fe2000afe8400 */
[----:B0-----:R-:W2:Y:S04]  /*c7f0*/  LDL.LU.64 R32, [R1+0x668] ;  /* 0x0006680001207983 */ /* 0x001ea80000300a00 */
[----:B------:R0:W-:Y:S01]  /*c800*/  STL.64 [R1+0x368], R16 ;  /* 0x0003681001007387 */ /* 0x0001e20000100a00 */
[----:B------:R-:W1:Y:S03]  /*c810*/  S2R R24, SR_TID.X ;  /* 0x0000000000187919 */ /* 0x000e660000002100 */
[----:B0-----:R-:W2:Y:S04]  /*c820*/  LDL.LU.64 R16, [R1+0x660] ;  /* 0x0006600001107983 */ /* 0x001ea80000300a00 */
[----:B------:R0:W-:Y:S02]  /*c830*/  STL.64 [R1+0x370], R26 ;  /* 0x0003701a01007387 */ /* 0x0001e40000100a00 */
[----:B0-----:R-:W0:Y:S01]  /*c840*/  S2R R26, SR_TID.X ;  /* 0x00000000001a7919 */ /* 0x001e220000002100 */
[----:B------:R-:W-:-:S04]  /*c850*/  IADD3 R14, P5, P4, R14, UR24, R47 ;  /* 0x000000180e0e7c10 */ /* 0x000fc8000fcbe02f */
[----:B------:R-:W-:Y:S02]  /*c860*/  IADD3.X R15, PT, PT, R37, UR25, R0, P5, P4 ;  /* 0x00000019250f7c10 */ /* 0x000fe4000afe8400 */
[----:B-1----:R-:W-:-:S04]  /*c870*/  SHF.R.U32.HI R29, RZ, 0x6, R24 ;  /* 0x00000006ff1d7819 */ /* 0x002fc80000011618 */
[----:B------:R-:W-:Y:S02]  /*c880*/  SGXT.U32 R29, R29, 0x1 ;  /* 0x000000011d1d781a */ /* 0x000fe40000000000 */
[----:B------:R-:W-:Y:S02]  /*c890*/  IADD3 R28, P0, P3, R12, UR24, R47 ;  /* 0x000000180c1c7c10 */ /* 0x000fe4000fb1e02f */
[----:B------:R-:W-:Y:S02]  /*c8a0*/  LOP3.LUT R29, R29, 0x6e, RZ, 0xfc, !PT ;  /* 0x0000006e1d1d7812 */ /* 0x000fe400078efcff */
[----:B0-----:R-:W-:-:S04]  /*c8b0*/  SHF.R.U32.HI R26, RZ, 0x6, R26 ;  /* 0x00000006ff1a7819 */ /* 0x001fc8000001161a */
[----:B------:R-:W-:-:S04]  /*c8c0*/  SGXT.U32 R37, R26, 0x1 ;  /* 0x000000011a25781a */ /* 0x000fc80000000000 */
[----:B------:R-:W-:-:S05]  /*c8d0*/  LOP3.LUT R37, R37, 0x54, RZ, 0xfc, !PT ;  /* 0x0000005425257812 */ /* 0x000fca00078efcff */
[----:B------:R-:W-:Y:S01]  /*c8e0*/  IMAD R37, R37, R48, RZ ;  /* 0x0000003025257224 */ /* 0x000fe200078e02ff */
[----:B------:R-:W-:Y:S01]  /*c8f0*/  IADD3 R36, P5, P4, R36, UR24, R47 ;  /* 0x0000001824247c10 */ /* 0x000fe2000fcbe02f */
[----:B------:R-:W-:Y:S01]  /*c900*/  IMAD.SHL.U32 R24, R2, 0x2, RZ ;  /* 0x0000000202187824 */ /* 0x000fe200078e00ff */
[----:B------:R-:W-:Y:S01]  /*c910*/  SGXT.U32 R26, R26, 0x1 ;  /* 0x000000011a1a781a */ /* 0x000fe20000000000 */
[----:B------:R-:W-:-:S04]  /*c920*/  IMAD.HI R37, R37, 0x2, RZ ;  /* 0x0000000225257827 */ /* 0x000fc800078e02ff */
[----:B------:R-:W-:Y:S01]  /*c930*/  IMAD.HI R11, R2, 0x2, RZ ;  /* 0x00000002020b7827 */ /* 0x000fe200078e02ff */
[----:B------:R-:W-:-:S03]  /*c940*/  LOP3.LUT R26, R26, 0x70, RZ, 0xfc, !PT ;  /* 0x000000701a1a7812 */ /* 0x000fc600078efcff */
[----:B------:R-:W-:Y:S01]  /*c950*/  IMAD R2, R29, R48, RZ ;  /* 0x000000301d027224 */ /* 0x000fe200078e02ff */
[--C-:B------:R-:W-:Y:S01]  /*c960*/  IADD3.X R29, PT, PT, R5, UR25, R0.reuse, P0, P3 ;  /* 0x00000019051d7c10 */ /* 0x100fe200087e6400 */
[----:B------:R0:W-:Y:S01]  /*c970*/  STL.64 [R1+0x378], R14 ;  /* 0x0003780e01007387 */ /* 0x0001e20000100a00 */
[----:B------:R-:W-:Y:S01]  /*c980*/  IADD3.X R37, PT, PT, R37, UR25, R0, P5, P4 ;  /* 0x0000001925257c10 */ /* 0x000fe2000afe8400 */
[C---:B------:R-:W-:Y:S02]  /*c990*/  IMAD.SHL.U32 R12, R2.reuse, 0x2, RZ ;  /* 0x00000002020c7824 */ /* 0x040fe400078e00ff */
[----:B------:R-:W-:-:S04]  /*c9a0*/  IMAD.HI R27, R2, 0x2, RZ ;  /* 0x00000002021b7827 */ /* 0x000fc800078e02ff */
[----:B------:R-:W-:Y:S01]  /*c9b0*/  IMAD R2, R26, R48, RZ ;  /* 0x000000301a027224 */ /* 0x000fe200078e02ff */
[----:B0-----:R-:W2:Y:S04]  /*c9c0*/  LDL.LU.64 R14, [R1+0x658] ;  /* 0x00065800010e7983 */ /* 0x001ea80000300a00 */
[----:B------:R0:W-:Y:S01]  /*c9d0*/  STL.64 [R1+0x380], R28 ;  /* 0x0003801c01007387 */ /* 0x0001e20000100a00 */
[----:B------:R-:W1:Y:S03]  /*c9e0*/  S2R R26, SR_TID.X ;  /* 0x00000000001a7919 */ /* 0x000e660000002100 */
[----:B0-----:R-:W2:Y:S04]  /*c9f0*/  LDL.LU.64 R28, [R1+0x650] ;  /* 0x00065000011c7983 */ /* 0x001ea80000300a00 */
[----:B------:R0:W-:Y:S02]  /*ca00*/  STL.64 [R1+0x388], R36 ;  /* 0x0003882401007387 */ /* 0x0001e40000100a00 */
[----:B0-----:R-:W-:-:S04]  /*ca10*/  IADD3 R36, P5, P4, R10, UR24, R47 ;  /* 0x000000180a247c10 */ /* 0x001fc8000fcbe02f */
[----:B------:R-:W-:Y:S02]  /*ca20*/  IADD3.X R37, PT, PT, R44, UR25, R0, P5, P4 ;  /* 0x000000192c257c10 */ /* 0x000fe4000afe8400 */
[----:B------:R-:W0:Y:S01]  /*ca30*/  S2R R44, SR_TID.X ;  /* 0x00000000002c7919 */ /* 0x000e220000002100 */
[----:B-1----:R-:W-:Y:S02]  /*ca40*/  SHF.R.U32.HI R26, RZ, 0x6, R26 ;  /* 0x00000006ff1a7819 */ /* 0x002fe4000001161a */
[----:B------:R-:W-:Y:S02]  /*ca50*/  IADD3 R4, P0, P3, R4, UR24, R47 ;  /* 0x0000001804047c10 */ /* 0x000fe4000fb1e02f */
[----:B------:R-:W-:Y:S02]  /*ca60*/  SGXT.U32 R26, R26, 0x1 ;  /* 0x000000011a1a781a */ /* 0x000fe40000000000 */
[----:B------:R-:W-:Y:S02]  /*ca70*/  IADD3.X R5, PT, PT, R21, UR25, R0, P0, P3 ;  /* 0x0000001915057c10 */ /* 0x000fe400087e6400 */
[----:B------:R-:W-:Y:S01]  /*ca80*/  LOP3.LUT R26, R26, 0x72, RZ, 0xfc, !PT ;  /* 0x000000721a1a7812 */ /* 0x000fe200078efcff */
[----:B------:R-:W-:-:S02]  /*ca90*/  IMAD.SHL.U32 R10, R2, 0x2, RZ ;  /* 0x00000002020a7824 */ /* 0x000fc400078e00ff */
[----:B------:R1:W-:Y:S02]  /*caa0*/  STL.64 [R1+0x390], R4 ;  /* 0x0003900401007387 */ /* 0x0003e40000100a00 */
[----:B------:R-:W-:-:S04]  /*cab0*/  IMAD R2, R26, R48, RZ ;  /* 0x000000301a027224 */ /* 0x000fc800078e02ff */
[----:B------:R-:W-:Y:S01]  /*cac0*/  IMAD.SHL.U32 R26, R2, 0x2, RZ ;  /* 0x00000002021a7824 */ /* 0x000fe200078e00ff */
[----:B-1----:R1:W5:Y:S01]  /*cad0*/  LDL.LU.64 R4, [R1+0x648] ;  /* 0x0006480001047983 */ /* 0x0023620000300a00 */
[----:B0-----:R-:W-:-:S04]  /*cae0*/  SHF.R.U32.HI R44, RZ, 0x6, R44 ;  /* 0x00000006ff2c7819 */ /* 0x001fc8000001162c */
[----:B------:R-:W-:Y:S01]  /*caf0*/  SGXT.U32 R44, R44, 0x1 ;  /* 0x000000012c2c781a */ /* 0x000fe20000000000 */
[----:B------:R0:W-:Y:S03]  /*cb00*/  STL.64 [R1+0x398], R36 ;  /* 0x0003982401007387 */ /* 0x0001e60000100a00 */
[----:B------:R-:W-:Y:S02]  /*cb10*/  LOP3.LUT R44, R44, 0x74, RZ, 0xfc, !PT ;  /* 0x000000742c2c7812 */ /* 0x000fe400078efcff */
[----:B0-----:R-:W-:Y:S01]  /*cb20*/  IADD3 R36, P5, P4, R13, UR24, R47 ;  /* 0x000000180d247c10 */ /* 0x001fe2000fcbe02f */
[----:B------:R-:W-:-:S04]  /*cb30*/  IMAD.HI R13, R2, 0x2, RZ ;  /* 0x00000002020d7827 */ /* 0x000fc800078e02ff */
[----:B------:R-:W-:Y:S02]  /*cb40*/  IMAD R2, R44, R48, RZ ;  /* 0x000000302c027224 */ /* 0x000fe400078e02ff */
[----:B------:R-:W0:Y:S01]  /*cb50*/  S2R R44, SR_TID.X ;  /* 0x00000000002c7919 */ /* 0x000e220000002100 */
[--C-:B------:R-:W-:Y:S01]  /*cb60*/  IADD3 R20, P0, P3, R20, UR24, R47.reuse ;  /* 0x0000001814147c10 */ /* 0x100fe2000fb1e02f */
[----:B------:R-:W-:Y:S02]  /*cb70*/  IMAD.SHL.U32 R42, R23, 0x2, RZ ;  /* 0x00000002172a7824 */ /* 0x000fe400078e00ff */
[----:B------:R-:W-:Y:S01]  /*cb80*/  IMAD.HI R39, R39, 0x2, RZ ;  /* 0x0000000227277827 */ /* 0x000fe200078e02ff */
[--C-:B------:R-:W-:Y:S02]  /*cb90*/  IADD3.X R21, PT, PT, R7, UR25, R0.reuse, P0, P3 ;  /* 0x0000001907157c10 */ /* 0x100fe400087e6400 */
[----:B------:R-:W-:Y:S01]  /*cba0*/  IADD3 R6, P0, P3, R6, UR24, R47 ;  /* 0x0000001806067c10 */ /* 0x000fe2000fb1e02f */
[----:B------:R-:W-:Y:S01]  /*cbb0*/  IMAD.HI R23, R23, 0x2, RZ ;  /* 0x0000000217177827 */ /* 0x000fe200078e02ff */
[----:B------:R-:W-:-:S02]  /*cbc0*/  IADD3.X R37, PT, PT, R43, UR25, R0, P5, P4 ;  /* 0x000000192b257c10 */ /* 0x000fc4000afe8400 */
[--C-:B------:R-:W-:Y:S01]  /*cbd0*/  IADD3 R42, P5, P4, R42, UR24, R47.reuse ;  /* 0x000000182a2a7c10 */ /* 0x100fe2000fcbe02f */
[----:B------:R1:W-:Y:S01]  /*cbe0*/  STL.64 [R1+0x3a0], R20 ;  /* 0x0003a01401007387 */ /* 0x0003e20000100a00 */
[--C-:B------:R-:W-:Y:S01]  /*cbf0*/  IADD3.X R7, PT, PT, R39, UR25, R0.reuse, P0, P3 ;  /* 0x0000001927077c10 */ /* 0x100fe200087e6400 */
[----:B------:R-:W-:Y:S01]  /*cc00*/  IMAD.SHL.U32 R38, R9, 0x2, RZ ;  /* 0x0000000209267824 */ /* 0x000fe200078e00ff */
[----:B------:R-:W-:Y:S01]  /*cc10*/  IADD3.X R43, PT, PT, R23, UR25, R0, P5, P4 ;  /* 0x00000019172b7c10 */ /* 0x000fe2000afe8400 */
[----:B------:R-:W-:Y:S01]  /*cc20*/  IMAD.HI R9, R9, 0x2, RZ ;  /* 0x0000000209097827 */ /* 0x000fe200078e02ff */
[----:B-1----:R1:W5:Y:S04]  /*cc30*/  LDL.LU.64 R20, [R1+0x640] ;  /* 0x0006400001147983 */ /* 0x0023680000300a00 */
[----:B------:R0:W-:Y:S01]  /*cc40*/  STL.64 [R1+0x3a8], R36 ;  /* 0x0003a82401007387 */ /* 0x0001e20000100a00 */
[----:B------:R-:W-:-:S03]  /*cc50*/  IADD3 R38, P0, P3, R38, UR24, R47 ;  /* 0x0000001826267c10 */ /* 0x000fc6000fb1e02f */
[----:B0-----:R1:W5:Y:S04]  /*cc60*/  LDL.LU.64 R36, [R1+0x638] ;  /* 0x0006380001247983 */ /* 0x0013680000300a00 */
[----:B------:R0:W-:Y:S01]  /*cc70*/  STL.64 [R1+0x3b0], R6 ;  /* 0x0003b00601007387 */ /* 0x0001e20000100a00 */
[----:B------:R-:W-:-:S03]  /*cc80*/  IADD3.X R39, PT, PT, R9, UR25, R0, P0, P3 ;  /* 0x0000001909277c10 */ /* 0x000fc600087e6400 */
[----:B0-----:R1:W5:Y:S04]  /*cc90*/  LDL.LU.64 R6, [R1+0x630] ;  /* 0x0006300001067983 */ /* 0x0013680000300a00 */
[----:B------:R0:W-:Y:S02]  /*cca0*/  STL.64 [R1+0x3b8], R42 ;  /* 0x0003b82a01007387 */ /* 0x0001e40000100a00 */
[----:B0-----:R-:W-:-:S04]  /*ccb0*/  SHF.R.U32.HI R43, RZ, 0x6, R44 ;  /* 0x00000006ff2b7819 */ /* 0x001fc8000001162c */
[----:B------:R-:W-:Y:S02]  /*ccc0*/  SGXT.U32 R9, R43, 0x1 ;  /* 0x000000012b09781a */ /* 0x000fe40000000000 */
[----:B------:R-:W0:Y:S01]  /*ccd0*/  S2R R43, SR_TID.X ;  /* 0x00000000002b7919 */ /* 0x000e220000002100 */
[----:B------:R-:W-:Y:S01]  /*cce0*/  IMAD.SHL.U32 R50, R41, 0x2, RZ ;  /* 0x0000000229327824 */ /* 0x000fe200078e00ff */
[----:B------:R1:W-:Y:S01]  /*ccf0*/  STL.64 [R1+0x3c0], R38 ;  /* 0x0003c02601007387 */ /* 0x0003e20000100a00 */
[----:B------:R-:W-:-:S03]  /*cd00*/  IMAD.SHL.U32 R22, R8, 0x2, RZ ;  /* 0x0000000208167824 */ /* 0x000fc600078e00ff */
[--C-:B-1----:R-:W-:Y:S01]  /*cd10*/  IADD3 R38, P0, P3, R50, UR24, R47.reuse ;  /* 0x0000001832267c10 */ /* 0x102fe2000fb1e02f */
[----:B------:R-:W-:Y:S01]  /*cd20*/  IMAD.HI R8, R8, 0x2, RZ ;  /* 0x0000000208087827 */ /* 0x000fe200078e02ff */
[----:B------:R-:W-:Y:S02]  /*cd30*/  IADD3 R22, P5, P4, R22, UR24, R47 ;  /* 0x0000001816167c10 */ /* 0x000fe4000fcbe02f */
[----:B0-----:R-:W-:-:S04]  /*cd40*/  SHF.R.U32.HI R50, RZ, 0x6, R43 ;  /* 0x00000006ff327819 */ /* 0x001fc8000001162b */
[C---:B------:R-:W-:Y:S02]  /*cd50*/  SGXT.U32 R43, R50.reuse, 0x1 ;  /* 0x00000001322b781a */ /* 0x040fe40000000000 */
[----:B------:R-:W-:Y:S01]  /*cd60*/  SGXT.U32 R50, R50, 0x1 ;  /* 0x000000013232781a */ /* 0x000fe20000000000 */
[----:B------:R-:W-:-:S03]  /*cd70*/  IMAD.SHL.U32 R51, R25, 0x2, RZ ;  /* 0x0000000219337824 */ /* 0x000fc600078e00ff */
[----:B------:R-:W-:Y:S01]  /*cd80*/  LOP3.LUT R50, R50, 0x6a, RZ, 0xfc, !PT ;  /* 0x0000006a32327812 */ /* 0x000fe200078efcff */
[----:B------:R-:W-:Y:S01]  /*cd90*/  IMAD.HI R41, R41, 0x2, RZ ;  /* 0x0000000229297827 */ /* 0x000fe200078e02ff */
[----:B------:R-:W-:-:S03]  /*cda0*/  LOP3.LUT R9, R9, 0x76, RZ, 0xfc, !PT ;  /* 0x0000007609097812 */ /* 0x000fc600078efcff */
[----:B------:R-:W-:Y:S01]  /*cdb0*/  IMAD R50, R50, R48, RZ ;  /* 0x0000003032327224 */ /* 0x000fe200078e02ff */
[--C-:B------:R-:W-:Y:S01]  /*cdc0*/  IADD3.X R23, PT, PT, R8, UR25, R0.reuse, P5, P4 ;  /* 0x0000001908177c10 */ /* 0x100fe2000afe8400 */
[----:B------:R-:W-:Y:S01]  /*cdd0*/  IMAD.HI R25, R25, 0x2, RZ ;  /* 0x0000000219197827 */ /* 0x000fe200078e02ff */
[--C-:B------:R-:W-:Y:S02]  /*cde0*/  IADD3 R8, P5, P4, R51, UR24, R47.reuse ;  /* 0x0000001833087c10 */ /* 0x100fe4000fcbe02f */
[----:B------:R-:W-:Y:S01]  /*cdf0*/  IADD3.X R39, PT, PT, R41, UR25, R0, P0, P3 ;  /* 0x0000001929277c10 */ /* 0x000fe200087e6400 */
[----:B------:R-:W-:Y:S01]  /*ce00*/  IMAD.HI R50, R50, 0x2, RZ ;  /* 0x0000000232327827 */ /* 0x000fe200078e02ff */
[----:B------:R-:W-:-:S03]  /*ce10*/  IADD3 R40, P0, P3, R40, UR24, R47 ;  /* 0x0000001828287c10 */ /* 0x000fc6000fb1e02f */
[C---:B------:R-:W-:Y:S02]  /*ce20*/  IMAD.SHL.U32 R42, R2.reuse, 0x2, RZ ;  /* 0x00000002022a7824 */ /* 0x040fe400078e00ff */
[----:B------:R-:W-:Y:S01]  /*ce30*/  IMAD.HI R44, R2, 0x2, RZ ;  /* 0x00000002022c7827 */ /* 0x000fe200078e02ff */
[----:B------:R0:W-:Y:S03]  /*ce40*/  STL.64 [R1+0x3c8], R22 ;  /* 0x0003c81601007387 */ /* 0x0001e60000100a00 */
[----:B------:R-:W-:Y:S01]  /*ce50*/  IMAD R2, R9, R48, RZ ;  /* 0x0000003009027224 */ /* 0x000fe200078e02ff */
[--C-:B------:R-:W-:Y:S02]  /*ce60*/  IADD3.X R9, PT, PT, R25, UR25, R0.reuse, P5, P4 ;  /* 0x0000001919097c10 */ /* 0x100fe4000afe8400 */
[--C-:B------:R-:W-:Y:S02]  /*ce70*/  IADD3.X R41, PT, PT, R50, UR25, R0.reuse, P0, P3 ;  /* 0x0000001932297c10 */ /* 0x100fe400087e6400 */
[----:B------:R-:W-:Y:S01]  /*ce80*/  IADD3 R24, P5, P4, R24, UR24, R47 ;  /* 0x0000001818187c10 */ /* 0x000fe2000fcbe02f */
[----:B0-----:R0:W5:Y:S04]  /*ce90*/  LDL.LU.64 R22, [R1+0x628] ;  /* 0x0006280001167983 */ /* 0x0011680000300a00 */
[----:B------:R1:W-:Y:S01]  /*cea0*/  STL.64 [R1+0x3d0], R38 ;  /* 0x0003d02601007387 */ /* 0x0003e20000100a00 */
[----:B------:R-:W-:-:S02]  /*ceb0*/  IADD3.X R25, PT, PT, R11, UR25, R0, P5, P4 ;  /* 0x000000190b197c10 */ /* 0x000fc4000afe8400 */
[----:B------:R-:W-:Y:S01]  /*cec0*/  LOP3.LUT R43, R43, 0x78, RZ, 0xfc, !PT ;  /* 0x000000782b2b7812 */ /* 0x000fe200078efcff */
[----:B-1----:R0:W5:Y:S04]  /*ced0*/  LDL.LU.64 R38, [R1+0x620] ;  /* 0x0006200001267983 */ /* 0x0021680000300a00 */
[----:B------:R1:W-:Y:S01]  /*cee0*/  STL.64 [R1+0x3d8], R8 ;  /* 0x0003d80801007387 */ /* 0x0003e20000100a00 */
[----:B------:R-:W-:Y:S01]  /*cef0*/  SHF.R.U32.HI R45, RZ, 0x6, R45 ;  /* 0x00000006ff2d7819 */ /* 0x000fe2000001162d */
[----:B------:R-:W-:Y:S02]  /*cf00*/  IMAD.SHL.U32 R51, R2, 0x2, RZ ;  /* 0x0000000202337824 */ /* 0x000fe400078e00ff */
[----:B-1----:R0:W5:Y:S04]  /*cf10*/  LDL.LU.64 R8, [R1+0x618] ;  /* 0x0006180001087983 */ /* 0x0021680000300a00 */
[----:B------:R1:W-:Y:S01]  /*cf20*/  STL.64 [R1+0x3e0], R40 ;  /* 0x0003e02801007387 */ /* 0x0003e20000100a00 */
[----:B------:R-:W-:-:S03]  /*cf30*/  IMAD R2, R43, R48, RZ ;  /* 0x000000302b027224 */ /* 0x000fc600078e02ff */
[----:B------:R0:W-:Y:S01]  /*cf40*/  STL.64 [R1+0x3e8], R24 ;  /* 0x0003e81801007387 */ /* 0x0001e20000100a00 */
[----:B-1----:R-:W-:-:S04]  /*cf50*/  IADD3 R40, P0, P3, R12, UR24, R47 ;  /* 0x000000180c287c10 */ /* 0x002fc8000fb1e02f */
[----:B------:R-:W-:Y:S01]  /*cf60*/  IADD3.X R41, PT, PT, R27, UR25, R0, P0, P3 ;  /* 0x000000191b297c10 */ /* 0x000fe200087e6400 */
[----:B0-----:R0:W5:Y:S01]  /*cf70*/  LDL.LU.64 R24, [R1+0x610] ;  /* 0x0006100001187983 */ /* 0x0011620000300a00 */
[C---:B------:R-:W-:Y:S02]  /*cf80*/  SGXT.U32 R43, R45.reuse, 0x1 ;  /* 0x000000012d2b781a */ /* 0x040fe40000000000 */
[----:B------:R-:W-:Y:S01]  /*cf90*/  SGXT.U32 R11, R45, 0x1 ;  /* 0x000000012d0b781a */ /* 0x000fe20000000000 */
[----:B------:R1:W-:Y:S04]  /*cfa0*/  STL.64 [R1+0x3f0], R40 ;  /* 0x0003f02801007387 */ /* 0x0003e80000100a00 */
[----:B-1----:R0:W5:Y:S04]  /*cfb0*/  LDL.LU.64 R40, [R1+0x608] ;  /* 0x0006080001287983 */ /* 0x0021680000300a00 */
[----:B------:R-:W3:Y:S01]  /*cfc0*/  LDL R45, [R1+0x574] ;  /* 0x00057400012d7983 */ /* 0x000ee20000100800 */
[----:B------:R-:W-:Y:S01]  /*cfd0*/  LOP3.LUT R43, R43, 0x7a, RZ, 0xfc, !PT ;  /* 0x0000007a2b2b7812 */ /* 0x000fe200078efcff */
[----:B------:R-:W-:-:S02]  /*cfe0*/  IMAD.SHL.U32 R50, R2, 0x2, RZ ;  /* 0x0000000202327824 */ /* 0x000fc400078e00ff */
[----:B------:R-:W-:-:S04]  /*cff0*/  IMAD.HI R12, R2, 0x2, RZ ;  /* 0x00000002020c7827 */ /* 0x000fc800078e02ff */
[----:B------:R-:W-:Y:S02]  /*d000*/  IMAD R2, R43, R48, RZ ;  /* 0x000000302b027224 */ /* 0x000fe400078e02ff */
[----:B------:R-:W1:Y:S01]  /*d010*/  S2R R43, SR_TID.X ;  /* 0x00000000002b7919 */ /* 0x000e620000002100 */
[----:B------:R-:W-:-:S05]  /*d020*/  LOP3.LUT R11, R11, 0x70, RZ, 0xfc, !PT ;  /* 0x000000700b0b7812 */ /* 0x000fca00078efcff */
[----:B------:R-:W-:Y:S01]  /*d030*/  IMAD R11, R11, R48, RZ ;  /* 0x000000300b0b7224 */ /* 0x000fe200078e02ff */
[----:B------:R-:W-:-:S03]  /*d040*/  IADD3 R10, P5, P4, R10, UR24, R47 ;  /* 0x000000180a0a7c10 */ /* 0x000fc6000fcbe02f */
[----:B------:R-:W-:Y:S01]  /*d050*/  IMAD.HI R11, R11, 0x2, RZ ;  /* 0x000000020b0b7827 */ /* 0x000fe200078e02ff */
[----:B------:R-:W-:-:S04]  /*d060*/  IADD3 R26, P0, P3, R26, UR24, R47 ;  /* 0x000000181a1a7c10 */ /* 0x000fc8000fb1e02f */
[--C-:B------:R-:W-:Y:S02]  /*d070*/  IADD3.X R11, PT, PT, R11, UR25, R0.reuse, P5, P4 ;  /* 0x000000190b0b7c10 */ /* 0x100fe4000afe8400 */
[----:B------:R-:W-:-:S03]  /*d080*/  IADD3.X R27, PT, PT, R13, UR25, R0, P0, P3 ;  /* 0x000000190d1b7c10 */ /* 0x000fc600087e6400 */
[----:B------:R0:W-:Y:S01]  /*d090*/  STL.64 [R1+0x3f8], R10 ;  /* 0x0003f80a01007387 */ /* 0x0001e20000100a00 */
[----:B------:R-:W-:-:S03]  /*d0a0*/  IMAD.HI R13, R2, 0x2, RZ ;  /* 0x00000002020d7827 */ /* 0x000fc600078e02ff */
[----:B0-----:R0:W5:Y:S04]  /*d0b0*/  LDL.LU.64 R10, [R1+0x600] ;  /* 0x00060000010a7983 */ /* 0x0011680000300a00 */
[----:B------:R0:W-:Y:S02]  /*d0c0*/  STL.64 [R1+0x400], R26 ;  /* 0x0004001a01007387 */ /* 0x0001e40000100a00 */
[----:B0-----:R-:W-:Y:S01]  /*d0d0*/  IADD3 R26, P0, P3, R51, UR24, R47 ;  /* 0x00000018331a7c10 */ /* 0x001fe2000fb1e02f */
[----:B------:R-:W-:Y:S01]  /*d0e0*/  IMAD.SHL.U32 R51, R2, 0x2, RZ ;  /* 0x0000000202337824 */ /* 0x000fe200078e00ff */
[----:B-1----:R-:W-:-:S04]  /*d0f0*/  SHF.R.U32.HI R2, RZ, 0x6, R43 ;  /* 0x00000006ff027819 */ /* 0x002fc8000001162b */
[----:B------:R-:W-:Y:S02]  /*d100*/  SGXT.U32 R27, R2, 0x1 ;  /* 0x00000001021b781a */ /* 0x000fe40000000000 */
[----:B------:R-:W-:Y:S02]  /*d110*/  IADD3 R42, P5, P4, R42, UR24, R47 ;  /* 0x000000182a2a7c10 */ /* 0x000fe4000fcbe02f */
[----:B------:R-:W-:Y:S02]  /*d120*/  LOP3.LUT R27, R27, 0x76, RZ, 0xfc, !PT ;  /* 0x000000761b1b7812 */ /* 0x000fe400078efcff */
[----:B------:R-:W-:-:S03]  /*d130*/  IADD3.X R43, PT, PT, R44, UR25, R0, P5, P4 ;  /* 0x000000192c2b7c10 */ /* 0x000fc6000afe8400 */
[----:B------:R-:W-:Y:S01]  /*d140*/  IMAD R27, R27, R48, RZ ;  /* 0x000000301b1b7224 */ /* 0x000fe200078e02ff */
[C---:B------:R-:W-:Y:S02]  /*d150*/  SGXT.U32 R44, R2.reuse, 0x1 ;  /* 0x00000001022c781a */ /* 0x040fe40000000000 */
[----:B------:R-:W-:Y:S01]  /*d160*/  SGXT.U32 R2, R2, 0x1 ;  /* 0x000000010202781a */ /* 0x000fe20000000000 */
[----:B------:R-:W-:Y:S01]  /*d170*/  IMAD.HI R27, R27, 0x2, RZ ;  /* 0x000000021b1b7827 */ /* 0x000fe200078e02ff */
[----:B------:R-:W-:Y:S02]  /*d180*/  LOP3.LUT R44, R44, 0x7e, RZ, 0xfc, !PT ;  /* 0x0000007e2c2c7812 */ /* 0x000fe400078efcff */
[----:B------:R-:W-:Y:S01]  /*d190*/  LOP3.LUT R2, R2, 0x7c, RZ, 0xfc, !PT ;  /* 0x0000007c02027812 */ /* 0x000fe200078efcff */
[----:B------:R0:W-:Y:S01]  /*d1a0*/  STL.64 [R1+0x408], R42 ;  /* 0x0004082a01007387 */ /* 0x0001e20000100a00 */
[----:B------:R-:W-:-:S05]  /*d1b0*/  IADD3.X R27, PT, PT, R27, UR25, R0, P0, P3 ;  /* 0x000000191b1b7c10 */ /* 0x000fca00087e6400 */
[----:B------:R1:W-:Y:S01]  /*d1c0*/  STL.64 [R1+0x410], R26 ;  /* 0x0004101a01007387 */ /* 0x0003e20000100a00 */
[--C-:B0-----:R-:W-:Y:S01]  /*d1d0*/  IADD3 R42, P5, P4, R50, UR24, R47.reuse ;  /* 0x00000018322a7c10 */ /* 0x101fe2000fcbe02f */
[-C--:B------:R-:W-:Y:S02]  /*d1e0*/  IMAD R50, R2, R48.reuse, RZ ;  /* 0x0000003002327224 */ /* 0x080fe400078e02ff */
[----:B------:R-:W-:Y:S01]  /*d1f0*/  IMAD R2, R44, R48, RZ ;  /* 0x000000302c027224 */ /* 0x000fe200078e02ff */
[--C-:B------:R-:W-:Y:S02]  /*d200*/  IADD3.X R43, PT, PT, R12, UR25, R0.reuse, P5, P4 ;  /* 0x000000190c2b7c10 */ /* 0x100fe4000afe8400 */
[----:B-1----:R-:W-:Y:S01]  /*d210*/  IADD3 R26, P0, P3, R51, UR24, R47 ;  /* 0x00000018331a7c10 */ /* 0x002fe2000fb1e02f */
[----:B------:R-:W-:Y:S02]  /*d220*/  IMAD.SHL.U32 R51, R50, 0x2, RZ ;  /* 0x0000000232337824 */ /* 0x000fe400078e00ff */
[----:B------:R-:W-:Y:S01]  /*d230*/  IMAD.SHL.U32 R12, R2, 0x2, RZ ;  /* 0x00000002020c7824 */ /* 0x000fe200078e00ff */
[----:B------:R0:W-:Y:S01]  /*d240*/  STL.64 [R1+0x418], R42 ;  /* 0x0004182a01007387 */ /* 0x0001e20000100a00 */
[----:B------:R-:W-:Y:S01]  /*d250*/  IMAD.HI R50, R50, 0x2, RZ ;  /* 0x0000000232327827 */ /* 0x000fe200078e02ff */
[----:B------:R-:W-:-:S02]  /*d260*/  IADD3.X R27, PT, PT, R13, UR25, R0, P0, P3 ;  /* 0x000000190d1b7c10 */ /* 0x000fc400087e6400 */
[--C-:B------:R-:W-:Y:S01]  /*d270*/  IADD3 R12, P0, P3, R12, UR24, R47.reuse ;  /* 0x000000180c0c7c10 */ /* 0x100fe2000fb1e02f */
[----:B------:R-:W-:Y:S01]  /*d280*/  IMAD.HI R2, R2, 0x2, RZ ;  /* 0x0000000202027827 */ /* 0x000fe200078e02ff */
[----:B0-----:R-:W-:-:S04]  /*d290*/  IADD3 R42, P5, P4, R51, UR24, R47 ;  /* 0x00000018332a7c10 */ /* 0x001fc8000fcbe02f */
[--C-:B------:R-:W-:Y:S02]  /*d2a0*/  IADD3.X R13, PT, PT, R2, UR25, R0.reuse, P0, P3 ;  /* 0x00000019020d7c10 */ /* 0x100fe400087e6400 */
[----:B------:R-:W-:Y:S02]  /*d2b0*/  IADD3.X R43, PT, PT, R50, UR25, R0, P5, P4 ;  /* 0x00000019322b7c10 */ /* 0x000fe4000afe8400 */
[----:B--2---:R-:W-:Y:S01]  /*d2c0*/  IADD3 R28, P5, PT, R28, UR24, RZ ;  /* 0x000000181c1c7c10 */ /* 0x004fe2000ffbe0ff */
[----:B------:R0:W-:Y:S01]  /*d2d0*/  STL.64 [R1+0x420], R26 ;  /* 0x0004201a01007387 */ /* 0x0001e20000100a00 */
[----:B------:R-:W-:Y:S02]  /*d2e0*/  IADD3 R50, P4, PT, R29, UR24, RZ ;  /* 0x000000181d327c10 */ /* 0x000fe4000ff9e0ff */
[----:B------:R-:W-:Y:S02]  /*d2f0*/  IADD3 R44, P0, PT, R15, UR24, RZ ;  /* 0x000000180f2c7c10 */ /* 0x000fe4000ff1e0ff */
[----:B------:R-:W-:-:S02]  /*d300*/  IADD3 R14, P3, PT, R14, UR24, RZ ;  /* 0x000000180e0e7c10 */ /* 0x000fc4000ff7e0ff */
[----:B------:R-:W-:Y:S02]  /*d310*/  IADD3.X R29, PT, PT, R33, UR25, RZ, P5, !PT ;  /* 0x00000019211d7c10 */ /* 0x000fe4000affe4ff */
[----:B------:R-:W-:Y:S01]  /*d320*/  IADD3.X R51, PT, PT, R17, UR25, RZ, P4, !PT ;  /* 0x0000001911337c10 */ /* 0x000fe2000a7fe4ff */
[----:B0-----:R0:W5:Y:S01]  /*d330*/  LDL.LU.64 R26, [R1+0x5f8] ;  /* 0x0005f800011a7983 */ /* 0x0011620000300a00 */
[----:B------:R-:W-:-:S03]  /*d340*/  IADD3 R16, P4, PT, R16, UR24, RZ ;  /* 0x0000001810107c10 */ /* 0x000fc6000ff9e0ff */
[----:B------:R1:W-:Y:S01]  /*d350*/  STL.64 [R1+0x430], R42 ;  /* 0x0004302a01007387 */ /* 0x0003e20000100a00 */
[----:B------:R-:W-:Y:S02]  /*d360*/  IADD3.X R15, PT, PT, R35, UR25, RZ, P3, !PT ;  /* 0x00000019230f7c10 */ /* 0x000fe40009ffe4ff */
[----:B------:R-:W-:Y:S02]  /*d370*/  IADD3 R32, P5, PT, R32, UR24, RZ ;  /* 0x0000001820207c10 */ /* 0x000fe4000ffbe0ff */
[----:B------:R-:W-:Y:S01]  /*d380*/  IADD3.X R17, PT, PT, R31, UR25, RZ, P4, !PT ;  /* 0x000000191f117c10 */ /* 0x000fe2000a7fe4ff */
[----:B-1----:R0:W5:Y:S04]  /*d390*/  LDL.LU.64 R42, [R1+0x5f0] ;  /* 0x0005f000012a7983 */ /* 0x0021680000300a00 */
[----:B------:R1:W-:Y:S01]  /*d3a0*/  STL.64 [R1+0x428], R12 ;  /* 0x0004280c01007387 */ /* 0x0003e20000100a00 */
[----:B------:R-:W-:-:S03]  /*d3b0*/  IADD3.X R33, PT, PT, R49, UR25, RZ, P5, !PT ;  /* 0x0000001931217c10 */ /* 0x000fc6000affe4ff */
[----:B-1----:R0:W5:Y:S04]  /*d3c0*/  LDL.LU.64 R12, [R1+0x5e8] ;  /* 0x0005e800010c7983 */ /* 0x0021680000300a00 */
[----:B------:R1:W-:Y:S04]  /*d3d0*/  STL.64 [R1], R28 ;  /* 0x0000001c01007387 */ /* 0x0003e80000100a00 */
[----:B-1----:R0:W5:Y:S01]  /*d3e0*/  LDL.LU.64 R28, [R1+0x5e0] ;  /* 0x0005e000011c7983 */ /* 0x0021620000300a00 */
[----:B------:R-:W-:-:S04]  /*d3f0*/  IADD3 R34, P3, PT, R34, UR24, RZ ;  /* 0x0000001822227c10 */ /* 0x000fc8000ff7e0ff */
[----:B----4-:R-:W-:Y:S02]  /*d400*/  IADD3.X R35, PT, PT, R53, UR25, RZ, P3, !PT ;  /* 0x0000001935237c10 */ /* 0x010fe40009ffe4ff */
[----:B---3--:R-:W-:-:S04]  /*d410*/  SHF.R.S32.HI R0, RZ, 0x1f, R45 ;  /* 0x0000001fff007819 */ /* 0x008fc8000001142d */
[----:B------:R-:W-:Y:S02]  /*d420*/  LEA.HI R0, R0, R45, RZ, 0x7 ;  /* 0x0000002d00007211 */ /* 0x000fe400078f38ff */
[----:B------:R-:W-:-:S05]  /*d430*/  IADD3.X R45, PT, PT, R19, UR25, RZ, P0, !PT ;  /* 0x00000019132d7c10 */ /* 0x000fca00087fe4ff */
[----:B------:R1:W-:Y:S01]  /*d440*/  STL.64 [R1+0x8], R44 ;  /* 0x0000082c01007387 */ /* 0x0003e20000100a00 */
[----:B------:R-:W-:-:S03]  /*d450*/  IADD3 R18, P0, PT, R18, UR24, RZ ;  /* 0x0000001812127c10 */ /* 0x000fc6000ff1e0ff */
[----:B-1----:R0:W5:Y:S04]  /*d460*/  LDL.LU.64 R44, [R1+0x5d8] ;  /* 0x0005d800012c7983 */ /* 0x0021680000300a00 */
[----:B------:R1:W-:Y:S01]  /*d470*/  STL.64 [R1+0x10], R14 ;  /* 0x0000100e01007387 */ /* 0x0003e20000100a00 */
[----:B------:R-:W-:-:S03]  /*d480*/  IADD3.X R19, PT, PT, R46, UR25, RZ, P0, !PT ;  /* 0x000000192e137c10 */ /* 0x000fc600087fe4ff */
[----:B-1----:R0:W5:Y:S04]  /*d490*/  LDL.LU.64 R14, [R1+0x5d0] ;  /* 0x0005d000010e7983 */ /* 0x0021680000300a00 */
[----:B------:R0:W5:Y:S04]  /*d4a0*/  LDL.LU R31, [R1+0x5c8] ;  /* 0x0005c800011f7983 */ /* 0x0001680000300800 */
[----:B------:R1:W-:Y:S04]  /*d4b0*/  STL.64 [R1+0x18], R16 ;  /* 0x0000181001007387 */ /* 0x0003e80000100a00 */
[----:B-1----:R0:W5:Y:S04]  /*d4c0*/  LDL.LU.64 R16, [R1+0x5c0] ;  /* 0x0005c00001107983 */ /* 0x0021680000300a00 */
[----:B------:R-:W2:Y:S04]  /*d4d0*/  LDL.LU R49, [R1+0x5b8] ;  /* 0x0005b80001317983 */ /* 0x000ea80000300800 */
[----:B------:R1:W-:Y:S04]  /*d4e0*/  STL.64 [R1+0x20], R32 ;  /* 0x0000202001007387 */ /* 0x0003e80000100a00 */
[----:B-1----:R0:W5:Y:S04]  /*d4f0*/  LDL.LU.64 R32, [R1+0x5b0] ;  /* 0x0005b00001207983 */ /* 0x0021680000300a00 */
[----:B------:R-:W3:Y:S04]  /*d500*/  LDL.LU R46, [R1+0x5a8] ;  /* 0x0005a800012e7983 */ /* 0x000ee80000300800 */
[----:B------:R1:W-:Y:S04]  /*d510*/  STL.64 [R1+0x28], R18 ;  /* 0x0000281201007387 */ /* 0x0003e80000100a00 */
[----:B-1----:R0:W5:Y:S04]  /*d520*/  LDL.LU.64 R18, [R1+0x5a0] ;  /* 0x0005a00001127983 */ /* 0x0021680000300a00 */
[----:B------:R0:W5:Y:S04]  /*d530*/  LDL.LU R53, [R1+0x598] ;  /* 0x0005980001357983 */ /* 0x0001680000300800 */
[----:B------:R1:W-:Y:S04]  /*d540*/  STL.64 [R1+0x30], R34 ;  /* 0x0000302201007387 */ /* 0x0003e80000100a00 */
[----:B-1----:R0:W5:Y:S01]  /*d550*/  LDL.LU.64 R34, [R1+0x590] ;  /* 0x0005900001227983 */ /* 0x0021620000300a00 */
[----:B------:R-:W-:Y:S01]  /*d560*/  USHF.R.U32.HI UR7, URZ, 0x4, UR7 ;  /* 0x00000004ff077899 */ /* 0x000fe20008011607 */
[----:B------:R-:W-:Y:S01]  /*d570*/  SHF.R.S32.HI R0, RZ, 0x7, R0 ;  /* 0x00000007ff007819 */ /* 0x000fe20000011400 */
[----:B------:R-:W-:-:S02]  /*d580*/  USHF.R.U32.HI UR8, URZ, 0x4, UR8 ;  /* 0x00000004ff087899 */ /* 0x000fc40008011608 */
[----:B------:R-:W-:Y:S01]  /*d590*/  USGXT.U32 UR16, UR7, 0xe ;  /* 0x0000000e0710789a */ /* 0x000fe20008000000 */
[----:B------:R-:W-:Y:S01]  /*d5a0*/  VIMNMX R47, PT, PT, R0, 0x1, !PT ;  /* 0x00000001002f7848 */ /* 0x000fe20007fe0100 */
[----:B------:R-:W-:Y:S02]  /*d5b0*/  USGXT.U32 UR14, UR8, 0xe ;  /* 0x0000000e080e789a */ /* 0x000fe40008000000 */
[----:B------:R-:W-:Y:S02]  /*d5c0*/  UIADD3 UR24, UP1, UPT, UR16, 0x80, URZ ;  /* 0x0000008010187890 */ /* 0x000fe4000ff3e0ff */
[----:B------:R-:W-:Y:S01]  /*d5d0*/  UIADD3 UR26, UP2, UPT, UR14, 0x2, URZ ;  /* 0x000000020e1a7890 */ /* 0x000fe2000ff5e0ff */
[----:B------:R-:W-:Y:S01]  /*d5e0*/  VIADD R47, R47, 0xffffffff ;  /* 0xffffffff2f2f7836 */ /* 0x000fe20000000000 */
[----:B------:R-:W-:Y:S02]  /*d5f0*/  UIADD3.X UR25, UPT, UPT, UR4, 0x40004040, URZ, UP1, !UPT ;  /* 0x4000404004197890 */ /* 0x000fe40008ffe4ff */
[----:B------:R-:W-:Y:S01]  /*d600*/  UIADD3.X UR27, UPT, UPT, UR5, 0x40004040, URZ, UP2, !UPT ;  /* 0x40004040051b7890 */ /* 0x000fe200097fe4ff */
[----:B------:R-:W-:Y:S01]  /*d610*/  IMAD.SHL.U32 R0, R48, 0x80, RZ ;  /* 0x0000008030007824 */ /* 0x000fe200078e00ff */
[----:B------:R-:W-:Y:S01]  /*d620*/  ISETP.NE.U32.AND P3, PT, R47, RZ, PT ;  /* 0x000000ff2f00720c */ /* 0x000fe20003f65070 */
[----:B--2---:R-:W-:-:S02]  /*d630*/  IMAD.SHL.U32 R2, R49, 0x80, RZ ;  /* 0x0000008031027824 */ /* 0x004fc400078e00ff */
[----:B---3--:R-:W-:-:S05]  /*d640*/  VIADD R49, R46, 0x7f ;  /* 0x0000007f2e317836 */ /* 0x008fca0000000000 */
[----:B------:R-:W-:-:S13]  /*d650*/  ISETP.LT.OR P0, PT, R49, 0x80, P2 ;  /* 0x000000803100780c */ /* 0x000fda0001701670 */
[----:B0-----:R-:W-:Y:S05]  /*d660*/  @P0 BRA `(.L_x_6) ;  /* 0x0000000000d40947 */ /* 0x001fea0003800000 */
[----:B------:R-:W-:Y:S02]  /*d670*/  USHF.R.U32.HI UR18, URZ, 0x4, UR10 ;  /* 0x00000004ff127899 */ /* 0x000fe4000801160a */
[----:B------:R-:W-:Y:S02]  /*d680*/  UIADD3 UR7, UPT, UPT, UR10, 0x4000, URZ ;  /* 0x000040000a077890 */ /* 0x000fe4000fffe0ff */
[----:B------:R-:W-:Y:S02]  /*d690*/  USGXT.U32 UR18, UR18, 0xe ;  /* 0x0000000e1212789a */ /* 0x000fe40008000000 */
[----:B------:R-:W-:Y:S02]  /*d6a0*/  USHF.R.U32.HI UR7, URZ, 0x4, UR7 ;  /* 0x00000004ff077899 */ /* 0x000fe40008011607 */
[----:B------:R-:W-:Y:S02]  /*d6b0*/  UIADD3 UR38, UP1, UPT, UR18, 0x80, URZ ;  /* 0x0000008012267890 */ /* 0x000fe4000ff3e0ff */
[----:B------:R-:W-:Y:S01]  /*d6c0*/  USGXT.U32 UR20, UR7, 0xe ;  /* 0x0000000e0714789a */ /* 0x000fe20008000000 */
[----:B------:R-:W-:Y:S01]  /*d6d0*/  UMOV UR5, URZ ;  /* 0x000000ff00057c82 */ /* 0x000fe20008000000 */
[----:B------:R-:W-:Y:S01]  /*d6e0*/  UMOV UR8, URZ ;  /* 0x000000ff00087c82 */ /* 0x000fe20008000000 */
[----:B------:R-:W-:-:S02]  /*d6f0*/  UIADD3.X UR39, UPT, UPT, UR5, 0x40004040, URZ, UP1, !UPT ;  /* 0x4000404005277890 */ /* 0x000fc40008ffe4ff */
[----:B------:R-:W-:Y:S02]  /*d700*/  UIADD3 UR46, UP1, UPT, UR20, 0x2, URZ ;  /* 0x00000002142e7890 */ /* 0x000fe4000ff3e0ff */
[----:B------:R-:W-:Y:S02]  /*d710*/  UIADD3.64 UR48, UPT, UPT, UR38, 0x80, URZ ;  /* 0x0000008026307897 */ /* 0x000fe4000fffe0ff */
[----:B------:R-:W-:Y:S02]  /*d720*/  UIADD3.X UR47, UPT, UPT, UR8, 0x40004040, URZ, UP1, !UPT ;  /* 0x40004040082f7890 */ /* 0x000fe40008ffe4ff */
[----:B------:R-:W-:Y:S02]  /*d730*/  UIADD3.64 UR52, UPT, UPT, UR38, 0x100, URZ ;  /* 0x0000010026347897 */ /* 0x000fe4000fffe0ff */
[----:B------:R-:W-:Y:S02]  /*d740*/  UIADD3.64 UR50, UPT, UPT, UR46, 0x2, URZ ;  /* 0x000000022e327897 */ /* 0x000fe4000fffe0ff */
[----:B------:R-:W-:-:S02]  /*d750*/  UIADD3.64 UR54, UPT, UPT, UR46, 0x4, URZ ;  /* 0x000000042e367897 */ /* 0x000fc4000fffe0ff */
[----:B------:R-:W-:Y:S02]  /*d760*/  UIADD3.64 UR56, UPT, UPT, UR38, 0x180, URZ ;  /* 0x0000018026387897 */ /* 0x000fe4000fffe0ff */
[----:B------:R-:W-:Y:S02]  /*d770*/  UIADD3.64 UR58, UPT, UPT, UR46, 0x1fe, URZ ;  /* 0x000001fe2e3a7897 */ /* 0x000fe4000fffe0ff */
[----:B------:R-:W-:Y:S02]  /*d780*/  UIADD3.64 UR60, UPT, UPT, UR38, 0x200, URZ ;  /* 0x00000200263c7897 */ /* 0x000fe4000fffe0ff */
[----:B------:R-:W-:Y:S02]  /*d790*/  UIADD3.64 UR62, UPT, UPT, UR46, 0x200, URZ ;  /* 0x000002002e3e7897 */ /* 0x000fe4000fffe0ff */
[----:B------:R-:W-:Y:S02]  /*d7a0*/  UIADD3.64 UR64, UPT, UPT, UR38, 0x280, URZ ;  /* 0x0000028026407897 */ /* 0x000fe4000fffe0ff */
[----:B------:R-:W-:Y:S01]  /*d7b0*/  UIADD3.64 UR66, UPT, UPT, UR46, 0x202, URZ ;  /* 0x000002022e427897 */ /* 0x000fe2000fffe0ff */
[----:B------:R-:W-:Y:S01]  /*d7c0*/  UMOV UR32, 0x0 ;  /* 0x0000000000207882 */ /* 0x000fe20000000000 */
[----:B------:R-:W-:Y:S01]  /*d7d0*/  UMOV UR33, 0x4108490 ;  /* 0x0410849000217882 */ /* 0x000fe20000000000 */
[----:B------:R-:W-:Y:S01]  /*d7e0*/  UIADD3.64 UR68, UPT, UPT, UR38, 0x300, URZ ;  /* 0x0000030026447897 */ /* 0x000fe2000fffe0ff */
[----:B------:R-:W-:Y:S01]  /*d7f0*/  UMOV UR19, 0x40004040 ;  /* 0x4000404000137882 */ /* 0x000fe20000000000 */
[----:B------:R-:W-:Y:S01]  /*d800*/  UIADD3.64 UR70, UPT, UPT, UR46, 0x204, URZ ;  /* 0x000002042e467897 */ /* 0x000fe2000fffe0ff */
[----:B------:R-:W-:Y:S01]  /*d810*/  UMOV UR21, 0x40004040 ;  /* 0x4000404000157882 */ /* 0x000fe20000000000 */
[----:B------:R-:W-:Y:S01]  /*d820*/  UMOV UR30, 0x0 ;  /* 0x00000000001e7882 */ /* 0x000fe20000000000 */
[----:B------:R-:W-:Y:S01]  /*d830*/  UMOV UR31, 0x4108490 ;  /* 0x04108490001f7882 */ /* 0x000fe20000000000 */
[----:B------:R-:W-:Y:S01]  /*d840*/  UMOV UR28, 0x0 ;  /* 0x00000000001c7882 */ /* 0x000fe20000000000 */
[----:B------:R-:W-:Y:S01]  /*d850*/  UMOV UR29, 0x4108490 ;  /* 0x04108490001d7882 */ /* 0x000fe20000000000 */
[----:B------:R0:W-:Y:S01]  /*d860*/  UTCHMMA gdesc[UR18], gdesc[UR20], tmem[UR9], tmem[UR32], idesc[UR33], !UPT ;  /* 0x00ff2014120075ea */ /* 0x0001e2000f800009 */
[----:B------:R-:W-:Y:S01]  /*d870*/  UMOV UR36, 0x0 ;  /* 0x0000000000247882 */ /* 0x000fe20000000000 */
[----:B------:R-:W-:Y:S01]  /*d880*/  UMOV UR37, 0x4108490 ;  /* 0x0410849000257882 */ /* 0x000fe20000000000 */
[----:B------:R0:W-:Y:S01]  /*d890*/  UTCHMMA gdesc[UR38], gdesc[UR46], tmem[UR9], tmem[UR30], idesc[UR31], UPT ;  /* 0x00ff1e2e260075ea */ /* 0x0001e2000b800009 */
        /* <DEDUP_REMOVED lines=8> */
[----:B------:R-:W-:Y:S01]  /*d920*/  UMOV UR7, URZ ;  /* 0x000000ff00077c82 */ /* 0x000fe20008000000 */
[----:B------:R0:W-:Y:S01]  /*d930*/  UTCHMMA gdesc[UR56], gdesc[UR58], tmem[UR9], tmem[UR34], idesc[UR35], UPT ;  /* 0x00ff223a380075ea */ /* 0x0001e2000b800009 */
[----:B------:R-:W-:Y:S01]  /*d940*/  UMOV UR44, 0x0 ;  /* 0x00000000002c7882 */ /* 0x000fe20000000000 */
[----:B------:R-:W-:Y:S01]  /*d950*/  UMOV UR45, 0x4108490 ;  /* 0x04108490002d7882 */ /* 0x000fe20000000000 */
[----:B------:R0:W-:Y:S01]  /*d960*/  UTCHMMA gdesc[UR60], gdesc[UR62], tmem[UR9], tmem[UR42], idesc[UR43], UPT ;  /* 0x00ff2a3e3c0075ea */ /* 0x0001e2000b800009 */
[----:B------:R-:W-:Y:S01]  /*d970*/  UMOV UR6, UR6 ;  /* 0x0000000600067c82 */ /* 0x000fe20008000000 */
[----:B------:R0:W-:Y:S01]  /*d980*/  UTCHMMA gdesc[UR64], gdesc[UR66], tmem[UR9], tmem[UR40], idesc[UR41], UPT ;  /* 0x00ff2842400075ea */ /* 0x0001e2000b800009 */
[----:B------:R0:W-:Y:S01]  /*d990*/  UTCHMMA gdesc[UR68], gdesc[UR70], tmem[UR9], tmem[UR44], idesc[UR45], UPT ;  /* 0x00ff2c46440075ea */ /* 0x0001e2000b800009 */
[----:B------:R0:W-:Y:S01]  /*d9a0*/  UTCBAR [UR6], URZ ;  /* 0x000000ff060073e9 */ /* 0x0001e200080000ff */
[----:B------:R-:W-:Y:S01]  /*d9b0*/  NOP ;  /* 0x0000000000007918 */ /* 0x000fe20000000000 */
.L_x_6:
[----:B------:R-:W-:Y:S05]  /*d9c0*/  @!P3 BRA `(.L_x_7) ;  /* 0x00000070009cb947 */ /* 0x000fea0003800000 */
[----:B------:R-:W-:Y:S01]  /*d9d0*/  VIADD R46, R46, 0xffffff80 ;  /* 0xffffff802e2e7836 */ /* 0x000fe20000000000 */
[----:B------:R1:W-:Y:S01]  /*d9e0*/  STL [R1+0x440], R47 ;  /* 0x0004402f01007387 */ /* 0x0003e20000100800 */
[----:B0-----:R-:W-:Y:S02]  /*d9f0*/  UIADD3.64 UR20, UPT, UPT, UR24, 0x80, URZ ;  /* 0x0000008018147897 */ /* 0x001fe4000fffe0ff */
[----:B------:R-:W-:Y:S01]  /*da00*/  UIADD3.64 UR28, UPT, UPT, UR26, 0x2, URZ ;  /* 0x000000021a1c7897 */ /* 0x000fe2000fffe0ff */
[----:B------:R-:W-:Y:S01]  /*da10*/  R2UR UR13, R46 ;  /* 0x000000002e0d72ca */ /* 0x000fe200000e0000 */
[----:B------:R-:W-:Y:S01]  /*da20*/  STL.64 [R1+0x338], R50 ;  /* 0x0003383201007387 */ /* 0x000fe20000100a00 */
[----:B------:R-:W-:Y:S02]  /*da30*/  UIADD3.64 UR30, UPT, UPT, UR24, 0x100, URZ ;  /* 0x00000100181e7897 */ /* 0x000fe4000fffe0ff */
[----:B------:R-:W-:Y:S01]  /*da40*/  UIADD3.64 UR32, UPT, UPT, UR26, 0x4, URZ ;  /* 0x000000041a207897 */ /* 0x000fe2000fffe0ff */
[----:B-1----:R-:W2:Y:S01]  /*da50*/  LDL.LU.64 R46, [R1] ;  /* 0x00000000012e7983 */ /* 0x002ea20000300a00 */
[----:B------:R-:W-:-:S02]  /*da60*/  UIADD3.64 UR34, UPT, UPT, UR24, 0x180, URZ ;  /* 0x0000018018227897 */ /* 0x000fc4000fffe0ff */
[----:B------:R-:W-:Y:S01]  /*da70*/  UIADD3.64 UR36, UPT, UPT, UR26, 0x1fe, URZ ;  /* 0x000001fe1a247897 */ /* 0x000fe2000fffe0ff */
[----:B------:R-:W3:Y:S01]  /*da80*/  LDL.LU.64 R48, [R1+0x8] ;  /* 0x0000080001307983 */ /* 0x000ee20000300a00 */
[----:B------:R-:W-:Y:S02]  /*da90*/  UIADD3.64 UR38, UPT, UPT, UR24, 0x200, URZ ;  /* 0x0000020018267897 */ /* 0x000fe4000fffe0ff */
[----:B------:R-:W-:Y:S02]  /*daa0*/  UIADD3.64 UR40, UPT, UPT, UR26, 0x200, URZ ;  /* 0x000002001a287897 */ /* 0x000fe4000fffe0ff */
[----:B------:R-:W-:Y:S02]  /*dab0*/  UIADD3.64 UR42, UPT, UPT, UR24, 0x280, URZ ;  /* 0x00000280182a7897 */ /* 0x000fe4000fffe0ff */
[----:B------:R-:W-:Y:S02]  /*dac0*/  UIADD3.64 UR44, UPT, UPT, UR26, 0x202, URZ ;  /* 0x000002021a2c7897 */ /* 0x000fe4000fffe0ff */
[----:B------:R-:W-:-:S02]  /*dad0*/  UIADD3.64 UR46, UPT, UPT, UR24, 0x300, URZ ;  /* 0x00000300182e7897 */ /* 0x000fc4000fffe0ff */
[----:B------:R-:W-:Y:S01]  /*dae0*/  UIADD3.64 UR48, UPT, UPT, UR26, 0x204, URZ ;  /* 0x000002041a307897 */ /* 0x000fe2000fffe0ff */
[----:B--2---:R0:W-:Y:S04]  /*daf0*/  STL.64 [R1+0x328], R46 ;  /* 0x0003282e01007387 */ /* 0x0041e80000100a00 */
[----:B0-----:R-:W2:Y:S04]  /*db00*/  LDL.LU.64 R46, [R1+0x10] ;  /* 0x00001000012e7983 */ /* 0x001ea80000300a00 */
[----:B---3--:R0:W-:Y:S04]  /*db10*/  STL.64 [R1+0x318], R48 ;  /* 0x0003183001007387 */ /* 0x0081e80000100a00 */
[----:B0-----:R-:W3:Y:S04]  /*db20*/  LDL.LU.64 R48, [R1+0x18] ;  /* 0x0000180001307983 */ /* 0x001ee80000300a00 */
        /* <DEDUP_REMOVED lines=105> */
[----:B0-----:R0:W5:Y:S04]  /*e1c0*/  LDL.LU.64 R46, [R1+0x420] ;  /* 0x00042000012e7983 */ /* 0x0011680000300a00 */
[----:B---3--:R1:W-:Y:S04]  /*e1d0*/  STL.64 [R1], R48 ;  /* 0x0000003001007387 */ /* 0x0083e80000100a00 */
[----:B-1----:R0:W5:Y:S04]  /*e1e0*/  LDL.LU.64 R48, [R1+0x430] ;  /* 0x0004300001307983 */ /* 0x0021680000300a00 */
[----:B------:R0:W5:Y:S01]  /*e1f0*/  LDL.LU.64 R50, [R1+0x428] ;  /* 0x0004280001327983 */ /* 0x0001620000300a00 */
[----:B------:R-:W-:Y:S01]  /*e200*/  UMOV UR8, 0x1 ;  /* 0x0000000100087882 */ /* 0x000fe20000000000 */
[----:B------:R-:W-:-:S05]  /*e210*/  UMOV UR5, URZ ;  /* 0x000000ff00057c82 */ /* 0x000fca0008000000 */
.L_x_10:
[----:B-1---5:R1:W-:Y:S01]  /*e220*/  STL [R1+0x594], R3 ;  /* 0x0005940301007387 */ /* 0x0223e20000100800 */
[----:B------:R-:W-:-:S03]  /*e230*/  USHF.L.U32 UR4, UR4, 0x1f, URZ ;  /* 0x0000001f04047899 */ /* 0x000fc600080006ff */
[----:B------:R2:W-:Y:S03]  /*e240*/  STL [R1+0x590], R2 ;  /* 0x0005900201007387 */ /* 0x0005e60000100800 */
[----:B-1----:R-:W-:Y:S01]  /*e250*/  IMAD.U32 R3, RZ, RZ, UR4 ;  /* 0x00000004ff037e24 */ /* 0x002fe2000f8e00ff */
[----:B--2---:R-:W1:Y:S03]  /*e260*/  S2R R2, SR_TID.X ;  /* 0x0000000000027919 */ /* 0x004e660000002100 */
[----:B------:R2:W3:Y:S01]  /*e270*/  SYNCS.PHASECHK.TRANS64.TRYWAIT P0, [UR12], R3 ;  /* 0x00000003ff0075a7 */ /* 0x0004e2000800110c */
[----:B------:R2:W-:Y:S04]  /*e280*/  STL [R1+0x340], R3 ;  /* 0x0003400301007387 */ /* 0x0005e80000100800 */
[----:B--2---:R2:W5:Y:S01]  /*e290*/  LDL.LU R3, [R1+0x594] ;  /* 0x0005940001037983 */ /* 0x0045620000300800 */
[----:B-1----:R-:W-:-:S04]  /*e2a0*/  SHF.R.U32.HI R2, RZ, 0x6, R2 ;  /* 0x00000006ff027819 */ /* 0x002fc80000011602 */
[----:B------:R-:W-:-:S04]  /*e2b0*/  SGXT.U32 R2, R2, 0x1 ;  /* 0x000000010202781a */ /* 0x000fc80000000000 */
[----:B------:R-:W-:Y:S02]  /*e2c0*/  ISETP.GE.AND P3, PT, R2, UR13, PT ;  /* 0x0000000d02007c0c */ /* 0x000fe4000bf66270 */
[----:B------:R2:W5:Y:S01]  /*e2d0*/  LDL.LU R2, [R1+0x590] ;  /* 0x0005900001027983 */ /* 0x0005620000300800 */
[----:B------:R-:W-:Y:S01]  /*e2e0*/  IMAD.WIDE R48, R0, 0x2, R48 ;  /* 0x0000000200307825 */ /* 0x000fe200078e0230 */
[----:B---3--:R-:W-:Y:S09]  /*e2f0*/  @!P0 BRA `(.L_x_8) ;  /* 0x0000007c003c8947 */ /* 0x008ff20003800000 */
.L_x_16:
[----:B------:R1:W-:Y:S04]  /*e300*/  STL.64 [R1+0x9e8], R48 ;  /* 0x0009e83001007387 */ /* 0x0003e80000100a00 */
[----:B-1----:R-:W3:Y:S04]  /*e310*/  LDL.LU.64 R48, [R1+0x18] ;  /* 0x0000180001307983 */ /* 0x002ee80000300a00 */
[----:B------:R-:W-:Y:S04]  /*e320*/  STL [R1+0x9b4], R50 ;  /* 0x0009b43201007387 */ /* 0x000fe80000100800 */
[----:B------:R-:W-:Y:S04]  /*e330*/  STL [R1+0x9d8], R50 ;  /* 0x0009d83201007387 */ /* 0x000fe80000100800 */
[----:B------:R1:W-:Y:S04]  /*e340*/  STL [R1+0x9b0], R51 ;  /* 0x0009b03301007387 */ /* 0x0003e80000100800 */
[----:B-1----:R-:W4:Y:S04]  /*e350*/  LDL.LU.64 R50, [R1+0x10] ;  /* 0x0000100001327983 */ /* 0x002f280000300a00 */
[----:B------:R-:W-:Y:S04]  /*e360*/  STL [R1+0x97c], R52 ;  /* 0x00097c3401007387 */ /* 0x000fe80000100800 */
[----:B------:R-:W-:Y:S04]  /*e370*/  STL [R1+0x9c0], R52 ;  /* 0x0009c03401007387 */ /* 0x000fe80000100800 */
[----:B------:R-:W-:Y:S04]  /*e380*/  STL [R1+0x954], R6 ;  /* 0x0009540601007387 */ /* 0x000fe80000100800 */
[----:B------:R-:W-:Y:S04]  /*e390*/  STL [R1+0x950], R7 ;  /* 0x0009500701007387 */ /* 0x000fe80000100800 */
[----:B------:R1:W-:Y:S04]  /*e3a0*/  STL.64 [R1+0xa30], R6 ;  /* 0x000a300601007387 */ /* 0x0003e80000100a00 */
[----:B-12---:R-:W2:Y:S04]  /*e3b0*/  LDL.LU.64 R6, [R1] ;  /* 0x0000000001067983 */ /* 0x006ea80000300a00 */
[----:B-----5:R-:W-:Y:S04]  /*e3c0*/  STL [R1+0x94c], R2 ;  /* 0x00094c0201007387 */ /* 0x020fe80000100800 */
[----:B------:R-:W-:Y:S04]  /*e3d0*/  STL [R1+0x948], R8 ;  /* 0x0009480801007387 */ /* 0x000fe80000100800 */
[----:B------:R-:W-:Y:S04]  /*e3e0*/  STL [R1+0xad8], R8 ;  /* 0x000ad80801007387 */ /* 0x000fe80000100800 */
[----:B------:R-:W-:Y:S04]  /*e3f0*/  STL [R1+0x944], R9 ;  /* 0x0009440901007387 */ /* 0x000fe80000100800 */
[----:B------:R1:W-:Y:S04]  /*e400*/  STL [R1+0xb88], R9 ;  /* 0x000b880901007387 */ /* 0x0003e80000100800 */
[----:B-1----:R-:W2:Y:S04]  /*e410*/  LDL.LU.64 R8, [R1+0x58] ;  /* 0x0000580001087983 */ /* 0x002ea80000300a00 */
[----:B------:R-:W-:Y:S04]  /*e420*/  STL [R1+0x940], R10 ;  /* 0x0009400a01007387 */ /* 0x000fe80000100800 */
        /* <DEDUP_REMOVED lines=8> */
[----:B------:R-:W-:Y:S04]  /*e4b0*/  STL.64 [R1+0xac8], R14 ;  /* 0x000ac80e01007387 */ /* 0x000fe80000100a00 */
        /* <DEDUP_REMOVED lines=11> */
[----:B------:R1:W-:Y:S04]  /*e570*/  STL.64 [R1+0xa08], R22 ;  /* 0x000a081601007387 */ /* 0x0003e80000100a00 */
[----:B-1----:R-:W3:Y:S04]  /*e580*/  LDL.LU.64 R22, [R1+0x40] ;  /* 0x0000400001167983 */ /* 0x002ee80000300a00 */
        /* <DEDUP_REMOVED lines=38> */
[----:B------:R1:W-:Y:S01]  /*e7f0*/  STL.64 [R1+0x9f8], R4 ;  /* 0x0009f80401007387 */ /* 0x0003e20000100a00 */
[----:B------:R-:W-:-:S03]  /*e800*/  IMAD.WIDE R46, R0, 0x2, R46 ;  /* 0x00000002002e7825 */ /* 0x000fc600078e022e */
        /* <DEDUP_REMOVED lines=8> */
[----:B------:R1:W-:Y:S04]  /*e890*/  STL.64 [R1+0xa00], R46 ;  /* 0x000a002e01007387 */ /* 0x0003e80000100a00 */
[----:B-1----:R-:W3:Y:S01]  /*e8a0*/  LDL.LU.64 R46, [R1+0x20] ;  /* 0x00002000012e7983 */ /* 0x002ee20000300a00 */
[----:B--2---:R-:W-:-:S03]  /*e8b0*/  IMAD.WIDE R6, R0, 0x2, R6 ;  /* 0x0000000200067825 */ /* 0x004fc600078e0206 */
[----:B------:R-:W2:Y:S01]  /*e8c0*/  LDL.LU.64 R20, [R1+0xb0] ;  /* 0x0000b00001147983 */ /* 0x000ea20000300a00 */
[----:B----4-:R-:W-:-:S03]  /*e8d0*/  IMAD.WIDE R50, R0, 0x2, R50 ;  /* 0x0000000200327825 */ /* 0x010fc600078e0232 */
[----:B------:R-:W4:Y:S01]  /*e8e0*/  LDL.LU.64 R36, [R1+0xa8] ;  /* 0x0000a80001247983 */ /* 0x000f220000300a00 */
[----:B---3--:R-:W-:-:S03]  /*e8f0*/  IMAD.WIDE R48, R0, 0x2, R48 ;  /* 0x0000000200307825 */ /* 0x008fc600078e0230 */
[----:B------:R1:W-:Y:S04]  /*e900*/  STL.64 [R1], R6 ;  /* 0x0000000601007387 */ /* 0x0003e80000100a00 */
[----:B-1----:R-:W3:Y:S04]  /*e910*/  LDL.LU.64 R6, [R1+0x90] ;  /* 0x0000900001067983 */ /* 0x002ee80000300a00 */
[----:B------:R-:W-:Y:S04]  /*e920*/  STL.64 [R1+0x10], R50 ;  /* 0x0000103201007387 */ /* 0x000fe80000100a00 */
[----:B------:R1:W-:Y:S04]  /*e930*/  STL.64 [R1+0xa10], R50 ;  /* 0x000a103201007387 */ /* 0x0003e80000100a00 */
[----:B-1----:R-:W2:Y:S04]  /*e940*/  LDL.LU.64 R50, [R1+0x60] ;  /* 0x0000600001327983 */ /* 0x002ea80000300a00 */
[----:B------:R-:W-:Y:S04]  /*e950*/  STL.64 [R1+0x18], R48 ;  /* 0x0000183001007387 */ /* 0x000fe80000100a00 */
[----:B------:R1:W-:Y:S01]  /*e960*/  STL.64 [R1+0xa18], R48 ;  /* 0x000a183001007387 */ /* 0x0003e20000100a00 */
[----:B------:R-:W-:-:S03]  /*e970*/  IMAD.WIDE R8, R0, 0x2, R8 ;  /* 0x0000000200087825 */ /* 0x000fc600078e0208 */
[----:B-1----:R-:W2:Y:S01]  /*e980*/  LDL.LU.64 R48, [R1+0x70] ;  /* 0x0000700001307983 */ /* 0x002ea20000300a00 */
[----:B------:R-:W-:-:S04]  /*e990*/  IMAD.WIDE R38, R0, 0x2, R38 ;  /* 0x0000000200267825 */ /* 0x000fc800078e0226 */
[----:B------:R-:W-:-:S05]  /*e9a0*/  IMAD.WIDE R46, R0, 0x2, R46 ;  /* 0x00000002002e7825 */ /* 0x000fca00078e022e */
[----:B------:R-:W-:Y:S04]  /*e9b0*/  STL.64 [R1+0x20], R46 ;  /* 0x0000202e01007387 */ /* 0x000fe80000100a00 */
[----:B------:R1:W-:Y:S04]  /*e9c0*/  STL.64 [R1+0xa20], R46 ;  /* 0x000a202e01007387 */ /* 0x0003e80000100a00 */
[----:B-1----:R-:W4:Y:S04]  /*e9d0*/  LDL.LU.64 R46, [R1+0x78] ;  /* 0x00007800012e7983 */ /* 0x002f280000300a00 */
[----:B------:R-:W-:Y:S04]  /*e9e0*/  STL.64 [R1+0x38], R38 ;  /* 0x0000382601007387 */ /* 0x000fe80000100a00 */
[----:B------:R1:W-:Y:S04]  /*e9f0*/  STL.64 [R1+0xa28], R38 ;  /* 0x000a282601007387 */ /* 0x0003e80000100a00 */
[----:B-1----:R-:W4:Y:S04]  /*ea00*/  LDL.LU.64 R38, [R1+0x80] ;  /* 0x0000800001267983 */ /* 0x002f280000300a00 */
[----:B------:R1:W-:Y:S04]  /*ea10*/  STL.64 [R1+0x58], R8 ;  /* 0x0000580801007387 */ /* 0x0003e80000100a00 */
[----:B-1----:R-:W4:Y:S01]  /*ea20*/  LDL.LU.64 R8, [R1+0xc8] ;  /* 0x0000c80001087983 */ /* 0x002f220000300a00 */
[----:B------:R-:W-:-:S03]  /*ea30*/  IMAD.WIDE R22, R0, 0x2, R22 ;  /* 0x0000000200167825 */ /* 0x000fc600078e0216 */
[----:B------:R-:W4:Y:S01]  /*ea40*/  LDL.LU.64 R18, [R1+0xf0] ;  /* 0x0000f00001127983 */ /* 0x000f220000300a00 */
[----:B------:R-:W-:-:S03]  /*ea50*/  IMAD.WIDE R4, R0, 0x2, R4 ;  /* 0x0000000200047825 */ /* 0x000fc600078e0204 */
[----:B------:R-:W4:Y:S01]  /*ea60*/  LDL.LU.64 R52, [R1+0xe8] ;  /* 0x0000e80001347983 */ /* 0x000f220000300a00 */
[----:B--2---:R-:W-:-:S03]  /*ea70*/  IMAD.WIDE R50, R0, 0x2, R50 ;  /* 0x0000000200327825 */ /* 0x004fc600078e0232 */
[----:B------:R-:W2:Y:S04]  /*ea80*/  LDL.LU.64 R34, [R1+0xe0] ;  /* 0x0000e00001227983 */ /* 0x000ea80000300a00 */
[----:B------:R-:W2:Y:S04]  /*ea90*/  LDL.LU.64 R2, [R1+0xc0] ;  /* 0x0000c00001027983 */ /* 0x000ea80000300a00 */
[----:B------:R-:W-:Y:S01]  /*eaa0*/  STL.64 [R1+0x40], R22 ;  /* 0x0000401601007387 */ /* 0x000fe20000100a00 */
[----:B------:R-:W-:-:S03]  /*eab0*/  IMAD.WIDE R48, R0, 0x2, R48 ;  /* 0x0000000200307825 */ /* 0x000fc600078e0230 */
[----:B------:R1:W-:Y:S01]  /*eac0*/  STL.64 [R1+0xa50], R22 ;  /* 0x000a501601007387 */ /* 0x0003e20000100a00 */
[----:B---3--:R-:W-:-:S03]  /*ead0*/  IMAD.WIDE R6, R0, 0x2, R6 ;  /* 0x0000000200067825 */ /* 0x008fc600078e0206 */
[----:B-1----:R-:W3:Y:S04]  /*eae0*/  LDL.LU.64 R22, [R1+0xd0] ;  /* 0x0000d00001167983 */ /* 0x002ee80000300a00 */
[----:B------:R-:W-:Y:S04]  /*eaf0*/  STL.64 [R1+0x50], R4 ;  /* 0x0000500401007387 */ /* 0x000fe80000100a00 */
[----:B------:R1:W-:Y:S01]  /*eb00*/  STL.64 [R1+0xa70], R4 ;  /* 0x000a700401007387 */ /* 0x0003e20000100a00 */
[----:B----4-:R-:W-:-:S03]  /*eb10*/  IMAD.WIDE R36, R0, 0x2, R36 ;  /* 0x0000000200247825 */ /* 0x010fc600078e0224 */
[----:B-1----:R-:W4:Y:S04]  /*eb20*/  LDL.LU.64 R4, [R1+0x100] ;  /* 0x0001000001047983 */ /* 0x002f280000300a00 */
[----:B------:R-:W-:Y:S04]  /*eb30*/  STL.64 [R1+0x60], R50 ;  /* 0x0000603201007387 */ /* 0x000fe80000100a00 */
[----:B------:R1:W-:Y:S01]  /*eb40*/  STL.64 [R1+0xa78], R50 ;  /* 0x000a783201007387 */ /* 0x0003e20000100a00 */
[----:B------:R-:W-:-:S03]  /*eb50*/  IMAD.WIDE R20, R0, 0x2, R20 ;  /* 0x0000000200147825 */ /* 0x000fc600078e0214 */
[----:B-1----:R-:W2:Y:S04]  /*eb60*/  LDL.LU.64 R50, [R1+0x108] ;  /* 0x0001080001327983 */ /* 0x002ea80000300a00 */
[----:B------:R-:W-:Y:S04]  /*eb70*/  STL.64 [R1+0x70], R48 ;  /* 0x0000703001007387 */ /* 0x000fe80000100a00 */
[----:B------:R1:W-:Y:S04]  /*eb80*/  STL.64 [R1+0xa80], R48 ;  /* 0x000a803001007387 */ /* 0x0003e80000100a00 */
[----:B-1----:R-:W4:Y:S01]  /*eb90*/  LDL.LU.64 R48, [R1+0x110] ;  /* 0x0001100001307983 */ /* 0x002f220000300a00 */
[----:B------:R-:W-:-:S05]  /*eba0*/  IMAD.WIDE R46, R0, 0x2, R46 ;  /* 0x00000002002e7825 */ /* 0x000fca00078e022e */
[----:B------:R-:W-:Y:S04]  /*ebb0*/  STL.64 [R1+0x78], R46 ;  /* 0x0000782e01007387 */ /* 0x000fe80000100a00 */
[----:B------:R1:W-:Y:S01]  /*ebc0*/  STL.64 [R1+0xa88], R46 ;  /* 0x000a882e01007387 */ /* 0x0003e20000100a00 */
[----:B------:R-:W-:-:S03]  /*ebd0*/  IMAD.WIDE R38, R0, 0x2, R38 ;  /* 0x0000000200267825 */ /* 0x000fc600078e0226 */
[----:B-1----:R-:W4:Y:S04]  /*ebe0*/  LDL.LU.64 R46, [R1+0x120] ;  /* 0x00012000012e7983 */ /* 0x002f280000300a00 */
[----:B------:R-:W-:Y:S04]  /*ebf0*/  STL.64 [R1+0x80], R38 ;  /* 0x0000802601007387 */ /* 0x000fe80000100a00 */
[----:B------:R-:W-:Y:S04]  /*ec00*/  STL.64 [R1+0xaa0], R38 ;  /* 0x000aa02601007387 */ /* 0x000fe80000100a00 */
[----:B------:R-:W-:Y:S04]  /*ec10*/  STL.64 [R1+0x90], R6 ;  /* 0x0000900601007387 */ /* 0x000fe80000100a00 */
[----:B------:R-:W-:Y:S01]  /*ec20*/  STL.64 [R1+0xaa8], R6 ;  /* 0x000aa80601007387 */ /* 0x000fe20000100a00 */
[----:B------:R-:W-:-:S03]  /*ec30*/  IMAD.WIDE R8, R0, 0x2, R8 ;  /* 0x0000000200087825 */ /* 0x000fc600078e0208 */
[----:B------:R-:W-:Y:S04]  /*ec40*/  STL.64 [R1+0xa8], R36 ;  /* 0x0000a82401007387 */ /* 0x000fe80000100a00 */
[----:B------:R-:W-:Y:S04]  /*ec50*/  STL.64 [R1+0xab0], R36 ;  /* 0x000ab02401007387 */ /* 0x000fe80000100a00 */
[----:B------:R-:W-:Y:S04]  /*ec60*/  STL.64 [R1+0xb0], R20 ;  /* 0x0000b01401007387 */ /* 0x000fe80000100a00 */
[----:B------:R1:W-:Y:S04]  /*ec70*/  STL.64 [R1+0xac0], R20 ;  /* 0x000ac01401007387 */ /* 0x0003e80000100a00 */
[----:B------:R-:W4:Y:S04]  /*ec80*/  LDL.LU.64 R40, [R1+0x320] ;  /* 0x0003200001287983 */ /* 0x000f280000300a00 */
[----:B------:R-:W4:Y:S04]  /*ec90*/  LDL.LU.64 R26, [R1+0x338] ;  /* 0x00033800011a7983 */ /* 0x000f280000300a00 */
[----:B------:R-:W4:Y:S04]  /*eca0*/  LDL.LU.64 R42, [R1+0x328] ;  /* 0x00032800012a7983 */ /* 0x000f280000300a00 */
[----:B------:R-:W-:Y:S04]  /*ecb0*/  STL.64 [R1+0xc8], R8 ;  /* 0x0000c80801007387 */ /* 0x000fe80000100a00 */
[----:B------:R-:W4:Y:S04]  /*ecc0*/  LDL.LU.64 R12, [R1+0x2d8] ;  /* 0x0002d800010c7983 */ /* 0x000f280000300a00 */
[----:B------:R-:W4:Y:S04]  /*ecd0*/  LDL.LU.64 R28, [R1+0x2b8] ;  /* 0x0002b800011c7983 */ /* 0x000f280000300a00 */
[----:B------:R-:W4:Y:S04]  /*ece0*/  LDL.LU.64 R44, [R1+0x188] ;  /* 0x00018800012c7983 */ /* 0x000f280000300a00 */
[----:B------:R-:W4:Y:S04]  /*ecf0*/  LDL.LU.64 R14, [R1+0x168] ;  /* 0x00016800010e7983 */ /* 0x000f280000300a00 */
[----:B-1----:R-:W4:Y:S04]  /*ed00*/  LDL.LU.64 R20, [R1+0x160] ;  /* 0x0001600001147983 */ /* 0x002f280000300a00 */
[----:B------:R-:W4:Y:S04]  /*ed10*/  LDL.LU.64 R30, [R1+0x158] ;  /* 0x00015800011e7983 */ /* 0x000f280000300a00 */
[----:B------:R-:W4:Y:S04]  /*ed20*/  LDL.LU.64 R36, [R1+0x150] ;  /* 0x0001500001247983 */ /* 0x000f280000300a00 */
[----:B------:R-:W4:Y:S04]  /*ed30*/  LDL.LU.64 R6, [R1+0x148] ;  /* 0x0001480001067983 */ /* 0x000f280000300a00 */
[----:B------:R-:W4:Y:S04]  /*ed40*/  LDL.LU.64 R38, [R1+0x140] ;  /* 0x0001400001267983 */ /* 0x000f280000300a00 */
[----:B------:R-:W4:Y:S04]  /*ed50*/  LDL.LU.64 R32, [R1+0x130] ;  /* 0x0001300001207983 */ /* 0x000f280000300a00 */
[----:B------:R-:W4:Y:S01]  /*ed60*/  LDL.LU.64 R16, [R1+0x128] ;  /* 0x0001280001107983 */ /* 0x000f220000300a00 */
[----:B--2---:R-:W-:-:S04]  /*ed70*/  IMAD.WIDE R2, R0, 0x2, R2 ;  /* 0x0000000200027825 */ /* 0x004fc800078e0202 */
[C---:B---3--:R-:W-:Y:S01]  /*ed80*/  IMAD.WIDE R22, R0.reuse, 0x2, R22 ;  /* 0x0000000200167825 */ /* 0x048fe200078e0216 */
[----:B------:R-:W-:Y:S03]  /*ed90*/  STL.64 [R1+0xc0], R2 ;  /* 0x0000c00201007387 */ /* 0x000fe60000100a00 */
[C---:B------:R-:W-:Y:S01]  /*eda0*/  IMAD.WIDE R34, R0.reuse, 0x2, R34 ;  /* 0x0000000200227825 */ /* 0x040fe200078e0222 */
[----:B------:R1:W-:Y:S03]  /*edb0*/  STL.64 [R1+0xad0], R2 ;  /* 0x000ad00201007387 */ /* 0x0003e60000100a00 */
[----:B------:R-:W-:-:S04]  /*edc0*/  IMAD.WIDE R52, R0, 0x2, R52 ;  /* 0x0000000200347825 */ /* 0x000fc800078e0234 */
[C---:B------:R-:W-:Y:S01]  /*edd0*/  IMAD.WIDE R18, R0.reuse, 0x2, R18 ;  /* 0x0000000200127825 */ /* 0x040fe200078e0212 */
[----:B-1----:R-:W2:Y:S04]  /*ede0*/  LDL.LU.64 R2, [R1+0x170] ;  /* 0x0001700001027983 */ /* 0x002ea80000300a00 */
[----:B------:R-:W-:Y:S04]  /*edf0*/  STL.64 [R1+0xd0], R22 ;  /* 0x0000d01601007387 */ /* 0x000fe80000100a00 */
[----:B------:R1:W-:Y:S01]  /*ee00*/  STL.64 [R1+0xae0], R22 ;  /* 0x000ae01601007387 */ /* 0x0003e20000100a00 */
[----:B----4-:R-:W-:-:S03]  /*ee10*/  IMAD.WIDE R4, R0, 0x2, R4 ;  /* 0x0000000200047825 */ /* 0x010fc600078e0204 */
[----:B-1----:R-:W3:Y:S04]  /*ee20*/  LDL.LU.64 R22, [R1+0x178] ;  /* 0x0001780001167983 */ /* 0x002ee80000300a00 */
[----:B------:R-:W-:Y:S04]  /*ee30*/  STL.64 [R1+0xe0], R34 ;  /* 0x0000e02201007387 */ /* 0x000fe80000100a00 */
[----:B------:R1:W-:Y:S01]  /*ee40*/  STL.64 [R1+0xaf0], R34 ;  /* 0x000af02201007387 */ /* 0x0003e20000100a00 */
[----:B------:R-:W-:-:S03]  /*ee50*/  IMAD.WIDE R50, R0, 0x2, R50 ;  /* 0x0000000200327825 */ /* 0x000fc600078e0232 */
[----:B-1----:R-:W4:Y:S04]  /*ee60*/  LDL.LU.64 R34, [R1+0x180] ;  /* 0x0001800001227983 */ /* 0x002f280000300a00 */
[----:B------:R-:W-:Y:S04]  /*ee70*/  STL.64 [R1+0xe8], R52 ;  /* 0x0000e83401007387 */ /* 0x000fe80000100a00 */
[----:B------:R1:W-:Y:S01]  /*ee80*/  STL.64 [R1+0xb10], R52 ;  /* 0x000b103401007387 */ /* 0x0003e20000100a00 */
[----:B------:R-:W-:-:S03]  /*ee90*/  IMAD.WIDE R48, R0, 0x2, R48 ;  /* 0x0000000200307825 */ /* 0x000fc600078e0230 */
[----:B-1----:R-:W2:Y:S04]  /*eea0*/  LDL.LU.64 R52, [R1+0x2c8] ;  /* 0x0002c80001347983 */ /* 0x002ea80000300a00 */
[----:B------:R-:W-:Y:S04]  /*eeb0*/  STL.64 [R1+0xf0], R18 ;  /* 0x0000f01201007387 */ /* 0x000fe80000100a00 */
[----:B------:R1:W-:Y:S04]  /*eec0*/  STL.64 [R1+0xb20], R18 ;  /* 0x000b201201007387 */ /* 0x0003e80000100a00 */
[----:B-1----:R-:W2:Y:S04]  /*eed0*/  LDL.LU.64 R18, [R1+0x2e8] ;  /* 0x0002e80001127983 */ /* 0x002ea80000300a00 */
[----:B------:R-:W-:Y:S04]  /*eee0*/  STL.64 [R1+0x100], R4 ;  /* 0x0001000401007387 */ /* 0x000fe80000100a00 */
[----:B------:R1:W-:Y:S04]  /*eef0*/  STL.64 [R1+0xb30], R4 ;  /* 0x000b300401007387 */ /* 0x0003e80000100a00 */
[----:B-1----:R-:W2:Y:S04]  /*ef00*/  LDL.LU.64 R4, [R1+0x2f8] ;  /* 0x0002f80001047983 */ /* 0x002ea80000300a00 */
[----:B------:R-:W-:Y:S04]  /*ef10*/  STL.64 [R1+0x108], R50 ;  /* 0x0001083201007387 */ /* 0x000fe80000100a00 */
[----:B------:R1:W-:Y:S04]  /*ef20*/  STL.64 [R1+0xb40], R50 ;  /* 0x000b403201007387 */ /* 0x0003e80000100a00 */
[----:B-1----:R-:W3:Y:S04]  /*ef30*/  LDL.LU.64 R50, [R1+0x308] ;  /* 0x0003080001327983 */ /* 0x002ee80000300a00 */
[----:B------:R-:W-:Y:S04]  /*ef40*/  STL.64 [R1+0x110], R48 ;  /* 0x0001103001007387 */ /* 0x000fe80000100a00 */
[----:B------:R1:W-:Y:S04]  /*ef50*/  STL.64 [R1+0xb48], R48 ;  /* 0x000b483001007387 */ /* 0x0003e80000100a00 */
[----:B-1----:R-:W4:Y:S01]  /*ef60*/  LDL.LU.64 R48, [R1+0x318] ;  /* 0x0003180001307983 */ /* 0x002f220000300a00 */
[----:B------:R-:W-:-:S05]  /*ef70*/  IMAD.WIDE R46, R0, 0x2, R46 ;  /* 0x00000002002e7825 */ /* 0x000fca00078e022e */
[----:B------:R-:W-:Y:S04]  /*ef80*/  STL.64 [R1+0x120], R46 ;  /* 0x0001202e01007387 */ /* 0x000fe80000100a00 */
[----:B------:R1:W-:Y:S04]  /*ef90*/  STL.64 [R1+0xb68], R46 ;  /* 0x000b682e01007387 */ /* 0x0003e80000100a00 */
[----:B-1----:R-:W4:Y:S01]  /*efa0*/  LDL.LU.64 R46, [R1+0x300] ;  /* 0x00030000012e7983 */ /* 0x002f220000300a00 */
[----:B------:R-:W-:-:S04]  /*efb0*/  IMAD.WIDE R32, R0, 0x2, R32 ;  /* 0x0000000200207825 */ /* 0x000fc800078e0220 */
[----:B------:R-:W-:-:S05]  /*efc0*/  IMAD.WIDE R16, R0, 0x2, R16 ;  /* 0x0000000200107825 */ /* 0x000fca00078e0210 */
[----:B------:R-:W-:Y:S04]  /*efd0*/  STL.64 [R1+0x128], R16 ;  /* 0x0001281001007387 */ /* 0x000fe80000100a00 */
[----:B------:R1:W-:Y:S04]  /*efe0*/  STL.64 [R1+0xb70], R16 ;  /* 0x000b701001007387 */ /* 0x0003e80000100a00 */
[----:B-1----:R-:W4:Y:S04]  /*eff0*/  LDL.LU.64 R16, [R1+0x310] ;  /* 0x0003100001107983 */ /* 0x002f280000300a00 */
[----:B------:R-:W-:Y:S04]  /*f000*/  STL.64 [R1+0x130], R32 ;  /* 0x0001302001007387 */ /* 0x000fe80000100a00 */
[----:B------:R1:W-:Y:S04]  /*f010*/  STL.64 [R1+0xb80], R32 ;  /* 0x000b802001007387 */ /* 0x0003e80000100a00 */
[----:B-1----:R-:W4:Y:S01]  /*f020*/  LDL.LU.64 R32, [R1+0x330] ;  /* 0x0003300001207983 */ /* 0x002f220000300a00 */
[----:B------:R-:W1:Y:S02]  /*f030*/  S2R R8, SR_TID.X ;  /* 0x0000000000087919 */ /* 0x000e640000002100 */
[----:B-1----:R-:W-:-:S04]  /*f040*/  SHF.R.U32.HI R8, RZ, 0x6, R8 ;  /* 0x00000006ff087819 */ /* 0x002fc80000011608 */
[----:B------:R-:W-:Y:S02]  /*f050*/  SGXT.U32 R9, R8, 0x1 ;  /* 0x000000010809781a */ /* 0x000fe40000000000 */
[----:B------:R-:W1:Y:S02]  /*f060*/  S2R R8, SR_TID.X ;  /* 0x0000000000087919 */ /* 0x000e640000002100 */
[----:B------:R-:W-:-:S04]  /*f070*/  LOP3.LUT R9, R9, 0x2, RZ, 0xfc, !PT ;  /* 0x0000000209097812 */ /* 0x000fc800078efcff */
[----:B------:R-:W-:Y:S01]  /*f080*/  ISETP.GE.AND P4, PT, R9, UR13, PT ;  /* 0x0000000d09007c0c */ /* 0x000fe2000bf86270 */
[----:B------:R-:W-:Y:S01]  /*f090*/  IMAD.WIDE R38, R0, 0x2, R38 ;  /* 0x0000000200267825 */ /* 0x000fe200078e0226 */
[----:B-1----:R-:W-:-:S04]  /*f0a0*/  SHF.R.U32.HI R8, RZ, 0x6, R8 ;  /* 0x00000006ff087819 */ /* 0x002fc80000011608 */
[----:B------:R-:W-:Y:S02]  /*f0b0*/  SGXT.U32 R9, R8, 0x1 ;  /* 0x000000010809781a */ /* 0x000fe40000000000 */
[----:B------:R-:W1:Y:S01]  /*f0c0*/  S2R R8, SR_TID.X ;  /* 0x0000000000087919 */ /* 0x000e620000002100 */
[----:B------:R-:W-:-:S04]  /*f0d0*/  IMAD.WIDE R6, R0, 0x2, R6 ;  /* 0x0000000200067825 */ /* 0x000fc800078e0206 */
[C---:B------:R-:W-:Y:S01]  /*f0e0*/  IMAD.WIDE R36, R0.reuse, 0x2, R36 ;  /* 0x0000000200247825 */ /* 0x040fe200078e0224 */
[----:B------:R-:W-:Y:S03]  /*f0f0*/  STL.64 [R1+0x140], R38 ;  /* 0x0001402601007387 */ /* 0x000fe60000100a00 */
[C---:B------:R-:W-:Y:S01]  /*f100*/  IMAD.WIDE R30, R0.reuse, 0x2, R30 ;  /* 0x00000002001e7825 */ /* 0x040fe200078e021e */
[----:B------:R-:W-:Y:S03]  /*f110*/  STL.64 [R1+0x148], R6 ;  /* 0x0001480601007387 */ /* 0x000fe60000100a00 */
[C---:B------:R-:W-:Y:S01]  /*f120*/  IMAD.WIDE R20, R0.reuse, 0x2, R20 ;  /* 0x0000000200147825 */ /* 0x040fe200078e0214 */
[----:B------:R-:W-:Y:S03]  /*f130*/  STL.64 [R1+0x150], R36 ;  /* 0x0001502401007387 */ /* 0x000fe60000100a00 */
[C---:B------:R-:W-:Y:S01]  /*f140*/  IMAD.WIDE R14, R0.reuse, 0x2, R14 ;  /* 0x00000002000e7825 */ /* 0x040fe200078e020e */
[----:B------:R-:W-:Y:S03]  /*f150*/  STL.64 [R1+0x158], R30 ;  /* 0x0001581e01007387 */ /* 0x000fe60000100a00 */
[C---:B--2---:R-:W-:Y:S01]  /*f160*/  IMAD.WIDE R2, R0.reuse, 0x2, R2 ;  /* 0x0000000200027825 */ /* 0x044fe200078e0202 */
[----:B------:R-:W-:Y:S03]  /*f170*/  STL.64 [R1+0x160], R20 ;  /* 0x0001601401007387 */ /* 0x000fe60000100a00 */
[C---:B---3--:R-:W-:Y:S01]  /*f180*/  IMAD.WIDE R22, R0.reuse, 0x2, R22 ;  /* 0x0000000200167825 */ /* 0x048fe200078e0216 */
[----:B------:R-:W-:Y:S03]  /*f190*/  STL.64 [R1+0x168], R14 ;  /* 0x0001680e01007387 */ /* 0x000fe60000100a00 */
[C---:B----4-:R-:W-:Y:S01]  /*f1a0*/  IMAD.WIDE R34, R0.reuse, 0x2, R34 ;  /* 0x0000000200227825 */ /* 0x050fe200078e0222 */
[----:B------:R-:W-:Y:S03]  /*f1b0*/  STL.64 [R1+0x170], R2 ;  /* 0x0001700201007387 */ /* 0x000fe60000100a00 */
[----:B------:R-:W-:Y:S01]  /*f1c0*/  IMAD.WIDE R44, R0, 0x2, R44 ;  /* 0x00000002002c7825 */ /* 0x000fe200078e022c */
[----:B------:R-:W-:Y:S01]  /*f1d0*/  STL.64 [R1+0x178], R22 ;  /* 0x0001781601007387 */ /* 0x000fe20000100a00 */
[----:B------:R-:W-:-:S02]  /*f1e0*/  LOP3.LUT R9, R9, 0x4, RZ, 0xfc, !PT ;  /* 0x0000000409097812 */ /* 0x000fc400078efcff */
[C---:B------:R-:W-:Y:S01]  /*f1f0*/  IMAD.WIDE R28, R0.reuse, 0x2, R28 ;  /* 0x00000002001c7825 */ /* 0x040fe200078e021c */
[----:B------:R-:W-:Y:S01]  /*f200*/  STL.64 [R1+0x180], R34 ;  /* 0x0001802201007387 */ /* 0x000fe20000100a00 */
[----:B-1----:R-:W-:Y:S02]  /*f210*/  SHF.R.U32.HI R8, RZ, 0x6, R8 ;  /* 0x00000006ff087819 */ /* 0x002fe40000011608 */
[C---:B------:R-:W-:Y:S01]  /*f220*/  IMAD.WIDE R52, R0.reuse, 0x2, R52 ;  /* 0x0000000200347825 */ /* 0x040fe200078e0234 */
[----:B------:R-:W-:Y:S03]  /*f230*/  STL.64 [R1+0x188], R44 ;  /* 0x0001882c01007387 */ /* 0x000fe60000100a00 */
[C---:B------:R-:W-:Y:S01]  /*f240*/  IMAD.WIDE R12, R0.reuse, 0x2, R12 ;  /* 0x00000002000c7825 */ /* 0x040fe200078e020c */
[----:B------:R-:W-:Y:S03]  /*f250*/  STL.64 [R1+0x2b8], R28 ;  /* 0x0002b81c01007387 */ /* 0x000fe60000100a00 */
[----:B------:R-:W-:Y:S01]  /*f260*/  IMAD.WIDE R18, R0, 0x2, R18 ;  /* 0x0000000200127825 */ /* 0x000fe200078e0212 */
[----:B------:R-:W-:Y:S01]  /*f270*/  STL.64 [R1+0x2c8], R52 ;  /* 0x0002c83401007387 */ /* 0x000fe20000100a00 */
[----:B------:R-:W-:-:S02]  /*f280*/  ISETP.GE.AND P5, PT, R9, UR13, PT ;  /* 0x0000000d09007c0c */ /* 0x000fc4000bfa6270 */
[----:B------:R-:W-:Y:S01]  /*f290*/  IMAD.WIDE R4, R0, 0x2, R4 ;  /* 0x0000000200047825 */ /* 0x000fe200078e0204 */
[----:B------:R-:W-:Y:S01]  /*f2a0*/  STL.64 [R1+0x2d8], R12 ;  /* 0x0002d80c01007387 */ /* 0x000fe20000100a00 */
[----:B------:R-:W-:Y:S02]  /*f2b0*/  SGXT.U32 R9, R8, 0x1 ;  /* 0x000000010809781a */ /* 0x000fe40000000000 */
[C---:B------:R-:W-:Y:S01]  /*f2c0*/  IMAD.WIDE R50, R0.reuse, 0x2, R50 ;  /* 0x0000000200327825 */ /* 0x040fe200078e0232 */
[----:B------:R-:W-:Y:S03]  /*f2d0*/  STL.64 [R1+0x2e8], R18 ;  /* 0x0002e81201007387 */ /* 0x000fe60000100a00 */
[C---:B------:R-:W-:Y:S01]  /*f2e0*/  IMAD.WIDE R48, R0.reuse, 0x2, R48 ;  /* 0x0000000200307825 */ /* 0x040fe200078e0230 */
[----:B------:R-:W-:Y:S03]  /*f2f0*/  STL.64 [R1+0x2f8], R4 ;  /* 0x0002f80401007387 */ /* 0x000fe60000100a00 */
[C---:B------:R-:W-:Y:S01]  /*f300*/  IMAD.WIDE R42, R0.reuse, 0x2, R42 ;  /* 0x00000002002a7825 */ /* 0x040fe200078e022a */
[----:B------:R-:W-:Y:S03]  /*f310*/  STL.64 [R1+0x308], R50 ;  /* 0x0003083201007387 */ /* 0x000fe60000100a00 */
[----:B------:R-:W-:Y:S01]  /*f320*/  IMAD.WIDE R26, R0, 0x2, R26 ;  /* 0x00000002001a7825 */ /* 0x000fe200078e021a */
[----:B------:R-:W-:Y:S01]  /*f330*/  STL.64 [R1+0x318], R48 ;  /* 0x0003183001007387 */ /* 0x000fe20000100a00 */
[----:B------:R-:W-:-:S03]  /*f340*/  LOP3.LUT R9, R9, 0x6, RZ, 0xfc, !PT ;  /* 0x0000000609097812 */ /* 0x000fc600078efcff */
[----:B------:R-:W-:Y:S01]  /*f350*/  STL.64 [R1+0x328], R42 ;  /* 0x0003282a01007387 */ /* 0x000fe20000100a00 */
[----:B------:R-:W-:-:S03]  /*f360*/  ISETP.GE.AND P6, PT, R9, UR13, PT ;  /* 0x0000000d09007c0c */ /* 0x000fc6000bfc6270 */
[----:B------:R-:W-:Y:S01]  /*f370*/  STL.64 [R1+0x338], R26 ;  /* 0x0003381a01007387 */ /* 0x000fe20000100a00 */
[----:B------:R-:W-:-:S05]  /*f380*/  IMAD.WIDE R46, R0, 0x2, R46 ;  /* 0x00000002002e7825 */ /* 0x000fca00078e022e */
[----:B------:R-:W-:Y:S01]  /*f390*/  STL.64 [R1+0x300], R46 ;  /* 0x0003002e01007387 */ /* 0x000fe20000100a00 */
[----:B------:R-:W-:-:S05]  /*f3a0*/  IMAD.WIDE R16, R0, 0x2, R16 ;  /* 0x0000000200107825 */ /* 0x000fca00078e0210 */
[----:B------:R-:W-:Y:S01]  /*f3b0*/  STL.64 [R1+0x310], R16 ;  /* 0x0003101001007387 */ /* 0x000fe20000100a00 */
[----:B------:R-:W-:-:S05]  /*f3c0*/  IMAD.WIDE R32, R0, 0x2, R32 ;  /* 0x0000000200207825 */ /* 0x000fca00078e0220 */
[----:B------:R1:W-:Y:S04]  /*f3d0*/  STL.64 [R1+0x330], R32 ;  /* 0x0003302001007387 */ /* 0x0003e80000100a00 */
[----:B------:R-:W2:Y:S01]  /*f3e0*/  LDL.LU R9, [R1+0xb88] ;  /* 0x000b880001097983 */ /* 0x000ea20000300800 */
[----:B------:R-:W-:Y:S01]  /*f3f0*/  PRMT R24, RZ, 0x7610, R24 ;  /* 0x00007610ff187816 */ /* 0x000fe20000000018 */
[----:B------:R-:W-:-:S05]  /*f400*/  IMAD.WIDE R40, R0, 0x2, R40 ;  /* 0x0000000200287825 */ /* 0x000fca00078e0228 */
[----:B------:R3:W-:Y:S04]  /*f410*/  STL.64 [R1+0x320], R40 ;  /* 0x0003202801007387 */ /* 0x0007e80000100a00 */
[----:B------:R-:W4:Y:S04]  /*f420*/  @!P3 LDG.E.U16 R24, desc[UR22][R32.64] ;  /* 0x000000162018b981 */ /* 0x000f28000c1e1500 */
[----:B-1----:R-:W4:Y:S01]  /*f430*/  LDL.LU.64 R32, [R1+0xb80] ;  /* 0x000b800001207983 */ /* 0x002f220000300a00 */
[----:B--2---:R-:W-:-:S06]  /*f440*/  PRMT R9, RZ, 0x7610, R9 ;  /* 0x00007610ff097816 */ /* 0x004fcc0000000009 */
[----:B------:R1:W2:Y:S04]  /*f450*/  @!P4 LDG.E.U16 R9, desc[UR22][R40.64] ;  /* 0x000000162809c981 */ /* 0x0002a8000c1e1500 */
[----:B---3--:R-:W1:Y:S01]  /*f460*/  LDL.LU.64 R40, [R1+0xb78] ;  /* 0x000b780001287983 */ /* 0x008e620000300a00 */
[----:B------:R-:W-:-:S06]  /*f470*/  PRMT R25, RZ, 0x7610, R25 ;  /* 0x00007610ff197816 */ /* 0x000fcc0000000019 */
[----:B------:R-:W3:Y:S01]  /*f480*/  @!P5 LDG.E.U16 R25, desc[UR22][R16.64] ;  /* 0x000000161019d981 */ /* 0x000ee2000c1e1500 */
[----:B------:R-:W-:Y:S01]  /*f490*/  SGXT.U32 R8, R8, 0x1 ;  /* 0x000000010808781a */ /* 0x000fe20000000000 */
[----:B------:R-:W0:Y:S03]  /*f4a0*/  S2R R11, SR_TID.X ;  /* 0x00000000000b7919 */ /* 0x000e260000002100 */
[----:B------:R-:W-:-:S04]  /*f4b0*/  LOP3.LUT R8, R8, 0x8, RZ, 0xfc, !PT ;  /* 0x0000000808087812 */ /* 0x000fc800078efcff */
[----:B------:R-:W-:Y:S02]  /*f4c0*/  ISETP.GE.AND P0, PT, R8, UR13, PT ;  /* 0x0000000d08007c0c */ /* 0x000fe4000bf06270 */
[----:B------:R-:W4:Y:S01]  /*f4d0*/  S2R R8, SR_TID.X ;  /* 0x0000000000087919 */ /* 0x000f220000002100 */
[----:B0-----:R-:W-:-:S04]  /*f4e0*/  SHF.R.U32.HI R11, RZ, 0x6, R11 ;  /* 0x00000006ff0b7819 */ /* 0x001fc8000001160b */
[----:B------:R-:W-:Y:S02]  /*f4f0*/  SGXT.U32 R11, R11, 0x1 ;  /* 0x000000010b0b781a */ /* 0x000fe40000000000 */
[----:B----4-:R-:W-:Y:S02]  /*f500*/  SHF.R.U32.HI R8, RZ, 0x6, R8 ;  /* 0x00000006ff087819 */ /* 0x010fe40000011608 */
[----:B------:R-:W-:-:S04]  /*f510*/  LOP3.LUT R11, R11, 0xa, RZ, 0xfc, !PT ;  /* 0x0000000a0b0b7812 */ /* 0x000fc800078efcff */
[----:B------:R-:W-:Y:S02]  /*f520*/  ISETP.GE.AND P3, PT, R11, UR13, PT ;  /* 0x0000000d0b007c0c */ /* 0x000fe4000bf66270 */
[----:B------:R-:W-:Y:S02]  /*f530*/  SGXT.U32 R11, R8, 0x1 ;  /* 0x00000001080b781a */ /* 0x000fe40000000000 */
[----:B------:R-:W0:Y:S01]  /*f540*/  S2R R8, SR_TID.X ;  /* 0x0000000000087919 */ /* 0x000e220000002100 */
[----:B-1----:R-:W-:-:S06]  /*f550*/  PRMT R41, RZ, 0x7610, R41 ;  /* 0x00007610ff297816 */ /* 0x002fcc0000000029 */
[----:B------:R-:W4:Y:S01]  /*f560*/  @!P6 LDG.E.U16 R41, desc[UR22][R46.64] ;  /* 0x000000162e29e981 */ /* 0x000f22000c1e1500 */
[----:B------:R-:W-:Y:S02]  /*f570*/  LOP3.LUT R11, R11, 0xc, RZ, 0xfc, !PT ;  /* 0x0000000c0b0b7812 */ /* 0x000fe400078efcff */
[----:B0-----:R-:W-:Y:S02]  /*f580*/  SHF.R.U32.HI R8, RZ, 0x6, R8 ;  /* 0x00000006ff087819 */ /* 0x001fe40000011608 */
[----:B------:R-:W-:Y:S02]  /*f590*/  ISETP.GE.AND P4, PT, R11, UR13, PT ;  /* 0x0000000d0b007c0c */ /* 0x000fe4000bf86270 */
[----:B------:R-:W-:Y:S02]  /*f5a0*/  SGXT.U32 R11, R8, 0x1 ;  /* 0x00000001080b781a */ /* 0x000fe40000000000 */
[----:B------:R-:W0:Y:S01]  /*f5b0*/  S2R R8, SR_TID.X ;  /* 0x0000000000087919 */ /* 0x000e220000002100 */
[----:B--2---:R-:W-:Y:S01]  /*f5c0*/  STL [R1+0x960], R9 ;  /* 0x0009600901007387 */ /* 0x004fe20000100800 */
[----:B------:R-:W-:-:S03]  /*f5d0*/  LOP3.LUT R11, R11, 0xe, RZ, 0xfc, !PT ;  /* 0x0000000e0b0b7812 */ /* 0x000fc600078efcff */
[----:B------:R-:W2:Y:S04]  /*f5e0*/  LDL.LU.64 R16, [R1+0xb70] ;  /* 0x000b700001107983 */ /* 0x000ea80000300a00 */
[----:B---3--:R-:W-:Y:S04]  /*f5f0*/  STL [R1+0x964], R25 ;  /* 0x0009641901007387 */ /* 0x008fe80000100800 */
[----:B------:R0:W-:Y:S01]  /*f600*/  STL [R1+0x420], R24 ;  /* 0x0004201801007387 */ /* 0x0001e20000100800 */
[----:B------:R-:W-:Y:S02]  /*f610*/  ISETP.GE.AND P5, PT, R11, UR13, PT ;  /* 0x0000000d0b007c0c */ /* 0x000fe4000bfa6270 */
[----:B------:R-:W-:Y:S01]  /*f620*/  PRMT R40, RZ, 0x7610, R40 ;  /* 0x00007610ff287816 */ /* 0x000fe20000000028 */
[----:B------:R-:W3:Y:S01]  /*f630*/  LDL.LU.64 R46, [R1+0xb68] ;  /* 0x000b6800012e7983 */ /* 0x000ee20000300a00 */
[----:B------:R-:W-:-:S04]  /*f640*/  PRMT R10, RZ, 0x7610, R10 ;  /* 0x00007610ff0a7816 */ /* 0x000fc8000000000a */
[----:B------:R1:W2:Y:S04]  /*f650*/  @!P0 LDG.E.U16 R40, desc[UR22][R26.64] ;  /* 0x000000161a288981 */ /* 0x0002a8000c1e1500 */
[----:B------:R1:W2:Y:S01]  /*f660*/  @!P3 LDG.E.U16 R10, desc[UR22][R42.64] ;  /* 0x000000162a0ab981 */ /* 0x0002a2000c1e1500 */
[----:B0-----:R-:W-:-:S04]  /*f670*/  SHF.R.U32.HI R24, RZ, 0x6, R8 ;  /* 0x00000006ff187819 */ /* 0x001fc80000011608 */
[----:B------:R-:W-:-:S04]  /*f680*/  SGXT.U32 R11, R24, 0x1 ;  /* 0x00000001180b781a */ /* 0x000fc80000000000 */
[----:B------:R-:W-:-:S04]  /*f690*/  LOP3.LUT R11, R11, 0x10, RZ, 0xfc, !PT ;  /* 0x000000100b0b7812 */ /* 0x000fc800078efcff */
[----:B------:R-:W-:Y:S01]  /*f6a0*/  ISETP.GE.AND P6, PT, R11, UR13, PT ;  /* 0x0000000d0b007c0c */ /* 0x000fe2000bfc6270 */
[----:B----4-:R-:W-:Y:S04]  /*f6b0*/  STL [R1+0x968], R41 ;  /* 0x0009682901007387 */ /* 0x010fe80000100800 */
[----:B------:R-:W4:Y:S04]  /*f6c0*/  LDL.LU R11, [R1+0xb60] ;  /* 0x000b6000010b7983 */ /* 0x000f280000300800 */
[----:B------:R-:W1:Y:S04]  /*f6d0*/  LDL.LU.64 R26, [R1+0xb58] ;  /* 0x000b5800011a7983 */ /* 0x000e680000300a00 */
[----:B------:R-:W2:Y:S01]  /*f6e0*/  LDL.LU.64 R42, [R1+0xb50] ;  /* 0x000b5000012a7983 */ /* 0x000ea20000300a00 */
[----:B------:R-:W-:-:S02]  /*f6f0*/  SGXT.U32 R24, R24, 0x1 ;  /* 0x000000011818781a */ /* 0x000fc40000000000 */
[----:B------:R-:W-:Y:S02]  /*f700*/  SHF.R.U32.HI R8, RZ, 0x6, R8 ;  /* 0x00000006ff087819 */ /* 0x000fe40000011608 */
[----:B------:R-:W-:-:S04]  /*f710*/  LOP3.LUT R24, R24, 0x12, RZ, 0xfc, !PT ;  /* 0x0000001218187812 */ /* 0x000fc800078efcff */
[----:B------:R-:W-:Y:S02]  /*f720*/  ISETP.GE.AND P0, PT, R24, UR13, PT ;  /* 0x0000000d18007c0c */ /* 0x000fe4000bf06270 */
[----:B------:R-:W-:Y:S02]  /*f730*/  SGXT.U32 R24, R8, 0x1 ;  /* 0x000000010818781a */ /* 0x000fe40000000000 */
[----:B------:R-:W0:Y:S02]  /*f740*/  S2R R8, SR_TID.X ;  /* 0x0000000000087919 */ /* 0x000e240000002100 */
[----:B------:R-:W-:-:S04]  /*f750*/  LOP3.LUT R24, R24, 0x14, RZ, 0xfc, !PT ;  /* 0x0000001418187812 */ /* 0x000fc800078efcff */
[----:B------:R-:W-:Y:S02]  /*f760*/  ISETP.GE.AND P3, PT, R24, UR13, PT ;  /* 0x0000000d18007c0c */ /* 0x000fe4000bf66270 */
[----:B-1----:R-:W-:Y:S02]  /*f770*/  PRMT R26, RZ, 0x7610, R26 ;  /* 0x00007610ff1a7816 */ /* 0x002fe4000000001a */
[----:B--2---:R-:W-:-:S04]  /*f780*/  PRMT R42, RZ, 0x7610, R42 ;  /* 0x00007610ff2a7816 */ /* 0x004fc8000000002a */
[----:B------:R-:W2:Y:S04]  /*f790*/  @!P4 LDG.E.U16 R26, desc[UR22][R48.64] ;  /* 0x00000016301ac981 */ /* 0x000ea8000c1e1500 */
[----:B------:R-:W3:Y:S01]  /*f7a0*/  @!P5 LDG.E.U16 R42, desc[UR22][R50.64] ;  /* 0x00000016322ad981 */ /* 0x000ee2000c1e1500 */
[----:B------:R-:W-:-:S06]  /*f7b0*/  PRMT R27, RZ, 0x7610, R27 ;  /* 0x00007610ff1b7816 */ /* 0x000fcc000000001b */
[----:B------:R-:W4:Y:S01]  /*f7c0*/  @!P6 LDG.E.U16 R27, desc[UR22][R4.64] ;  /* 0x00000016041be981 */ /* 0x000f22000c1e1500 */
[----:B0-----:R-:W-:-:S04]  /*f7d0*/  SHF.R.U32.HI R8, RZ, 0x6, R8 ;  /* 0x00000006ff087819 */ /* 0x001fc80000011608 */
[----:B------:R-:W-:Y:S02]  /*f7e0*/  SGXT.U32 R24, R8, 0x1 ;  /* 0x000000010818781a */ /* 0x000fe40000000000 */
[----:B------:R-:W0:Y:S02]  /*f7f0*/  S2R R8, SR_TID.X ;  /* 0x0000000000087919 */ /* 0x000e240000002100 */
[----:B------:R-:W-:Y:S01]  /*f800*/  LOP3.LUT R24, R24, 0x16, RZ, 0xfc, !PT ;  /* 0x0000001618187812 */ /* 0x000fe200078efcff */
[----:B------:R-:W-:Y:S03]  /*f810*/  STL [R1+0x96c], R10 ;  /* 0x00096c0a01007387 */ /* 0x000fe60000100800 */
[----:B------:R-:W-:Y:S01]  /*f820*/  ISETP.GE.AND P4, PT, R24, UR13, PT ;  /* 0x0000000d18007c0c */ /* 0x000fe2000bf86270 */
[----:B------:R-:W4:Y:S01]  /*f830*/  LDL.LU.64 R48, [R1+0xb48] ;  /* 0x000b480001307983 */ /* 0x000f220000300a00 */
[----:B0-----:R-:W-:-:S03]  /*f840*/  SHF.R.U32.HI R24, RZ, 0x6, R8 ;  /* 0x00000006ff187819 */ /* 0x001fc60000011608 */
[----:B--2---:R-:W-:Y:S04]  /*f850*/  STL [R1+0x970], R26 ;  /* 0x0009701a01007387 */ /* 0x004fe80000100800 */
[----:B------:R-:W2:Y:S04]  /*f860*/  LDL.LU.64 R50, [R1+0xb40] ;  /* 0x000b400001327983 */ /* 0x000ea80000300a00 */
[----:B---3--:R-:W-:Y:S04]  /*f870*/  STL [R1+0x974], R42 ;  /* 0x0009742a01007387 */ /* 0x008fe80000100800 */
[----:B------:R0:W-:Y:S02]  /*f880*/  STL [R1+0x410], R40 ;  /* 0x0004102801007387 */ /* 0x0001e40000100800 */
[----:B0-----:R-:W-:-:S04]  /*f890*/  SGXT.U32 R40, R24, 0x1 ;  /* 0x000000011828781a */ /* 0x001fc80000000000 */
[----:B------:R-:W-:-:S04]  /*f8a0*/  LOP3.LUT R40, R40, 0x18, RZ, 0xfc, !PT ;  /* 0x0000001828287812 */ /* 0x000fc800078efcff */
[----:B------:R-:W-:Y:S02]  /*f8b0*/  ISETP.GE.AND P5, PT, R40, UR13, PT ;  /* 0x0000000d28007c0c */ /* 0x000fe4000bfa6270 */
[----:B------:R-:W3:Y:S04]  /*f8c0*/  LDL.LU R40, [R1+0xb38] ;  /* 0x000b380001287983 */ /* 0x000ee80000300800 */
[----:B------:R-:W2:Y:S04]  /*f8d0*/  LDL.LU.64 R4, [R1+0xb30] ;  /* 0x000b300001047983 */ /* 0x000ea80000300a00 */
[----:B----4-:R0:W-:Y:S04]  /*f8e0*/  STL [R1+0x400], R27 ;  /* 0x0004001b01007387 */ /* 0x0101e80000100800 */
[----:B0-----:R-:W4:Y:S01]  /*f8f0*/  LDL.LU R27, [R1+0xb28] ;  /* 0x000b2800011b7983 */ /* 0x001f220000300800 */
[----:B------:R-:W-:-:S06]  /*f900*/  PRMT R11, RZ, 0x7610, R11 ;  /* 0x00007610ff0b7816 */ /* 0x000fcc000000000b */
[----:B------:R-:W2:Y:S01]  /*f910*/  @!P0 LDG.E.U16 R11, desc[UR22][R18.64] ;  /* 0x00000016120b8981 */ /* 0x000ea2000c1e1500 */
[----:B------:R-:W-:Y:S02]  /*f920*/  SGXT.U32 R24, R24, 0x1 ;  /* 0x000000011818781a */ /* 0x000fe40000000000 */
[----:B------:R-:W-:Y:S02]  /*f930*/  SHF.R.U32.HI R8, RZ, 0x6, R8 ;  /* 0x00000006ff087819 */ /* 0x000fe40000011608 */
[----:B------:R-:W-:Y:S02]  /*f940*/  LOP3.LUT R24, R24, 0x1a, RZ, 0xfc, !PT ;  /* 0x0000001a18187812 */ /* 0x000fe400078efcff */
[----:B----4-:R-:W-:Y:S01]  /*f950*/  PRMT R27, RZ, 0x7610, R27 ;  /* 0x00007610ff1b7816 */ /* 0x010fe2000000001b */
[----:B------:R-:W4:Y:S05]  /*f960*/  LDL.LU.64 R18, [R1+0xb20] ;  /* 0x000b200001127983 */ /* 0x000f2a0000300a00 */
[----:B------:R0:W3:Y:S02]  /*f970*/  @!P3 LDG.E.U16 R27, desc[UR22][R12.64] ;  /* 0x000000160c1bb981 */ /* 0x0000e4000c1e1500 */
[----:B0-----:R-:W0:Y:S01]  /*f980*/  S2R R13, SR_TID.X ;  /* 0x00000000000d7919 */ /* 0x001e220000002100 */
[----:B------:R-:W-:-:S02]  /*f990*/  ISETP.GE.AND P6, PT, R24, UR13, PT ;  /* 0x0000000d18007c0c */ /* 0x000fc4000bfc6270 */
[----:B------:R-:W-:-:S04]  /*f9a0*/  SGXT.U32 R24, R8, 0x1 ;  /* 0x000000010818781a */ /* 0x000fc80000000000 */
[----:B------:R-:W-:-:S04]  /*f9b0*/  LOP3.LUT R24, R24, 0x1c, RZ, 0xfc, !PT ;  /* 0x0000001c18187812 */ /* 0x000fc800078efcff */
[----:B------:R-:W-:Y:S01]  /*f9c0*/  ISETP.GE.AND P0, PT, R24, UR13, PT ;  /* 0x0000000d18007c0c */ /* 0x000fe2000bf06270 */
[----:B--2---:R1:W-:Y:S01]  /*f9d0*/  STL [R1+0x978], R11 ;  /* 0x0009780b01007387 */ /* 0x0043e20000100800 */
[----:B------:R-:W-:-:S03]  /*f9e0*/  PRMT R43, RZ, 0x7610, R43 ;  /* 0x00007610ff2b7816 */ /* 0x000fc6000000002b */
[----:B------:R-:W2:Y:S04]  /*f9f0*/  LDL.LU R12, [R1+0xb18] ;  /* 0x000b1800010c7983 */ /* 0x000ea80000300800 */
[----:B------:R-:W2:Y:S01]  /*fa00*/  @!P4 LDG.E.U16 R43, desc[UR22][R52.64] ;  /* 0x00000016342bc981 */ /* 0x000ea2000c1e1500 */
[----:B-1----:R-:W-:-:S06]  /*fa10*/  PRMT R11, RZ, 0x7610, R11 ;  /* 0x00007610ff0b7816 */ /* 0x002fcc000000000b */
[----:B------:R1:W2:Y:S01]  /*fa20*/  @!P5 LDG.E.U16 R11, desc[UR22][R28.64] ;  /* 0x000000161c0bd981 */ /* 0x0002a2000c1e1500 */
[----:B0-----:R-:W-:-:S04]  /*fa30*/  SHF.R.U32.HI R13, RZ, 0x6, R13 ;  /* 0x00000006ff0d7819 */ /* 0x001fc8000001160d */
[----:B------:R-:W-:-:S04]  /*fa40*/  SGXT.U32 R24, R13, 0x1 ;  /* 0x000000010d18781a */ /* 0x000fc80000000000 */
[----:B------:R-:W-:-:S04]  /*fa50*/  LOP3.LUT R24, R24, 0x20, RZ, 0xfc, !PT ;  /* 0x0000002018187812 */ /* 0x000fc800078efcff */
[----:B------:R-:W-:Y:S01]  /*fa60*/  ISETP.GE.AND P4, PT, R24, UR13, PT ;  /* 0x0000000d18007c0c */ /* 0x000fe2000bf86270 */
[----:B---3--:R-:W-:Y:S04]  /*fa70*/  STL [R1+0x980], R27 ;  /* 0x0009801b01007387 */ /* 0x008fe80000100800 */
[----:B------:R-:W-:Y:S04]  /*fa80*/  STL [R1+0x9c4], R27 ;  /* 0x0009c41b01007387 */ /* 0x000fe80000100800 */
[----:B------:R-:W3:Y:S04]  /*fa90*/  LDL.LU.64 R52, [R1+0xb10] ;  /* 0x000b100001347983 */ /* 0x000ee80000300a00 */
[----:B------:R-:W2:Y:S04]  /*faa0*/  LDL.LU R24, [R1+0xb08] ;  /* 0x000b080001187983 */ /* 0x000ea80000300800 */
[----:B------:R-:W1:Y:S01]  /*fab0*/  LDL.LU.64 R28, [R1+0xb00] ;  /* 0x000b0000011c7983 */ /* 0x000e620000300a00 */
[----:B------:R-:W0:Y:S02]  /*fac0*/  S2R R8, SR_TID.X ;  /* 0x0000000000087919 */ /* 0x000e240000002100 */
[----:B0-----:R-:W-:-:S04]  /*fad0*/  SHF.R.U32.HI R8, RZ, 0x6, R8 ;  /* 0x00000006ff087819 */ /* 0x001fc80000011608 */
[----:B------:R-:W-:-:S04]  /*fae0*/  SGXT.U32 R8, R8, 0x1 ;  /* 0x000000010808781a */ /* 0x000fc80000000000 */
[----:B------:R-:W-:-:S04]  /*faf0*/  LOP3.LUT R8, R8, 0x1e, RZ, 0xfc, !PT ;  /* 0x0000001e08087812 */ /* 0x000fc800078efcff */
[----:B------:R-:W-:Y:S02]  /*fb00*/  ISETP.GE.AND P3, PT, R8, UR13, PT ;  /* 0x0000000d08007c0c */ /* 0x000fe4000bf66270 */
[----:B------:R-:W0:Y:S01]  /*fb10*/  S2R R8, SR_TID.X ;  /* 0x0000000000087919 */ /* 0x000e220000002100 */
[----:B-1----:R-:W-:-:S06]  /*fb20*/  PRMT R28, RZ, 0x7610, R28 ;  /* 0x00007610ff1c7816 */ /* 0x002fcc000000001c */
[----:B------:R-:W3:Y:S01]  /*fb30*/  @!P0 LDG.E.U16 R28, desc[UR22][R34.64] ;  /* 0x00000016221c8981 */ /* 0x000ee2000c1e1500 */
[----:B0-----:R-:W-:-:S04]  /*fb40*/  SHF.R.U32.HI R13, RZ, 0x6, R8 ;  /* 0x00000006ff0d7819 */ /* 0x001fc80000011608 */
[----:B------:R-:W-:Y:S02]  /*fb50*/  SGXT.U32 R13, R13, 0x1 ;  /* 0x000000010d0d781a */ /* 0x000fe40000000000 */
[----:B------:R-:W-:Y:S02]  /*fb60*/  SHF.R.U32.HI R8, RZ, 0x6, R8 ;  /* 0x00000006ff087819 */ /* 0x000fe40000011608 */
[----:B------:R-:W-:-:S04]  /*fb70*/  LOP3.LUT R13, R13, 0x22, RZ, 0xfc, !PT ;  /* 0x000000220d0d7812 */ /* 0x000fc800078efcff */
[----:B------:R-:W-:Y:S02]  /*fb80*/  ISETP.GE.AND P5, PT, R13, UR13, PT ;  /* 0x0000000d0d007c0c */ /* 0x000fe4000bfa6270 */
[----:B------:R-:W-:Y:S02]  /*fb90*/  SGXT.U32 R13, R8, 0x1 ;  /* 0x00000001080d781a */ /* 0x000fe40000000000 */
[----:B------:R-:W0:Y:S01]  /*fba0*/  S2R R8, SR_TID.X ;  /* 0x0000000000087919 */ /* 0x000e220000002100 */
[----:B--2---:R-:W-:Y:S02]  /*fbb0*/  PRMT R12, RZ, 0x7610, R12 ;  /* 0x00007610ff0c7816 */ /* 0x004fe4000000000c */
[----:B------:R-:W-:-:S04]  /*fbc0*/  LOP3.LUT R13, R13, 0x24, RZ, 0xfc, !PT ;  /* 0x000000240d0d7812 */ /* 0x000fc800078efcff */
[----:B------:R1:W2:Y:S01]  /*fbd0*/  @!P6 LDG.E.U16 R12, desc[UR22][R44.64] ;  /* 0x000000162c0ce981 */ /* 0x0002a2000c1e1500 */
[----:B------:R-:W-:-:S03]  /*fbe0*/  ISETP.GE.AND P6, PT, R13, UR13, PT ;  /* 0x0000000d0d007c0c */ /* 0x000fc6000bfc6270 */
[----:B------:R-:W-:Y:S04]  /*fbf0*/  STL [R1+0x990], R11 ;  /* 0x0009900b01007387 */ /* 0x000fe80000100800 */
[----:B------:R-:W1:Y:S04]  /*fc00*/  LDL.LU.64 R44, [R1+0xaf8] ;  /* 0x000af800012c7983 */ /* 0x000e680000300a00 */
[----:B------:R-:W2:Y:S01]  /*fc10*/  LDL.LU.64 R34, [R1+0xaf0] ;  /* 0x000af00001227983 */ /* 0x000ea20000300a00 */
[----:B0-----:R-:W-:-:S04]  /*fc20*/  SHF.R.U32.HI R8, RZ, 0x6, R8 ;  /* 0x00000006ff087819 */ /* 0x001fc80000011608 */
[----:B------:R-:W-:-:S04]  /*fc30*/  SGXT.U32 R13, R8, 0x1 ;  /* 0x00000001080d781a */ /* 0x000fc80000000000 */
[----:B------:R-:W-:-:S04]  /*fc40*/  LOP3.LUT R13, R13, 0x26, RZ, 0xfc, !PT ;  /* 0x000000260d0d7812 */ /* 0x000fc800078efcff */
[----:B------:R-:W-:Y:S02]  /*fc50*/  ISETP.GE.AND P0, PT, R13, UR13, PT ;  /* 0x0000000d0d007c0c */ /* 0x000fe4000bf06270 */
[----:B------:R-:W-:-:S06]  /*fc60*/  PRMT R42, RZ, 0x7610, R42 ;  /* 0x00007610ff2a7816 */ /* 0x000fcc000000002a */
[----:B------:R-:W2:Y:S04]  /*fc70*/  @!P4 LDG.E.U16 R42, desc[UR22][R2.64] ;  /* 0x00000016022ac981 */ /* 0x000ea8000c1e1500 */
[----:B---3--:R-:W-:Y:S04]  /*fc80*/  STL [R1+0x9a0], R28 ;  /* 0x0009a01c01007387 */ /* 0x008fe80000100800 */
[----:B------:R-:W3:Y:S01]  /*fc90*/  LDL.LU R13, [R1+0xae8] ;  /* 0x000ae800010d7983 */ /* 0x000ee20000300800 */
[----:B------:R-:W-:-:S06]  /*fca0*/  PRMT R29, RZ, 0x7610, R29 ;  /* 0x00007610ff1d7816 */ /* 0x000fcc000000001d */
[----:B------:R-:W4:Y:S01]  /*fcb0*/  @!P6 LDG.E.U16 R29, desc[UR22][R20.64] ;  /* 0x00000016141de981 */ /* 0x000f22000c1e1500 */
[----:B------:R-:W-:-:S04]  /*fcc0*/  SGXT.U32 R8, R8, 0x1 ;  /* 0x000000010808781a */ /* 0x000fc80000000000 */
[----:B------:R-:W-:Y:S02]  /*fcd0*/  LOP3.LUT R8, R8, 0x28, RZ, 0xfc, !PT ;  /* 0x0000002808087812 */ /* 0x000fe400078efcff */
[----:B-1----:R-:W-:-:S06]  /*fce0*/  PRMT R44, RZ, 0x7610, R44 ;  /* 0x00007610ff2c7816 */ /* 0x002fcc000000002c */
[----:B------:R-:W4:Y:S01]  /*fcf0*/  @!P3 LDG.E.U16 R44, desc[UR22][R22.64] ;  /* 0x00000016162cb981 */ /* 0x000f22000c1e1500 */
[----:B------:R-:W-:-:S03]  /*fd00*/  ISETP.GE.AND P3, PT, R8, UR13, PT ;  /* 0x0000000d08007c0c */ /* 0x000fc6000bf66270 */
[----:B------:R-:W4:Y:S04]  /*fd10*/  LDL.LU.64 R22, [R1+0xae0] ;  /* 0x000ae00001167983 */ /* 0x000f280000300a00 */
[----:B------:R-:W4:Y:S04]  /*fd20*/  LDL.LU R8, [R1+0xad8] ;  /* 0x000ad80001087983 */ /* 0x000f280000300800 */
[----:B------:R-:W4:Y:S04]  /*fd30*/  LDL.LU.64 R2, [R1+0xad0] ;  /* 0x000ad00001027983 */ /* 0x000f280000300a00 */
[----:B--2---:R0:W-:Y:S02]  /*fd40*/  STL.64 [R1+0x988], R42 ;  /* 0x0009882a01007387 */ /* 0x0041e40000100a00 */
[----:B0-----:R-:W0:Y:S01]  /*fd50*/  S2R R43, SR_TID.X ;  /* 0x00000000002b7919 */ /* 0x001e220000002100 */
[----:B---3--:R-:W-:-:S06]  /*fd60*/  PRMT R13, RZ, 0x7610, R13 ;  /* 0x00007610ff0d7816 */ /* 0x008fcc000000000d */
[----:B------:R-:W2:Y:S01]  /*fd70*/  @!P5 LDG.E.U16 R13, desc[UR22][R14.64] ;  /* 0x000000160e0dd981 */ /* 0x000ea2000c1e1500 */
[----:B0-----:R-:W-:-:S04]  /*fd80*/  SHF.R.U32.HI R42, RZ, 0x6, R43 ;  /* 0x00000006ff2a7819 */ /* 0x001fc8000001162b */
[----:B------:R-:W-:Y:S02]  /*fd90*/  SGXT.U32 R42, R42, 0x1 ;  /* 0x000000012a2a781a */ /* 0x000fe40000000000 */
[----:B------:R-:W-:Y:S02]  /*fda0*/  SHF.R.U32.HI R43, RZ, 0x6, R43 ;  /* 0x00000006ff2b7819 */ /* 0x000fe4000001162b */
[----:B------:R-:W-:Y:S01]  /*fdb0*/  LOP3.LUT R42, R42, 0x2a, RZ, 0xfc, !PT ;  /* 0x0000002a2a2a7812 */ /* 0x000fe200078efcff */
[----:B------:R-:W3:Y:S03]  /*fdc0*/  LDL.LU.64 R14, [R1+0xac8] ;  /* 0x000ac800010e7983 */ /* 0x000ee60000300a00 */
[----:B------:R-:W-:Y:S02]  /*fdd0*/  ISETP.GE.AND P4, PT, R42, UR13, PT ;  /* 0x0000000d2a007c0c */ /* 0x000fe4000bf86270 */
[----:B------:R-:W-:-:S02]  /*fde0*/  SGXT.U32 R42, R43, 0x1 ;  /* 0x000000012b2a781a */ /* 0x000fc40000000000 */
[----:B------:R-:W0:Y:S02]  /*fdf0*/  S2R R43, SR_TID.X ;  /* 0x00000000002b7919 */ /* 0x000e240000002100 */
[----:B------:R-:W-:-:S04]  /*fe00*/  LOP3.LUT R42, R42, 0x2c, RZ, 0xfc, !PT ;  /* 0x0000002c2a2a7812 */ /* 0x000fc800078efcff */
[----:B------:R-:W-:Y:S02]  /*fe10*/  ISETP.GE.AND P5, PT, R42, UR13, PT ;  /* 0x0000000d2a007c0c */ /* 0x000fe4000bfa6270 */
[----:B------:R-:W-:Y:S02]  /*fe20*/  PRMT R45, RZ, 0x7610, R45 ;  /* 0x00007610ff2d7816 */ /* 0x000fe4000000002d */
[----:B------:R-:W-:-:S04]  /*fe30*/  PRMT R26, RZ, 0x7610, R26 ;  /* 0x00007610ff1a7816 */ /* 0x000fc8000000001a */
[----:B------:R-:W3:Y:S01]  /*fe40*/  @!P0 LDG.E.U16 R45, desc[UR22][R30.64] ;  /* 0x000000161e2d8981 */ /* 0x000ee2000c1e1500 */
[----:B------:R-:W-:-:S03]  /*fe50*/  PRMT R10, RZ, 0x7610, R10 ;  /* 0x00007610ff0a7816 */ /* 0x000fc6000000000a */
[----:B------:R-:W3:Y:S01]  /*fe60*/  @!P3 LDG.E.U16 R26, desc[UR22][R36.64] ;  /* 0x00000016241ab981 */ /* 0x000ee2000c1e1500 */
[----:B0-----:R-:W-:-:S04]  /*fe70*/  SHF.R.U32.HI R43, RZ, 0x6, R43 ;  /* 0x00000006ff2b7819 */ /* 0x001fc8000001162b */
[----:B------:R-:W-:-:S04]  /*fe80*/  SGXT.U32 R42, R43, 0x1 ;  /* 0x000000012b2a781a */ /* 0x000fc80000000000 */
[----:B------:R-:W-:-:S04]  /*fe90*/  LOP3.LUT R42, R42, 0x30, RZ, 0xfc, !PT ;  /* 0x000000302a2a7812 */ /* 0x000fc800078efcff */
[----:B------:R-:W-:-:S13]  /*fea0*/  ISETP.GE.AND P6, PT, R42, UR13, PT ;  /* 0x0000000d2a007c0c */ /* 0x000fda000bfc6270 */
[----:B------:R-:W3:Y:S04]  /*feb0*/  @!P6 LDG.E.U16 R10, desc[UR22][R32.64] ;  /* 0x00000016200ae981 */ /* 0x000ee8000c1e1500 */
[----:B--2---:R0:W-:Y:S04]  /*fec0*/  STL.64 [R1+0x998], R12 ;  /* 0x0009980c01007387 */ /* 0x0041e80000100a00 */
[----:B------:R-:W2:Y:S04]  /*fed0*/  LDL.LU.64 R20, [R1+0xac0] ;  /* 0x000ac00001147983 */ /* 0x000ea80000300a00 */
[----:B----4-:R-:W-:Y:S04]  /*fee0*/  STL.64 [R1+0x9b8], R28 ;  /* 0x0009b81c01007387 */ /* 0x010fe80000100a00 */
[----:B------:R-:W4:Y:S01]  /*fef0*/  LDL.LU.64 R30, [R1+0xab8] ;  /* 0x000ab800011e7983 */ /* 0x000f220000300a00 */
[----:B------:R-:W1:Y:S01]  /*ff00*/  S2R R43, SR_TID.X ;  /* 0x00000000002b7919 */ /* 0x000e620000002100 */
[----:B---3--:R-:W-:-:S02]  /*ff10*/  PRMT R14, RZ, 0x7610, R14 ;  /* 0x00007610ff0e7816 */ /* 0x008fc4000000000e */
[----:B------:R-:W-:-:S04]  /*ff20*/  PRMT R15, RZ, 0x7610, R15 ;  /* 0x00007610ff0f7816 */ /* 0x000fc8000000000f */
[----:B------:R-:W3:Y:S01]  /*ff30*/  @!P4 LDG.E.U16 R14, desc[UR22][R6.64] ;  /* 0x00000016060ec981 */ /* 0x000ee2000c1e1500 */
[----:B-1----:R-:W-:-:S04]  /*ff40*/  SHF.R.U32.HI R42, RZ, 0x6, R43 ;  /* 0x00000006ff2a7819 */ /* 0x002fc8000001162b */
[----:B0-----:R-:W-:-:S04]  /*ff50*/  SGXT.U32 R13, R42, 0x1 ;  /* 0x000000012a0d781a */ /* 0x001fc80000000000 */
[----:B------:R-:W-:-:S04]  /*ff60*/  LOP3.LUT R13, R13, 0x32, RZ, 0xfc, !PT ;  /* 0x000000320d0d7812 */ /* 0x000fc800078efcff */
[----:B------:R-:W-:Y:S01]  /*ff70*/  ISETP.GE.AND P0, PT, R13, UR13, PT ;  /* 0x0000000d0d007c0c */ /* 0x000fe2000bf06270 */
[----:B------:R-:W-:Y:S04]  /*ff80*/  STL.64 [R1+0x9a8], R44 ;  /* 0x0009a82c01007387 */ /* 0x000fe80000100a00 */
[----:B------:R-:W2:Y:S04]  /*ff90*/  LDL.LU.64 R36, [R1+0xab0] ;  /* 0x000ab00001247983 */ /* 0x000ea80000300a00 */
[----:B------:R0:W-:Y:S04]  /*ffa0*/  STL.64 [R1+0x9d0], R26 ;  /* 0x0009d01a01007387 */ /* 0x0001e80000100a00 */
[----:B------:R-:W2:Y:S04]  /*ffb0*/  LDL.LU.64 R6, [R1+0xaa8] ;  /* 0x000aa80001067983 */ /* 0x000ea80000300a00 */
[----:B------:R-:W3:Y:S01]  /*ffc0*/  @!P0 LDG.E.U16 R15, desc[UR22][R16.64] ;  /* 0x00000016100f8981 */ /* 0x000ee2000c1e1500 */
[----:B------:R-:W-:-:S02]  /*ffd0*/  SGXT.U32 R42, R42, 0x1 ;  /* 0x000000012a2a781a */ /* 0x000fc40000000000 */
[----:B------:R-:W-:Y:S02]  /*ffe0*/  SHF.R.U32.HI R43, RZ, 0x6, R43 ;  /* 0x00000006ff2b7819 */ /* 0x000fe4000001162b */
[----:B------:R-:W-:Y:S02]  /*fff0*/  LOP3.LUT R42, R42, 0x34, RZ, 0xfc, !PT ;  /* 0x000000342a2a7812 */ /* 0x000fe400078efcff */
[----:B------:R-:W-:Y:S02]  /*10000*/  SGXT.U32 R43, R43, 0x1 ;  /* 0x000000012b2b781a */ /* 0x000fe40000000000 */
[----:B------:R-:W-:Y:S02]  /*10010*/  ISETP.GE.AND P3, PT, R42, UR13, PT ;  /* 0x0000000d2a007c0c */ /* 0x000fe4000bf66270 */
[----:B------:R-:W1:Y:S01]  /*10020*/  S2R R42, SR_TID.X ;  /* 0x00000000002a7919 */ /* 0x000e620000002100 */
[----:B------:R-:W-:-:S04]  /*10030*/  LOP3.LUT R43, R43, 0x38, RZ, 0xfc, !PT ;  /* 0x000000382b2b7812 */ /* 0x000fc800078efcff */
[----:B------:R-:W-:Y:S02]  /*10040*/  ISETP.GE.AND P4, PT, R43, UR13, PT ;  /* 0x0000000d2b007c0c */ /* 0x000fe4000bf86270 */
[----:B------:R-:W0:Y:S01]  /*10050*/  S2R R43, SR_TID.X ;  /* 0x00000000002b7919 */ /* 0x000e220000002100 */
[----:B----4-:R-:W-:-:S06]  /*10060*/  PRMT R30, RZ, 0x7610, R30 ;  /* 0x00007610ff1e7816 */ /* 0x010fcc000000001e */
[----:B------:R-:W4:Y:S04]  /*10070*/  @!P5 LDG.E.U16 R30, desc[UR22][R38.64] ;  /* 0x00000016261ed981 */ /* 0x000f28000c1e1500 */
[----:B------:R-:W2:Y:S04]  /*10080*/  LDL.LU.64 R38, [R1+0xaa0] ;  /* 0x000aa00001267983 */ /* 0x000ea80000300a00 */
[----:B------:R-:W2:Y:S04]  /*10090*/  LDL.LU.64 R32, [R1+0xa98] ;  /* 0x000a980001207983 */ /* 0x000ea80000300a00 */
[----:B------:R2:W-:Y:S04]  /*100a0*/  STL.64 [R1+0x9c8], R10 ;  /* 0x0009c80a01007387 */ /* 0x0005e80000100a00 */
[----:B------:R-:W4:Y:S01]  /*100b0*/  LDL.LU.64 R16, [R1+0xa90] ;  /* 0x000a900001107983 */ /* 0x000f220000300a00 */
[----:B-1----:R-:W-:-:S04]  /*100c0*/  SHF.R.U32.HI R42, RZ, 0x6, R42 ;  /* 0x00000006ff2a7819 */ /* 0x002fc8000001162a */
[----:B------:R-:W-:Y:S02]  /*100d0*/  SGXT.U32 R12, R42, 0x1 ;  /* 0x000000012a0c781a */ /* 0x000fe40000000000 */
[----:B0-----:R-:W-:Y:S02]  /*100e0*/  SHF.R.U32.HI R43, RZ, 0x6, R43 ;  /* 0x00000006ff2b7819 */ /* 0x001fe4000001162b */
[----:B------:R-:W-:-:S04]  /*100f0*/  LOP3.LUT R12, R12, 0x3a, RZ, 0xfc, !PT ;  /* 0x0000003a0c0c7812 */ /* 0x000fc800078efcff */
[----:B------:R-:W-:Y:S02]  /*10100*/  ISETP.GE.AND P5, PT, R12, UR13, PT ;  /* 0x0000000d0c007c0c */ /* 0x000fe4000bfa6270 */
[----:B------:R-:W-:Y:S02]  /*10110*/  SGXT.U32 R12, R43, 0x1 ;  /* 0x000000012b0c781a */ /* 0x000fe40000000000 */
[----:B------:R-:W0:Y:S01]  /*10120*/  S2R R43, SR_TID.X ;  /* 0x00000000002b7919 */ /* 0x000e220000002100 */
[----:B------:R-:W-:Y:S02]  /*10130*/  PRMT R31, RZ, 0x7610, R31 ;  /* 0x00007610ff1f7816 */ /* 0x000fe4000000001f */
[----:B------:R-:W-:-:S04]  /*10140*/  LOP3.LUT R12, R12, 0x3c, RZ, 0xfc, !PT ;  /* 0x0000003c0c0c7812 */ /* 0x000fc800078efcff */
[----:B------:R-:W4:Y:S01]  /*10150*/  @!P3 LDG.E.U16 R31, desc[UR22][R46.64] ;  /* 0x000000162e1fb981 */ /* 0x000f22000c1e1500 */
[----:B------:R-:W-:Y:S02]  /*10160*/  PRMT R41, RZ, 0x7610, R41 ;  /* 0x00007610ff297816 */ /* 0x000fe40000000029 */
[----:B------:R-:W-:Y:S02]  /*10170*/  ISETP.GE.AND P6, PT, R12, UR13, PT ;  /* 0x0000000d0c007c0c */ /* 0x000fe4000bfc6270 */
[----:B------:R-:W-:Y:S01]  /*10180*/  PRMT R25, RZ, 0x7610, R25 ;  /* 0x00007610ff197816 */ /* 0x000fe20000000019 */
[----:B------:R-:W4:Y:S04]  /*10190*/  LDL.64 R12, [R1+0xc8] ;  /* 0x0000c800010c7983 */ /* 0x000f280000100a00 */
[----:B------:R-:W4:Y:S01]  /*101a0*/  @!P4 LDG.E.U16 R41, desc[UR22][R48.64] ;  /* 0x000000163029c981 */ /* 0x000f22000c1e1500 */
[----:B0-----:R-:W-:-:S04]  /*101b0*/  SHF.R.U32.HI R42, RZ, 0x6, R43 ;  /* 0x00000006ff2a7819 */ /* 0x001fc8000001162b */
[----:B------:R-:W-:Y:S02]  /*101c0*/  SGXT.U32 R26, R42, 0x1 ;  /* 0x000000012a1a781a */ /* 0x000fe40000000000 */
[----:B------:R-:W-:Y:S02]  /*101d0*/  SHF.R.U32.HI R43, RZ, 0x6, R43 ;  /* 0x00000006ff2b7819 */ /* 0x000fe4000001162b */
[----:B------:R-:W-:Y:S02]  /*101e0*/  LOP3.LUT R26, R26, 0x42, RZ, 0xfc, !PT ;  /* 0x000000421a1a7812 */ /* 0x000fe400078efcff */
[----:B------:R-:W-:Y:S02]  /*101f0*/  SGXT.U32 R28, R42, 0x1 ;  /* 0x000000012a1c781a */ /* 0x000fe40000000000 */
[----:B------:R-:W-:Y:S02]  /*10200*/  ISETP.GE.AND P3, PT, R26, UR13, PT ;  /* 0x0000000d1a007c0c */ /* 0x000fe4000bf66270 */
[----:B------:R-:W-:-:S02]  /*10210*/  SGXT.U32 R26, R43, 0x1 ;  /* 0x000000012b1a781a */ /* 0x000fc40000000000 */
[----:B------:R-:W-:Y:S02]  /*10220*/  LOP3.LUT R28, R28, 0x40, RZ, 0xfc, !PT ;  /* 0x000000401c1c7812 */ /* 0x000fe400078efcff */
[----:B------:R-:W-:Y:S02]  /*10230*/  LOP3.LUT R26, R26, 0x44, RZ, 0xfc, !PT ;  /* 0x000000441a1a7812 */ /* 0x000fe400078efcff */
[----:B------:R-:W-:Y:S02]  /*10240*/  ISETP.GE.AND P0, PT, R28, UR13, PT ;  /* 0x0000000d1c007c0c */ /* 0x000fe4000bf06270 */
[----:B------:R-:W-:Y:S01]  /*10250*/  ISETP.GE.AND P4, PT, R26, UR13, PT ;  /* 0x0000000d1a007c0c */ /* 0x000fe2000bf86270 */
[----:B---3--:R0:W-:Y:S04]  /*10260*/  STL.64 [R1+0x9e0], R14 ;  /* 0x0009e00e01007387 */ /* 0x0081e80000100a00 */
[----:B------:R-:W3:Y:S04]  /*10270*/  LDL.LU.64 R46, [R1+0xa88] ;  /* 0x000a8800012e7983 */ /* 0x000ee80000300a00 */
[----:B------:R-:W3:Y:S04]  /*10280*/  LDL.LU.64 R48, [R1+0xa80] ;  /* 0x000a800001307983 */ /* 0x000ee80000300a00 */
[----:B------:R-:W3:Y:S01]  /*10290*/  @!P0 LDG.E.U16 R25, desc[UR22][R18.64] ;  /* 0x0000001612198981 */ /* 0x000ee2000c1e1500 */
[----:B--2---:R-:W-:-:S02]  /*102a0*/  PRMT R32, RZ, 0x7610, R32 ;  /* 0x00007610ff207816 */ /* 0x004fc40000000020 */
[----:B------:R-:W-:-:S04]  /*102b0*/  PRMT R33, RZ, 0x7610, R33 ;  /* 0x00007610ff217816 */ /* 0x000fc80000000021 */
[----:B------:R-:W2:Y:S01]  /*102c0*/  @!P6 LDG.E.U16 R32, desc[UR22][R4.64] ;  /* 0x000000160420e981 */ /* 0x000ea2000c1e1500 */
[----:B----4-:R-:W-:Y:S02]  /*102d0*/  PRMT R16, RZ, 0x7610, R16 ;  /* 0x00007610ff107816 */ /* 0x010fe40000000010 */
[----:B------:R-:W-:Y:S01]  /*102e0*/  PRMT R17, RZ, 0x7610, R17 ;  /* 0x00007610ff117816 */ /* 0x000fe20000000011 */
[----:B------:R1:W4:Y:S04]  /*102f0*/  @!P4 LDG.E.U16 R33, desc[UR22][R34.64] ;  /* 0x000000162221c981 */ /* 0x000328000c1e1500 */
[----:B------:R-:W2:Y:S04]  /*10300*/  @!P5 LDG.E.U16 R16, desc[UR22][R50.64] ;  /* 0x000000163210d981 */ /* 0x000ea8000c1e1500 */
[----:B------:R0:W2:Y:S04]  /*10310*/  @!P3 LDG.E.U16 R17, desc[UR22][R52.64] ;  /* 0x000000163411b981 */ /* 0x0000a8000c1e1500 */
[----:B------:R-:W2:Y:S04]  /*10320*/  LDL.LU.64 R50, [R1+0xa78] ;  /* 0x000a780001327983 */ /* 0x000ea80000300a00 */
[----:B------:R-:W2:Y:S04]  /*10330*/  LDL.LU.64 R4, [R1+0xa70] ;  /* 0x000a700001047983 */ /* 0x000ea80000300a00 */
[----:B------:R-:W2:Y:S04]  /*10340*/  LDL.LU.64 R18, [R1+0xa68] ;  /* 0x000a680001127983 */ /* 0x000ea80000300a00 */
[----:B------:R-:W0:Y:S04]  /*10350*/  LDL.LU.64 R52, [R1+0xa60] ;  /* 0x000a600001347983 */ /* 0x000e280000300a00 */
[----:B------:R-:W1:Y:S01]  /*10360*/  LDL.LU.64 R34, [R1+0xa58] ;  /* 0x000a580001227983 */ /* 0x000e620000300a00 */
[----:B------:R-:W3:Y:S01]  /*10370*/  S2R R43, SR_TID.X ;  /* 0x00000000002b7919 */ /* 0x000ee20000002100 */
[----:B------:R-:W-:-:S02]  /*10380*/  PRMT R9, RZ, 0x7610, R9 ;  /* 0x00007610ff097816 */ /* 0x000fc40000000009 */
[----:B---3--:R-:W-:-:S04]  /*10390*/  SHF.R.U32.HI R42, RZ, 0x6, R43 ;  /* 0x00000006ff2a7819 */ /* 0x008fc8000001162b */
[----:B------:R-:W-:-:S04]  /*103a0*/  SGXT.U32 R10, R42, 0x1 ;  /* 0x000000012a0a781a */ /* 0x000fc80000000000 */
[----:B------:R-:W-:Y:S02]  /*103b0*/  LOP3.LUT R10, R10, 0x4a, RZ, 0xfc, !PT ;  /* 0x0000004a0a0a7812 */ /* 0x000fe400078efcff */
[----:B------:R-:W-:Y:S02]  /*103c0*/  SGXT.U32 R11, R42, 0x1 ;  /* 0x000000012a0b781a */ /* 0x000fe40000000000 */
[----:B------:R-:W-:Y:S02]  /*103d0*/  ISETP.GE.AND P6, PT, R10, UR13, PT ;  /* 0x0000000d0a007c0c */ /* 0x000fe4000bfc6270 */
[----:B------:R-:W-:Y:S02]  /*103e0*/  SGXT.U32 R10, R42, 0x1 ;  /* 0x000000012a0a781a */ /* 0x000fe40000000000 */
[----:B------:R-:W-:Y:S02]  /*103f0*/  LOP3.LUT R11, R11, 0x48, RZ, 0xfc, !PT ;  /* 0x000000480b0b7812 */ /* 0x000fe400078efcff */
[----:B------:R-:W-:-:S02]  /*10400*/  LOP3.LUT R10, R10, 0x4c, RZ, 0xfc, !PT ;  /* 0x0000004c0a0a7812 */ /* 0x000fc400078efcff */
[----:B------:R-:W-:Y:S02]  /*10410*/  SHF.R.U32.HI R43, RZ, 0x6, R43 ;  /* 0x00000006ff2b7819 */ /* 0x000fe4000001162b */
[----:B------:R-:W-:Y:S02]  /*10420*/  ISETP.GE.AND P5, PT, R11, UR13, PT ;  /* 0x0000000d0b007c0c */ /* 0x000fe4000bfa6270 */
[----:B------:R-:W-:Y:S02]  /*10430*/  ISETP.GE.AND P0, PT, R10, UR13, PT ;  /* 0x0000000d0a007c0c */ /* 0x000fe4000bf06270 */
[----:B------:R-:W-:Y:S02]  /*10440*/  SGXT.U32 R10, R43, 0x1 ;  /* 0x000000012b0a781a */ /* 0x000fe40000000000 */
[----:B------:R-:W3:Y:S07]  /*10450*/  S2R R43, SR_TID.X ;  /* 0x00000000002b7919 */ /* 0x000eee0000002100 */
[----:B------:R-:W4:Y:S04]  /*10460*/  @!P5 LDG.E.U16 R9, desc[UR22][R22.64] ;  /* 0x000000161609d981 */ /* 0x000f28000c1e1500 */
[----:B------:R-:W4:Y:S04]  /*10470*/  LDL.LU.64 R22, [R1+0xa50] ;  /* 0x000a500001167983 */ /* 0x000f280000300a00 */
[----:B------:R-:W4:Y:S01]  /*10480*/  LDL.64 R44, [R1+0x58] ;  /* 0x00005800012c7983 */ /* 0x000f220000100a00 */
[----:B------:R-:W-:-:S04]  /*10490*/  LOP3.LUT R10, R10, 0x50, RZ, 0xfc, !PT ;  /* 0x000000500a0a7812 */ /* 0x000fc800078efcff */
[----:B------:R-:W-:Y:S02]  /*104a0*/  ISETP.GE.AND P3, PT, R10, UR13, PT ;  /* 0x0000000d0a007c0c */ /* 0x000fe4000bf66270 */
[----:B---3--:R-:W-:-:S04]  /*104b0*/  SHF.R.U32.HI R42, RZ, 0x6, R43 ;  /* 0x00000006ff2a7819 */ /* 0x008fc8000001162b */
[C---:B------:R-:W-:Y:S02]  /*104c0*/  SGXT.U32 R11, R42.reuse, 0x1 ;  /* 0x000000012a0b781a */ /* 0x040fe40000000000 */
[----:B------:R-:W-:Y:S02]  /*104d0*/  SGXT.U32 R10, R42, 0x1 ;  /* 0x000000012a0a781a */ /* 0x000fe40000000000 */
[----:B------:R-:W-:Y:S02]  /*104e0*/  LOP3.LUT R11, R11, 0x52, RZ, 0xfc, !PT ;  /* 0x000000520b0b7812 */ /* 0x000fe400078efcff */
[----:B------:R-:W-:Y:S02]  /*104f0*/  LOP3.LUT R10, R10, 0x54, RZ, 0xfc, !PT ;  /* 0x000000540a0a7812 */ /* 0x000fe400078efcff */
[----:B------:R-:W-:Y:S02]  /*10500*/  ISETP.GE.AND P4, PT, R11, UR13, PT ;  /* 0x0000000d0b007c0c */ /* 0x000fe4000bf86270 */
[----:B------:R-:W-:-:S02]  /*10510*/  ISETP.GE.AND P5, PT, R10, UR13, PT ;  /* 0x0000000d0a007c0c */ /* 0x000fc4000bfa6270 */
[----:B------:R-:W-:-:S04]  /*10520*/  SHF.R.U32.HI R43, RZ, 0x6, R43 ;  /* 0x00000006ff2b7819 */ /* 0x000fc8000001162b */
[----:B------:R-:W-:Y:S02]  /*10530*/  SGXT.U32 R10, R43, 0x1 ;  /* 0x000000012b0a781a */ /* 0x000fe40000000000 */
[----:B-1----:R-:W-:-:S06]  /*10540*/  PRMT R34, RZ, 0x7610, R34 ;  /* 0x00007610ff227816 */ /* 0x002fcc0000000022 */
[----:B------:R1:W3:Y:S04]  /*10550*/  @!P0 LDG.E.U16 R34, desc[UR22][R2.64] ;  /* 0x0000001602228981 */ /* 0x0002e8000c1e1500 */
[----:B------:R-:W1:Y:S01]  /*10560*/  LDL.LU.64 R2, [R1+0xa48] ;  /* 0x000a480001027983 */ /* 0x000e620000300a00 */
[----:B0-----:R-:W-:Y:S02]  /*10570*/  PRMT R53, RZ, 0x7610, R53 ;  /* 0x00007610ff357816 */ /* 0x001fe40000000035 */
[----:B--2---:R-:W-:Y:S02]  /*10580*/  PRMT R19, RZ, 0x7610, R19 ;  /* 0x00007610ff137816 */ /* 0x004fe40000000013 */
[----:B------:R-:W-:Y:S02]  /*10590*/  PRMT R35, RZ, 0x7610, R35 ;  /* 0x00007610ff237816 */ /* 0x000fe40000000023 */
[----:B------:R0:W2:Y:S04]  /*105a0*/  @!P3 LDG.E.U16 R53, desc[UR22][R20.64] ;  /* 0x000000161435b981 */ /* 0x0000a8000c1e1500 */
[----:B------:R-:W2:Y:S04]  /*105b0*/  @!P4 LDG.E.U16 R19, desc[UR22][R36.64] ;  /* 0x000000162413c981 */ /* 0x000ea8000c1e1500 */
[----:B------:R0:W2:Y:S04]  /*105c0*/  @!P5 LDG.E.U16 R35, desc[UR22][R6.64] ;  /* 0x000000160623d981 */ /* 0x0000a8000c1e1500 */
[----:B------:R-:W0:Y:S04]  /*105d0*/  LDL.LU.64 R20, [R1+0xa40] ;  /* 0x000a400001147983 */ /* 0x000e280000300a00 */
[----:B------:R-:W2:Y:S04]  /*105e0*/  LDL.64 R28, [R1] ;  /* 0x00000000011c7983 */ /* 0x000ea80000100a00 */
[----:B------:R-:W2:Y:S04]  /*105f0*/  LDL.LU.64 R36, [R1+0xa38] ;  /* 0x000a380001247983 */ /* 0x000ea80000300a00 */
[----:B------:R-:W2:Y:S01]  /*10600*/  LDL.LU.64 R6, [R1+0xa30] ;  /* 0x000a300001067983 */ /* 0x000ea20000300a00 */
[----:B------:R-:W4:Y:S01]  /*10610*/  S2R R43, SR_TID.X ;  /* 0x00000000002b7919 */ /* 0x000f220000002100 */
[----:B------:R-:W-:-:S02]  /*10620*/  PRMT R18, RZ, 0x7610, R18 ;  /* 0x00007610ff127816 */ /* 0x000fc40000000012 */
[----:B------:R-:W-:-:S04]  /*10630*/  LOP3.LUT R10, R10, 0x58, RZ, 0xfc, !PT ;  /* 0x000000580a0a7812 */ /* 0x000fc800078efcff */
[----:B------:R0:W3:Y:S01]  /*10640*/  @!P6 LDG.E.U16 R18, desc[UR22][R12.64] ;  /* 0x000000160c12e981 */ /* 0x0000e2000c1e1500 */
[----:B------:R-:W-:Y:S02]  /*10650*/  ISETP.GE.AND P6, PT, R10, UR13, PT ;  /* 0x0000000d0a007c0c */ /* 0x000fe4000bfc6270 */
[----:B----4-:R-:W-:-:S04]  /*10660*/  SHF.R.U32.HI R43, RZ, 0x6, R43 ;  /* 0x00000006ff2b7819 */ /* 0x010fc8000001162b */
[----:B------:R-:W-:Y:S02]  /*10670*/  SGXT.U32 R10, R43, 0x1 ;  /* 0x000000012b0a781a */ /* 0x000fe40000000000 */
[----:B------:R-:W4:Y:S02]  /*10680*/  S2R R43, SR_TID.X ;  /* 0x00000000002b7919 */ /* 0x000f240000002100 */
[----:B------:R-:W-:-:S04]  /*10690*/  LOP3.LUT R10, R10, 0x5a, RZ, 0xfc, !PT ;  /* 0x0000005a0a0a7812 */ /* 0x000fc800078efcff */
[----:B------:R-:W-:Y:S02]  /*106a0*/  ISETP.GE.AND P0, PT, R10, UR13, PT ;  /* 0x0000000d0a007c0c */ /* 0x000fe4000bf06270 */
[----:B----4-:R-:W-:-:S04]  /*106b0*/  SHF.R.U32.HI R42, RZ, 0x6, R43 ;  /* 0x00000006ff2a7819 */ /* 0x010fc8000001162b */
[----:B------:R-:W-:-:S04]  /*106c0*/  SGXT.U32 R10, R42, 0x1 ;  /* 0x000000012a0a781a */ /* 0x000fc80000000000 */
[----:B------:R-:W-:-:S04]  /*106d0*/  LOP3.LUT R10, R10, 0x60, RZ, 0xfc, !PT ;  /* 0x000000600a0a7812 */ /* 0x000fc800078efcff */
[----:B------:R-:W-:Y:S02]  /*106e0*/  ISETP.GE.AND P4, PT, R10, UR13, PT ;  /* 0x0000000d0a007c0c */ /* 0x000fe4000bf86270 */
[----:B------:R-:W-:Y:S02]  /*106f0*/  SGXT.U32 R10, R42, 0x1 ;  /* 0x000000012a0a781a */ /* 0x000fe40000000000 */
[----:B------:R-:W-:Y:S02]  /*10700*/  SHF.R.U32.HI R43, RZ, 0x6, R43 ;  /* 0x00000006ff2b7819 */ /* 0x000fe4000001162b */
[----:B------:R-:W-:-:S04]  /*10710*/  LOP3.LUT R10, R10, 0x62, RZ, 0xfc, !PT ;  /* 0x000000620a0a7812 */ /* 0x000fc800078efcff */
[----:B------:R-:W-:Y:S02]  /*10720*/  ISETP.GE.AND P5, PT, R10, UR13, PT ;  /* 0x0000000d0a007c0c */ /* 0x000fe4000bfa6270 */
[----:B------:R-:W-:Y:S02]  /*10730*/  SGXT.U32 R10, R43, 0x1 ;  /* 0x000000012b0a781a */ /* 0x000fe40000000000 */
[----:B------:R-:W4:Y:S01]  /*10740*/  S2R R43, SR_TID.X ;  /* 0x00000000002b7919 */ /* 0x000f220000002100 */
[----:B------:R-:W-:Y:S02]  /*10750*/  SGXT.U32 R11, R42, 0x1 ;  /* 0x000000012a0b781a */ /* 0x000fe40000000000 */
[----:B------:R-:W-:Y:S02]  /*10760*/  LOP3.LUT R10, R10, 0x68, RZ, 0xfc, !PT ;  /* 0x000000680a0a7812 */ /* 0x000fe400078efcff */
[----:B------:R-:W-:-:S04]  /*10770*/  LOP3.LUT R11, R11, 0x5c, RZ, 0xfc, !PT ;  /* 0x0000005c0b0b7812 */ /* 0x000fc800078efcff */
[----:B------:R-:W-:Y:S02]  /*10780*/  ISETP.GE.AND P3, PT, R11, UR13, PT ;  /* 0x0000000d0b007c0c */ /* 0x000fe4000bf66270 */
[----:B----4-:R-:W-:-:S04]  /*10790*/  SHF.R.U32.HI R43, RZ, 0x6, R43 ;  /* 0x00000006ff2b7819 */ /* 0x010fc8000001162b */
[----:B------:R-:W-:-:S04]  /*107a0*/  SGXT.U32 R11, R43, 0x1 ;  /* 0x000000012b0b781a */ /* 0x000fc80000000000 */
[----:B------:R-:W-:Y:S02]  /*107b0*/  LOP3.LUT R11, R11, 0x70, RZ, 0xfc, !PT ;  /* 0x000000700b0b7812 */ /* 0x000fe400078efcff */
[----:B-1----:R-:W-:-:S06]  /*107c0*/  PRMT R3, RZ, 0x7610, R3 ;  /* 0x00007610ff037816 */ /* 0x002fcc0000000003 */
[----:B------:R-:W4:Y:S01]  /*107d0*/  @!P6 LDG.E.U16 R3, desc[UR22][R38.64] ;  /* 0x000000162603e981 */ /* 0x000f22000c1e1500 */
[----:B------:R-:W-:Y:S02]  /*107e0*/  ISETP.GE.AND P6, PT, R10, UR13, PT ;  /* 0x0000000d0a007c0c */ /* 0x000fe4000bfc6270 */
[----:B------:R-:W-:Y:S02]  /*107f0*/  SGXT.U32 R10, R43, 0x1 ;  /* 0x000000012b0a781a */ /* 0x000fe40000000000 */
[----:B------:R-:W1:Y:S02]  /*10800*/  S2R R43, SR_TID.X ;  /* 0x00000000002b7919 */ /* 0x000e640000002100 */
[----:B------:R-:W-:Y:S01]  /*10810*/  LOP3.LUT R10, R10, 0x78, RZ, 0xfc, !PT ;  /* 0x000000780a0a7812 */ /* 0x000fe200078efcff */
[----:B------:R-:W3:Y:S01]  /*10820*/  LDL.LU.64 R38, [R1+0xa28] ;  /* 0x000a280001267983 */ /* 0x000ee20000300a00 */
[----:B0-----:R-:W-:Y:S02]  /*10830*/  PRMT R20, RZ, 0x7610, R20 ;  /* 0x00007610ff147816 */ /* 0x001fe40000000014 */
[----:B------:R-:W-:-:S04]  /*10840*/  PRMT R21, RZ, 0x7610, R21 ;  /* 0x00007610ff157816 */ /* 0x000fc80000000015 */
[----:B------:R-:W3:Y:S01]  /*10850*/  @!P0 LDG.E.U16 R20, desc[UR22][R46.64] ;  /* 0x000000162e148981 */ /* 0x000ee2000c1e1500 */
[----:B--2---:R-:W-:-:S03]  /*10860*/  PRMT R6, RZ, 0x7610, R6 ;  /* 0x00007610ff067816 */ /* 0x004fc60000000006 */
[----:B------:R-:W2:Y:S01]  /*10870*/  @!P5 LDG.E.U16 R21, desc[UR22][R44.64] ;  /* 0x000000162c15d981 */ /* 0x000ea2000c1e1500 */
[----:B------:R-:W-:Y:S02]  /*10880*/  PRMT R36, RZ, 0x7610, R36 ;  /* 0x00007610ff247816 */ /* 0x000fe40000000024 */
[----:B------:R-:W-:Y:S01]  /*10890*/  PRMT R7, RZ, 0x7610, R7 ;  /* 0x00007610ff077816 */ /* 0x000fe20000000007 */
[----:B------:R-:W2:Y:S04]  /*108a0*/  LDL.LU.64 R46, [R1+0xa20] ;  /* 0x000a2000012e7983 */ /* 0x000ea80000300a00 */
[----:B------:R-:W3:Y:S01]  /*108b0*/  @!P4 LDG.E.U16 R6, desc[UR22][R50.64] ;  /* 0x000000163206c981 */ /* 0x000ee2000c1e1500 */
[----:B-1----:R-:W-:-:S03]  /*108c0*/  SHF.R.U32.HI R42, RZ, 0x6, R43 ;  /* 0x00000006ff2a7819 */ /* 0x002fc6000001162b */
[----:B------:R-:W3:Y:S01]  /*108d0*/  @!P3 LDG.E.U16 R36, desc[UR22][R48.64] ;  /* 0x000000163024b981 */ /* 0x000ee2000c1e1500 */
[----:B------:R-:W-:-:S03]  /*108e0*/  SGXT.U32 R12, R42, 0x1 ;  /* 0x000000012a0c781a */ /* 0x000fc60000000000 */
[----:B------:R0:W3:Y:S01]  /*108f0*/  @!P6 LDG.E.U16 R7, desc[UR22][R22.64] ;  /* 0x000000161607e981 */ /* 0x0000e2000c1e1500 */
[----:B------:R-:W-:Y:S02]  /*10900*/  SHF.R.U32.HI R43, RZ, 0x6, R43 ;  /* 0x00000006ff2b7819 */ /* 0x000fe4000001162b */
[----:B------:R-:W-:Y:S02]  /*10910*/  LOP3.LUT R12, R12, 0x64, RZ, 0xfc, !PT ;  /* 0x000000640c0c7812 */ /* 0x000fe400078efcff */
[----:B------:R-:W-:Y:S01]  /*10920*/  ISETP.GE.AND P0, PT, R11, UR13, PT ;  /* 0x0000000d0b007c0c */ /* 0x000fe2000bf06270 */
[----:B------:R-:W3:Y:S01]  /*10930*/  LDL.LU.64 R48, [R1+0xa18] ;  /* 0x000a180001307983 */ /* 0x000ee20000300a00 */
[----:B------:R-:W-:Y:S02]  /*10940*/  ISETP.GE.AND P4, PT, R12, UR13, PT ;  /* 0x0000000d0c007c0c */ /* 0x000fe4000bf86270 */
[----:B------:R-:W-:-:S04]  /*10950*/  SGXT.U32 R12, R43, 0x1 ;  /* 0x000000012b0c781a */ /* 0x000fc80000000000 */
[----:B------:R-:W-:Y:S02]  /*10960*/  LOP3.LUT R12, R12, 0x6a, RZ, 0xfc, !PT ;  /* 0x0000006a0c0c7812 */ /* 0x000fe400078efcff */
[----:B------:R-:W-:Y:S02]  /*10970*/  ISETP.GE.AND P3, PT, R10, UR13, PT ;  /* 0x0000000d0a007c0c */ /* 0x000fe4000bf66270 */
[----:B------:R-:W3:Y:S01]  /*10980*/  LDL.LU.64 R10, [R1+0x30] ;  /* 0x00003000010a7983 */ /* 0x000ee20000300a00 */
[----:B------:R-:W-:-:S03]  /*10990*/  ISETP.GE.AND P5, PT, R12, UR13, PT ;  /* 0x0000000d0c007c0c */ /* 0x000fc6000bfa6270 */
[----:B------:R-:W3:Y:S04]  /*109a0*/  LDL.LU.64 R50, [R1+0xa10] ;  /* 0x000a100001327983 */ /* 0x000ee80000300a00 */
[----:B------:R-:W3:Y:S04]  /*109b0*/  LDL.LU.64 R12, [R1+0xd8] ;  /* 0x0000d800010c7983 */ /* 0x000ee80000300a00 */
[----:B------:R-:W0:Y:S01]  /*109c0*/  LDL.LU.64 R22, [R1+0xa08] ;  /* 0x000a080001167983 */ /* 0x000e220000300a00 */
[----:B------:R-:W-:Y:S02]  /*109d0*/  PRMT R2, RZ, 0x7610, R2 ;  /* 0x00007610ff027816 */ /* 0x000fe40000000002 */
[----:B------:R-:W-:-:S06]  /*109e0*/  PRMT R37, RZ, 0x7610, R37 ;  /* 0x00007610ff257816 */ /* 0x000fcc0000000025 */
[----:B------:R-:W4:Y:S01]  /*109f0*/  @!P4 LDG.E.U16 R37, desc[UR22][R4.64] ;  /* 0x000000160425c981 */ /* 0x000f22000c1e1500 */
[----:B------:R-:W1:Y:S02]  /*10a00*/  S2R R43, SR_TID.X ;  /* 0x00000000002b7919 */ /* 0x000e640000002100 */
[----:B-1----:R-:W-:-:S04]  /*10a10*/  SHF.R.U32.HI R43, RZ, 0x6, R43 ;  /* 0x00000006ff2b7819 */ /* 0x002fc8000001162b */
[C---:B------:R-:W-:Y:S02]  /*10a20*/  SGXT.U32 R15, R43.reuse, 0x1 ;  /* 0x000000012b0f781a */ /* 0x040fe40000000000 */
[----:B------:R-:W-:Y:S02]  /*10a30*/  SGXT.U32 R14, R43, 0x1 ;  /* 0x000000012b0e781a */ /* 0x000fe40000000000 */
[----:B------:R-:W1:Y:S01]  /*10a40*/  S2R R43, SR_TID.X ;  /* 0x00000000002b7919 */ /* 0x000e620000002100 */
[----:B--2---:R-:W2:Y:S04]  /*10a50*/  @!P0 LDG.E.U16 R2, desc[UR22][R46.64] ;  /* 0x000000162e028981 */ /* 0x004ea8000c1e1500 */
[----:B------:R-:W2:Y:S04]  /*10a60*/  LDL.LU.64 R46, [R1+0xa00] ;  /* 0x000a0000012e7983 */ /* 0x000ea80000300a00 */
[----:B------:R-:W4:Y:S01]  /*10a70*/  LDL.LU.64 R4, [R1+0x9f8] ;  /* 0x0009f80001047983 */ /* 0x000f220000300a00 */
[----:B0-----:R-:W-:-:S06]  /*10a80*/  PRMT R22, RZ, 0x7610, R22 ;  /* 0x00007610ff167816 */ /* 0x001fcc0000000016 */
[----:B---3--:R-:W3:Y:S04]  /*10a90*/  @!P5 LDG.E.U16 R22, desc[UR22][R38.64] ;  /* 0x000000162616d981 */ /* 0x008ee8000c1e1500 */
[----:B------:R-:W3:Y:S01]  /*10aa0*/  LDL.LU.64 R38, [R1+0x9f0] ;  /* 0x0009f00001267983 */ /* 0x000ee20000300a00 */
[----:B------:R-:W-:Y:S02]  /*10ab0*/  LOP3.LUT R14, R14, 0x7a, RZ, 0xfc, !PT ;  /* 0x0000007a0e0e7812 */ /* 0x000fe400078efcff */
[----:B-1----:R-:W-:Y:S02]  /*10ac0*/  SHF.R.U32.HI R42, RZ, 0x6, R43 ;  /* 0x00000006ff2a7819 */ /* 0x002fe4000001162b */
[----:B------:R-:W-:Y:S02]  /*10ad0*/  ISETP.GE.AND P0, PT, R14, UR13, PT ;  /* 0x0000000d0e007c0c */ /* 0x000fe4000bf06270 */
[----:B------:R-:W-:-:S02]  /*10ae0*/  SGXT.U32 R14, R42, 0x1 ;  /* 0x000000012a0e781a */ /* 0x000fc40000000000 */
[----:B------:R-:W-:Y:S02]  /*10af0*/  PRMT R8, RZ, 0x7610, R8 ;  /* 0x00007610ff087816 */ /* 0x000fe40000000008 */
[----:B------:R-:W-:Y:S02]  /*10b00*/  LOP3.LUT R14, R14, 0x6c, RZ, 0xfc, !PT ;  /* 0x0000006c0e0e7812 */ /* 0x000fe400078efcff */
[----:B------:R-:W-:Y:S02]  /*10b10*/  LOP3.LUT R15, R15, 0x72, RZ, 0xfc, !PT ;  /* 0x000000720f0f7812 */ /* 0x000fe400078efcff */
[----:B------:R0:W4:Y:S01]  /*10b20*/  @!P3 LDG.E.U16 R8, desc[UR22][R28.64] ;  /* 0x000000161c08b981 */ /* 0x000122000c1e1500 */
[----:B------:R-:W-:Y:S02]  /*10b30*/  ISETP.GE.AND P3, PT, R14, UR13, PT ;  /* 0x0000000d0e007c0c */ /* 0x000fe4000bf66270 */
[----:B------:R-:W-:Y:S02]  /*10b40*/  SGXT.U32 R14, R42, 0x1 ;  /* 0x000000012a0e781a */ /* 0x000fe40000000000 */
[----:B------:R-:W-:-:S02]  /*10b50*/  ISETP.GE.AND P6, PT, R15, UR13, PT ;  /* 0x0000000d0f007c0c */ /* 0x000fc4000bfc6270 */
[----:B------:R-:W-:Y:S02]  /*10b60*/  LOP3.LUT R14, R14, 0x74, RZ, 0xfc, !PT ;  /* 0x000000740e0e7812 */ /* 0x000fe400078efcff */
[----:B------:R-:W-:Y:S02]  /*10b70*/  SHF.R.U32.HI R43, RZ, 0x6, R43 ;  /* 0x00000006ff2b7819 */ /* 0x000fe4000001162b */
[----:B------:R-:W-:Y:S02]  /*10b80*/  ISETP.GE.AND P4, PT, R14, UR13, PT ;  /* 0x0000000d0e007c0c */ /* 0x000fe4000bf86270 */
[----:B------:R-:W-:Y:S01]  /*10b90*/  SGXT.U32 R14, R43, 0x1 ;  /* 0x000000012b0e781a */ /* 0x000fe20000000000 */
[----:B------:R-:W-:Y:S01]  /*10ba0*/  IMAD.WIDE R10, R0, 0x2, R10 ;  /* 0x00000002000a7825 */ /* 0x000fe200078e020a */
[----:B------:R-:W-:Y:S02]  /*10bb0*/  PRMT R23, RZ, 0x7610, R23 ;  /* 0x00007610ff177816 */ /* 0x000fe40000000017 */
[----:B------:R-:W-:-:S02]  /*10bc0*/  LOP3.LUT R14, R14, 0x7c, RZ, 0xfc, !PT ;  /* 0x0000007c0e0e7812 */ /* 0x000fc400078efcff */
[----:B------:R1:W-:Y:S02]  /*10bd0*/  STL.64 [R1+0x30], R10 ;  /* 0x0000300a01007387 */ /* 0x0003e40000100a00 */
[----:B------:R-:W-:Y:S02]  /*10be0*/  ISETP.GE.AND P5, PT, R14, UR13, PT ;  /* 0x0000000d0e007c0c */ /* 0x000fe4000bfa6270 */
[----:B------:R-:W4:Y:S01]  /*10bf0*/  @!P6 LDG.E.U16 R23, desc[UR22][R48.64] ;  /* 0x000000163017e981 */ /* 0x000f22000c1e1500 */
[----:B0-----:R-:W0:Y:S03]  /*10c00*/  S2R R29, SR_TID.X ;  /* 0x00000000001d7919 */ /* 0x001e260000002100 */
[----:B------:R-:W4:Y:S04]  /*10c10*/  LDL.LU.64 R48, [R1+0x9e8] ;  /* 0x0009e80001307983 */ /* 0x000f280000300a00 */
[----:B------:R-:W4:Y:S04]  /*10c20*/  LDL.LU.64 R14, [R1+0x138] ;  /* 0x00013800010e7983 */ /* 0x000f280000300a00 */
[----:B------:R-:W4:Y:S04]  /*10c30*/  LDL.LU.64 R44, [R1+0x118] ;  /* 0x00011800012c7983 */ /* 0x000f280000300a00 */
[----:B------:R-:W4:Y:S01]  /*10c40*/  LDL.LU.64 R42, [R1+0xf8] ;  /* 0x0000f800012a7983 */ /* 0x000f220000300a00 */
[----:B------:R-:W-:-:S02]  /*10c50*/  PRMT R24, RZ, 0x7610, R24 ;  /* 0x00007610ff187816 */ /* 0x000fc40000000018 */
[----:B0-----:R-:W-:-:S04]  /*10c60*/  SHF.R.U32.HI R28, RZ, 0x6, R29 ;  /* 0x00000006ff1c7819 */ /* 0x001fc8000001161d */
[----:B------:R-:W-:Y:S02]  /*10c70*/  SGXT.U32 R26, R28, 0x1 ;  /* 0x000000011c1a781a */ /* 0x000fe40000000000 */
[----:B------:R-:W-:Y:S02]  /*10c80*/  SHF.R.U32.HI R29, RZ, 0x6, R29 ;  /* 0x00000006ff1d7819 */ /* 0x000fe4000001161d */
[----:B------:R-:W-:Y:S01]  /*10c90*/  LOP3.LUT R26, R26, 0x2e, RZ, 0xfc, !PT ;  /* 0x0000002e1a1a7812 */ /* 0x000fe200078efcff */
[----:B------:R-:W-:-:S05]  /*10ca0*/  IMAD.WIDE R12, R0, 0x2, R12 ;  /* 0x00000002000c7825 */ /* 0x000fca00078e020c */
[----:B------:R-:W-:Y:S04]  /*10cb0*/  STL.64 [R1+0xd8], R12 ;  /* 0x0000d80c01007387 */ /* 0x000fe80000100a00 */
[----:B--2---:R-:W2:Y:S01]  /*10cc0*/  @!P0 LDG.E.U16 R24, desc[UR22][R46.64] ;  /* 0x000000162e188981 */ /* 0x004ea2000c1e1500 */
[----:B------:R-:W-:Y:S02]  /*10cd0*/  ISETP.GE.AND P0, PT, R26, UR13, PT ;  /* 0x0000000d1a007c0c */ /* 0x000fe4000bf06270 */
[----:B------:R-:W-:Y:S01]  /*10ce0*/  SGXT.U32 R26, R29, 0x1 ;  /* 0x000000011d1a781a */ /* 0x000fe20000000000 */
[----:B------:R-:W-:Y:S03]  /*10cf0*/  STL [R1+0x598], R46 ;  /* 0x0005982e01007387 */ /* 0x000fe60000100800 */
[----:B------:R-:W-:Y:S01]  /*10d00*/  LOP3.LUT R26, R26, 0x36, RZ, 0xfc, !PT ;  /* 0x000000361a1a7812 */ /* 0x000fe200078efcff */
[----:B------:R-:W-:Y:S04]  /*10d10*/  STL [R1+0x594], R47 ;  /* 0x0005942f01007387 */ /* 0x000fe80000100800 */
[----:B------:R0:W-:Y:S01]  /*10d20*/  STL.64 [R1+0x690], R46 ;  /* 0x0006902e01007387 */ /* 0x0001e20000100a00 */
[----:B---3--:R-:W-:-:S06]  /*10d30*/  PRMT R38, RZ, 0x7610, R38 ;  /* 0x00007610ff267816 */ /* 0x008fcc0000000026 */
[----:B------:R-:W3:Y:S01]  /*10d40*/  @!P3 LDG.E.U16 R38, desc[UR22][R10.64] ;  /* 0x000000160a26b981 */ /* 0x000ee2000c1e1500 */
[----:B------:R-:W-:-:S03]  /*10d50*/  ISETP.GE.AND P3, PT, R26, UR13, PT ;  /* 0x0000000d1a007c0c */ /* 0x000fc6000bf66270 */
[----:B------:R-:W2:Y:S01]  /*10d60*/  LDL.LU.64 R26, [R1+0xb8] ;  /* 0x0000b800011a7983 */ /* 0x000ea20000300a00 */
[----:B------:R-:W-:-:S06]  /*10d70*/  PRMT R39, RZ, 0x7610, R39 ;  /* 0x00007610ff277816 */ /* 0x000fcc0000000027 */
[----:B------:R0:W3:Y:S02]  /*10d80*/  @!P4 LDG.E.U16 R39, desc[UR22][R50.64] ;  /* 0x000000163227c981 */ /* 0x0000e4000c1e1500 */
[----:B0-----:R-:W0:Y:S01]  /*10d90*/  S2R R50, SR_TID.X ;  /* 0x0000000000327919 */ /* 0x001e220000002100 */
[C---:B-1----:R-:W-:Y:S02]  /*10da0*/  SGXT.U32 R10, R29.reuse, 0x1 ;  /* 0x000000011d0a781a */ /* 0x042fe40000000000 */
[----:B------:R-:W-:Y:S02]  /*10db0*/  SGXT.U32 R11, R29, 0x1 ;  /* 0x000000011d0b781a */ /* 0x000fe40000000000 */
[----:B------:R-:W-:Y:S02]  /*10dc0*/  LOP3.LUT R10, R10, 0x46, RZ, 0xfc, !PT ;  /* 0x000000460a0a7812 */ /* 0x000fe400078efcff */
[----:B------:R-:W-:Y:S02]  /*10dd0*/  LOP3.LUT R11, R11, 0x3e, RZ, 0xfc, !PT ;  /* 0x0000003e0b0b7812 */ /* 0x000fe400078efcff */
[----:B------:R-:W-:-:S02]  /*10de0*/  ISETP.GE.AND P6, PT, R10, UR13, PT ;  /* 0x0000000d0a007c0c */ /* 0x000fc4000bfc6270 */
[----:B------:R-:W-:Y:S02]  /*10df0*/  ISETP.GE.AND P4, PT, R11, UR13, PT ;  /* 0x0000000d0b007c0c */ /* 0x000fe4000bf86270 */
[----:B------:R-:W3:Y:S01]  /*10e00*/  LDL.LU.64 R10, [R1+0x88] ;  /* 0x00008800010a7983 */ /* 0x000ee20000300a00 */
[----:B------:R-:W-:-:S03]  /*10e10*/  PRMT R40, RZ, 0x7610, R40 ;  /* 0x00007610ff287816 */ /* 0x000fc60000000028 */
[----:B------:R-:W3:Y:S01]  /*10e20*/  LDL.LU.64 R28, [R1+0x68] ;  /* 0x00006800011c7983 */ /* 0x000ee20000300a00 */
[----:B----4-:R-:W-:-:S03]  /*10e30*/  IMAD.WIDE R14, R0, 0x2, R14 ;  /* 0x00000002000e7825 */ /* 0x010fc600078e020e */
[----:B------:R1:W4:Y:S01]  /*10e40*/  @!P5 LDG.E.U16 R40, desc[UR22][R48.64] ;  /* 0x000000163028d981 */ /* 0x000322000c1e1500 */
[----:B------:R-:W-:-:S04]  /*10e50*/  IMAD.WIDE R44, R0, 0x2, R44 ;  /* 0x00000002002c7825 */ /* 0x000fc800078e022c */
[----:B------:R-:W-:-:S05]  /*10e60*/  IMAD.WIDE R42, R0, 0x2, R42 ;  /* 0x00000002002a7825 */ /* 0x000fca00078e022a */
[----:B------:R-:W-:Y:S04]  /*10e70*/  STL.64 [R1+0xf8], R42 ;  /* 0x0000f82a01007387 */ /* 0x000fe80000100a00 */
[----:B------:R-:W-:Y:S04]  /*10e80*/  STL.64 [R1+0x118], R44 ;  /* 0x0001182c01007387 */ /* 0x000fe80000100a00 */
[----:B------:R-:W-:Y:S01]  /*10e90*/  STL.64 [R1+0x138], R14 ;  /* 0x0001380e01007387 */ /* 0x000fe20000100a00 */
[----:B------:R-:W-:-:S03]  /*10ea0*/  PRMT R46, RZ, 0x7610, R46 ;  /* 0x00007610ff2e7816 */ /* 0x000fc6000000002e */
[----:B------:R-:W-:Y:S04]  /*10eb0*/  STL [R1+0x5a0], R48 ;  /* 0x0005a03001007387 */ /* 0x000fe80000100800 */
[----:B------:R-:W-:Y:S01]  /*10ec0*/  STL [R1+0x59c], R49 ;  /* 0x00059c3101007387 */ /* 0x000fe20000100800 */
[----:B0-----:R-:W-:-:S03]  /*10ed0*/  SHF.R.U32.HI R50, RZ, 0x6, R50 ;  /* 0x00000006ff327819 */ /* 0x001fc60000011632 */
[----:B------:R1:W-:Y:S04]  /*10ee0*/  STL.64 [R1+0x678], R48 ;  /* 0x0006783001007387 */ /* 0x0003e80000100a00 */
[----:B------:R0:W4:Y:S01]  /*10ef0*/  @!P6 LDG.E.U16 R46, desc[UR22][R12.64] ;  /* 0x000000160c2ee981 */ /* 0x000122000c1e1500 */
[----:B-1----:R-:W-:Y:S02]  /*10f00*/  PRMT R49, RZ, 0x7610, R49 ;  /* 0x00007610ff317816 */ /* 0x002fe40000000031 */
[C---:B0-----:R-:W-:Y:S02]  /*10f10*/  SGXT.U32 R12, R50.reuse, 0x1 ;  /* 0x00000001320c781a */ /* 0x041fe40000000000 */
[C---:B------:R-:W-:Y:S02]  /*10f20*/  SGXT.U32 R13, R50.reuse, 0x1 ;  /* 0x00000001320d781a */ /* 0x040fe40000000000 */
[----:B------:R0:W4:Y:S02]  /*10f30*/  @!P4 LDG.E.U16 R49, desc[UR22][R42.64] ;  /* 0x000000162a31c981 */ /* 0x000124000c1e1500 */
[----:B0-----:R-:W-:-:S02]  /*10f40*/  SGXT.U32 R42, R50, 0x1 ;  /* 0x00000001322a781a */ /* 0x001fc40000000000 */
[----:B------:R-:W0:Y:S02]  /*10f50*/  S2R R50, SR_TID.X ;  /* 0x0000000000327919 */ /* 0x000e240000002100 */
[----:B------:R-:W-:Y:S02]  /*10f60*/  LOP3.LUT R42, R42, 0x4e, RZ, 0xfc, !PT ;  /* 0x0000004e2a2a7812 */ /* 0x000fe400078efcff */
[----:B------:R-:W-:Y:S02]  /*10f70*/  PRMT R4, RZ, 0x7610, R4 ;  /* 0x00007610ff047816 */ /* 0x000fe40000000004 */
[----:B------:R-:W-:Y:S02]  /*10f80*/  PRMT R5, RZ, 0x7610, R5 ;  /* 0x00007610ff057816 */ /* 0x000fe40000000005 */
[----:B------:R-:W-:Y:S02]  /*10f90*/  ISETP.GE.AND P4, PT, R42, UR13, PT ;  /* 0x0000000d2a007c0c */ /* 0x000fe4000bf86270 */
[----:B------:R-:W-:Y:S01]  /*10fa0*/  LOP3.LUT R13, R13, 0x56, RZ, 0xfc, !PT ;  /* 0x000000560d0d7812 */ /* 0x000fe200078efcff */
[----:B------:R-:W4:Y:S01]  /*10fb0*/  @!P0 LDG.E.U16 R4, desc[UR22][R14.64] ;  /* 0x000000160e048981 */ /* 0x000f22000c1e1500 */
[----:B------:R-:W-:-:S02]  /*10fc0*/  LOP3.LUT R12, R12, 0x5e, RZ, 0xfc, !PT ;  /* 0x0000005e0c0c7812 */ /* 0x000fc400078efcff */
[----:B------:R-:W-:Y:S01]  /*10fd0*/  PRMT R52, RZ, 0x7610, R52 ;  /* 0x00007610ff347816 */ /* 0x000fe20000000034 */
[----:B------:R-:W4:Y:S01]  /*10fe0*/  @!P3 LDG.E.U16 R5, desc[UR22][R44.64] ;  /* 0x000000162c05b981 */ /* 0x000f22000c1e1500 */
[----:B------:R-:W-:Y:S02]  /*10ff0*/  ISETP.GE.AND P5, PT, R13, UR13, PT ;  /* 0x0000000d0d007c0c */ /* 0x000fe4000bfa6270 */
[----:B------:R-:W-:Y:S01]  /*11000*/  ISETP.GE.AND P3, PT, R12, UR13, PT ;  /* 0x0000000d0c007c0c */ /* 0x000fe2000bf66270 */
[----:B------:R-:W4:Y:S04]  /*11010*/  LDL.LU.64 R14, [R1+0x9e0] ;  /* 0x0009e000010e7983 */ /* 0x000f280000300a00 */
[----:B------:R-:W4:Y:S01]  /*11020*/  LDL.LU.64 R44, [R1+0x48] ;  /* 0x00004800012c7983 */ /* 0x000f220000300a00 */
[----:B0-----:R-:W-:-:S04]  /*11030*/  SHF.R.U32.HI R50, RZ, 0x6, R50 ;  /* 0x00000006ff327819 */ /* 0x001fc80000011632 */
[----:B------:R-:W-:-:S04]  /*11040*/  SGXT.U32 R50, R50, 0x1 ;  /* 0x000000013232781a */ /* 0x000fc80000000000 */
[----:B------:R-:W-:-:S04]  /*11050*/  LOP3.LUT R50, R50, 0x66, RZ, 0xfc, !PT ;  /* 0x0000006632327812 */ /* 0x000fc800078efcff */
[----:B------:R-:W-:Y:S01]  /*11060*/  ISETP.GE.AND P0, PT, R50, UR13, PT ;  /* 0x0000000d32007c0c */ /* 0x000fe2000bf06270 */
[----:B--2---:R-:W-:-:S05]  /*11070*/  IMAD.WIDE R26, R0, 0x2, R26 ;  /* 0x00000002001a7825 */ /* 0x004fca00078e021a */
[----:B------:R0:W-:Y:S04]  /*11080*/  STL.64 [R1+0xb8], R26 ;  /* 0x0000b81a01007387 */ /* 0x0001e80000100a00 */
[----:B------:R-:W2:Y:S04]  /*11090*/  LDL.LU.64 R12, [R1+0x28] ;  /* 0x00002800010c7983 */ /* 0x000ea80000300a00 */
[----:B------:R-:W2:Y:S04]  /*110a0*/  LDL.LU.64 R42, [R1+0x8] ;  /* 0x00000800012a7983 */ /* 0x000ea80000300a00 */
[----:B------:R-:W2:Y:S04]  /*110b0*/  LDL.LU R48, [R1+0x410] ;  /* 0x0004100001307983 */ /* 0x000ea80000300800 */
[----:B------:R-:W2:Y:S04]  /*110c0*/  LDL.LU R47, [R1+0x400] ;  /* 0x00040000012f7983 */ /* 0x000ea80000300800 */
[----:B------:R-:W2:Y:S04]  /*110d0*/  LDL.LU R50, [R1+0x9d8] ;  /* 0x0009d80001327983 */ /* 0x000ea80000300800 */
[----:B------:R1:W4:Y:S04]  /*110e0*/  @!P4 LDG.E.U16 R52, desc[UR22][R26.64] ;  /* 0x000000161a34c981 */ /* 0x000328000c1e1500 */
[----:B0-----:R-:W1:Y:S01]  /*110f0*/  LDL.LU.64 R26, [R1+0x9d0] ;  /* 0x0009d000011a7983 */ /* 0x001e620000300a00 */
[----:B---3--:R-:W-:-:S04]  /*11100*/  IMAD.WIDE R10, R0, 0x2, R10 ;  /* 0x00000002000a7825 */ /* 0x008fc800078e020a */
[----:B------:R-:W-:Y:S01]  /*11110*/  IMAD.WIDE R28, R0, 0x2, R28 ;  /* 0x00000002001c7825 */ /* 0x000fe200078e021c */
[----:B------:R-:W0:Y:S01]  /*11120*/  S2R R51, SR_TID.X ;  /* 0x0000000000337919 */ /* 0x000e220000002100 */
[----:B--2---:R-:W-:-:S06]  /*11130*/  PRMT R50, RZ, 0x7610, R50 ;  /* 0x00007610ff327816 */ /* 0x004fcc0000000032 */
[----:B------:R-:W2:Y:S01]  /*11140*/  @!P3 LDG.E.U16 R50, desc[UR22][R28.64] ;  /* 0x000000161c32b981 */ /* 0x000ea2000c1e1500 */
[----:B-1----:R-:W-:-:S06]  /*11150*/  PRMT R27, RZ, 0x7610, R27 ;  /* 0x00007610ff1b7816 */ /* 0x002fcc000000001b */
[----:B------:R-:W3:Y:S04]  /*11160*/  @!P5 LDG.E.U16 R27, desc[UR22][R10.64] ;  /* 0x000000160a1bd981 */ /* 0x000ee8000c1e1500 */
[----:B----4-:R0:W-:Y:S02]  /*11170*/  STL [R1+0x45c], R52 ;  /* 0x00045c3401007387 */ /* 0x0101e40000100800 */
[----:B0-----:R-:W-:-:S04]  /*11180*/  SHF.R.U32.HI R52, RZ, 0x6, R51 ;  /* 0x00000006ff347819 */ /* 0x001fc80000011633 */
[----:B------:R-:W-:Y:S02]  /*11190*/  SGXT.U32 R52, R52, 0x1 ;  /* 0x000000013434781a */ /* 0x000fe40000000000 */
[----:B------:R-:W-:Y:S02]  /*111a0*/  SHF.R.U32.HI R51, RZ, 0x6, R51 ;  /* 0x00000006ff337819 */ /* 0x000fe40000011633 */
[----:B------:R-:W-:-:S04]  /*111b0*/  LOP3.LUT R52, R52, 0x6e, RZ, 0xfc, !PT ;  /* 0x0000006e34347812 */ /* 0x000fc800078efcff */
[----:B------:R-:W-:Y:S02]  /*111c0*/  ISETP.GE.AND P4, PT, R52, UR13, PT ;  /* 0x0000000d34007c0c */ /* 0x000fe4000bf86270 */
[C---:B------:R-:W-:Y:S01]  /*111d0*/  SGXT.U32 R52, R51.reuse, 0x1 ;  /* 0x000000013334781a */ /* 0x040fe20000000000 */
[----:B------:R-:W-:Y:S03]  /*111e0*/  STL.64 [R1+0x68], R28 ;  /* 0x0000681c01007387 */ /* 0x000fe60000100a00 */
[----:B------:R-:W-:Y:S01]  /*111f0*/  LOP3.LUT R52, R52, 0x76, RZ, 0xfc, !PT ;  /* 0x0000007634347812 */ /* 0x000fe200078efcff */
[----:B------:R0:W-:Y:S01]  /*11200*/  STL.64 [R1+0x88], R10 ;  /* 0x0000880a01007387 */ /* 0x0001e20000100a00 */
[----:B------:R-:W-:Y:S02]  /*11210*/  SGXT.U32 R51, R51, 0x1 ;  /* 0x000000013333781a */ /* 0x000fe40000000000 */
[----:B------:R-:W-:-:S02]  /*11220*/  ISETP.GE.AND P5, PT, R52, UR13, PT ;  /* 0x0000000d34007c0c */ /* 0x000fc4000bfa6270 */
[----:B------:R-:W-:Y:S01]  /*11230*/  LOP3.LUT R51, R51, 0x7e, RZ, 0xfc, !PT ;  /* 0x0000007e33337812 */ /* 0x000fe200078efcff */
[----:B0-----:R-:W4:Y:S03]  /*11240*/  LDL.LU.64 R10, [R1+0x9c8] ;  /* 0x0009c800010a7983 */ /* 0x001f260000300a00 */
[----:B------:R-:W-:Y:S01]  /*11250*/  ISETP.GE.AND P3, PT, R51, UR13, PT ;  /* 0x0000000d33007c0c */ /* 0x000fe2000bf66270 */
[----:B---3--:R0:W-:Y:S04]  /*11260*/  STL [R1+0x458], R27 ;  /* 0x0004581b01007387 */ /* 0x0081e80000100800 */
[----:B0-----:R-:W3:Y:S04]  /*11270*/  LDL.LU R27, [R1+0x9c4] ;  /* 0x0009c400011b7983 */ /* 0x001ee80000300800 */
[----:B------:R-:W3:Y:S04]  /*11280*/  LDL.LU R52, [R1+0x9c0] ;  /* 0x0009c00001347983 */ /* 0x000ee80000300800 */
[----:B------:R-:W3:Y:S04]  /*11290*/  LDL.LU.64 R28, [R1+0x9b8] ;  /* 0x0009b800011c7983 */ /* 0x000ee80000300a00 */
[----:B--2---:R0:W-:Y:S04]  /*112a0*/  STL [R1+0x454], R50 ;  /* 0x0004543201007387 */ /* 0x0041e80000100800 */
[----:B0-----:R-:W2:Y:S04]  /*112b0*/  LDL.LU R50, [R1+0x9b4] ;  /* 0x0009b40001327983 */ /* 0x001ea80000300800 */
[----:B------:R-:W2:Y:S01]  /*112c0*/  LDL.LU R51, [R1+0x9b0] ;  /* 0x0009b00001337983 */ /* 0x000ea20000300800 */
[----:B------:R-:W-:-:S04]  /*112d0*/  IMAD.WIDE R44, R0, 0x2, R44 ;  /* 0x00000002002c7825 */ /* 0x000fc800078e022c */
[----:B------:R-:W-:Y:S01]  /*112e0*/  IMAD.WIDE R12, R0, 0x2, R12 ;  /* 0x00000002000c7825 */ /* 0x000fe200078e020c */
[----:B----4-:R-:W-:-:S03]  /*112f0*/  PRMT R11, RZ, 0x7610, R11 ;  /* 0x00007610ff0b7816 */ /* 0x010fc6000000000b */
[----:B------:R-:W-:-:S03]  /*11300*/  IMAD.WIDE R42, R0, 0x2, R42 ;  /* 0x00000002002a7825 */ /* 0x000fc600078e022a */
[----:B------:R-:W4:Y:S01]  /*11310*/  @!P4 LDG.E.U16 R11, desc[UR22][R12.64] ;  /* 0x000000160c0bc981 */ /* 0x000f22000c1e1500 */
[----:B---3--:R-:W-:Y:S02]  /*11320*/  PRMT R27, RZ, 0x7610, R27 ;  /* 0x00007610ff1b7816 */ /* 0x008fe4000000001b */
[----:B------:R-:W-:-:S04]  /*11330*/  PRMT R52, RZ, 0x7610, R52 ;  /* 0x00007610ff347816 */ /* 0x000fc80000000034 */
[----:B------:R-:W3:Y:S01]  /*11340*/  @!P5 LDG.E.U16 R27, desc[UR22][R42.64] ;  /* 0x000000162a1bd981 */ /* 0x000ee2000c1e1500 */
[----:B------:R-:W-:-:S06]  /*11350*/  PRMT R28, RZ, 0x7610, R28 ;  /* 0x00007610ff1c7816 */ /* 0x000fcc000000001c */
[----:B------:R-:W3:Y:S01]  /*11360*/  @!P0 LDG.E.U16 R28, desc[UR22][R44.64] ;  /* 0x000000162c1c8981 */ /* 0x000ee2000c1e1500 */
[----:B--2---:R-:W-:-:S05]  /*11370*/  IMAD.WIDE R50, R0, 0x2, R50 ;  /* 0x0000000200327825 */ /* 0x004fca00078e0232 */
[----:B------:R-:W2:Y:S04]  /*11380*/  @!P3 LDG.E.U16 R52, desc[UR22][R50.64] ;  /* 0x000000163234b981 */ /* 0x000ea8000c1e1500 */
[----:B------:R-:W-:Y:S04]  /*11390*/  STL [R1+0x5a4], R0 ;  /* 0x0005a40001007387 */ /* 0x000fe80000100800 */
[----:B------:R-:W-:Y:S04]  /*113a0*/  STL.64 [R1+0x8], R42 ;  /* 0x0000082a01007387 */ /* 0x000fe80000100a00 */
[----:B------:R-:W-:Y:S04]  /*113b0*/  STL.64 [R1+0x28], R12 ;  /* 0x0000280c01007387 */ /* 0x000fe80000100a00 */
[----:B------:R0:W-:Y:S04]  /*113c0*/  STL.64 [R1+0x48], R44 ;  /* 0x0000482c01007387 */ /* 0x0001e80000100a00 */
[----:B------:R-:W-:Y:S04]  /*113d0*/  STL [R1+0x6d8], R0 ;  /* 0x0006d80001007387 */ /* 0x000fe80000100800 */
[----:B0-----:R-:W2:Y:S01]  /*113e0*/  LDL.LU.64 R44, [R1+0x9a8] ;  /* 0x0009a800012c7983 */ /* 0x001ea20000300a00 */
[----:B------:R-:W-:Y:S06]  /*113f0*/  BAR.SYNC.DEFER_BLOCKING 0x0 ;  /* 0x0000000000007b1d */ /* 0x000fec0000010000 */
[----:B---3--:R0:W-:Y:S04]  /*11400*/  STL [R1+0x450], R28 ;  /* 0x0004501c01007387 */ /* 0x0081e80000100800 */
[----:B0-----:R-:W3:Y:S04]  /*11410*/  LDL.LU R28, [R1+0x9a0] ;  /* 0x0009a000011c7983 */ /* 0x001ee80000300800 */
[----:B------:R-:W3:Y:S04]  /*11420*/  LDL.LU.64 R12, [R1+0x998] ;  /* 0x00099800010c7983 */ /* 0x000ee80000300a00 */
[----:B----4-:R0:W-:Y:S04]  /*11430*/  STL [R1+0x44c], R11 ;  /* 0x00044c0b01007387 */ /* 0x0101e80000100800 */
[----:B0-----:R-:W4:Y:S04]  /*11440*/  LDL.LU R11, [R1+0x990] ;  /* 0x00099000010b7983 */ /* 0x001f280000300800 */
[----:B------:R-:W3:Y:S04]  /*11450*/  LDL.LU.64 R42, [R1+0x988] ;  /* 0x00098800012a7983 */ /* 0x000ee80000300a00 */
[----:B------:R0:W-:Y:S04]  /*11460*/  STL [R1+0x448], R27 ;  /* 0x0004481b01007387 */ /* 0x0001e80000100800 */
[----:B0-----:R-:W3:Y:S04]  /*11470*/  LDL.LU R27, [R1+0x980] ;  /* 0x00098000011b7983 */ /* 0x001ee80000300800 */
[----:B--2---:R0:W-:Y:S04]  /*11480*/  STL [R1+0x444], R52 ;  /* 0x0004443401007387 */ /* 0x0041e80000100800 */
[----:B0-----:R-:W4:Y:S04]  /*11490*/  LDL.LU R52, [R1+0x97c] ;  /* 0x00097c0001347983 */ /* 0x001f280000300800 */
[----:B------:R-:W-:Y:S04]  /*114a0*/  STL [R1+0x5ac], R50 ;  /* 0x0005ac3201007387 */ /* 0x000fe80000100800 */
[----:B------:R-:W-:Y:S04]  /*114b0*/  STL [R1+0x5a8], R51 ;  /* 0x0005a83301007387 */ /* 0x000fe80000100800 */
[----:B------:R0:W-:Y:S04]  /*114c0*/  STL.64 [R1+0x680], R50 ;  /* 0x0006803201007387 */ /* 0x0001e80000100a00 */
[----:B0-----:R-:W2:Y:S04]  /*114d0*/  LDL.LU R51, [R1+0x420] ;  /* 0x0004200001337983 */ /* 0x001ea80000300800 */
[----:B----4-:R0:W-:Y:S04]  /*114e0*/  STS.U16 [R52+UR10+0x8c00], R11 ;  /* 0x008c000b34007988 */ /* 0x0101e8000800040a */
[----:B---3--:R1:W-:Y:S04]  /*114f0*/  STS.U16 [R52+UR10+0x9000], R42 ;  /* 0x0090002a34007988 */ /* 0x0083e8000800040a */
[----:B------:R3:W-:Y:S04]  /*11500*/  STS.U16 [R52+UR10+0x9400], R26 ;  /* 0x0094001a34007988 */ /* 0x0007e8000800040a */
[----:B0-----:R-:W4:Y:S04]  /*11510*/  LDL.LU R11, [R1+0x978] ;  /* 0x00097800010b7983 */ /* 0x001f280000300800 */
[----:B-1----:R-:W2:Y:S04]  /*11520*/  LDL.LU R42, [R1+0x974] ;  /* 0x00097400012a7983 */ /* 0x002ea80000300800 */
[----:B---3--:R-:W3:Y:S04]  /*11530*/  LDL.LU R26, [R1+0x970] ;  /* 0x00097000011a7983 */ /* 0x008ee80000300800 */
[----:B------:R0:W-:Y:S04]  /*11540*/  STS.U16 [R52+UR10+0x9800], R10 ;  /* 0x0098000a34007988 */ /* 0x0001e8000800040a */
[----:B------:R1:W-:Y:S04]  /*11550*/  STS.U16 [R52+UR10+0x9c00], R41 ;  /* 0x009c002934007988 */ /* 0x0003e8000800040a */
[----:B------:R1:W-:Y:S04]  /*11560*/  STS.U16 [R52+UR10+0xa000], R25 ;  /* 0x00a0001934007988 */ /* 0x0003e8000800040a */
[----:B0-----:R-:W2:Y:S04]  /*11570*/  LDL.LU R10, [R1+0x96c] ;  /* 0x00096c00010a7983 */ /* 0x001ea80000300800 */
[----:B-1----:R-:W2:Y:S04]  /*11580*/  LDL.LU R41, [R1+0x968] ;  /* 0x0009680001297983 */ /* 0x002ea80000300800 */
[----:B------:R-:W2:Y:S04]  /*11590*/  LDL.LU R25, [R1+0x964] ;  /* 0x0009640001197983 */ /* 0x000ea80000300800 */
[----:B------:R0:W-:Y:S04]  /*115a0*/  STS.U16 [R52+UR10+0xa400], R9 ;  /* 0x00a4000934007988 */ /* 0x0001e8000800040a */
[----:B------:R1:W-:Y:S04]  /*115b0*/  STS.U16 [R52+UR10+0xa800], R53 ;  /* 0x00a8003534007988 */ /* 0x0003e8000800040a */
[----:B0-----:R-:W2:Y:S04]  /*115c0*/  LDL.LU R9, [R1+0x960] ;  /* 0x0009600001097983 */ /* 0x001ea80000300800 */
[----:B-1----:R-:W2:Y:S04]  /*115d0*/  LDL.LU R53, [R1+0x95c] ;  /* 0x00095c0001357983 */ /* 0x002ea80000300800 */
[----:B------:R0:W-:Y:S04]  /*115e0*/  STS.U16 [R52+UR10+0xac00], R3 ;  /* 0x00ac000334007988 */ /* 0x0001e8000800040a */
[----:B------:R1:W-:Y:S04]  /*115f0*/  STS.U16 [R52+UR10+0xb000], R6 ;  /* 0x00b0000634007988 */ /* 0x0003e8000800040a */
[----:B------:R1:W-:Y:S04]  /*11600*/  STS.U16 [R52+UR10+0xb400], R7 ;  /* 0x00b4000734007988 */ /* 0x0003e8000800040a */
[----:B0-----:R-:W3:Y:S04]  /*11610*/  LDL.LU R3, [R1+0x958] ;  /* 0x0009580001037983 */ /* 0x001ee80000300800 */
[----:B-1----:R-:W3:Y:S04]  /*11620*/  LDL.LU R6, [R1+0x954] ;  /* 0x0009540001067983 */ /* 0x002ee80000300800 */
[----:B------:R-:W3:Y:S04]  /*11630*/  LDL.LU R7, [R1+0x950] ;  /* 0x0009500001077983 */ /* 0x000ee80000300800 */
[----:B------:R0:W-:Y:S04]  /*11640*/  STS.U16 [R52+UR10+0xb800], R2 ;  /* 0x00b8000234007988 */ /* 0x0001e8000800040a */
[----:B------:R1:W-:Y:S04]  /*11650*/  STS.U16 [R52+UR10+0xbc00], R8 ;  /* 0x00bc000834007988 */ /* 0x0003e8000800040a */
[----:B0-----:R-:W3:Y:S04]  /*11660*/  LDL.LU R2, [R1+0x94c] ;  /* 0x00094c0001027983 */ /* 0x001ee80000300800 */
[----:B-1----:R-:W3:Y:S04]  /*11670*/  LDL.LU R8, [R1+0x948] ;  /* 0x0009480001087983 */ /* 0x002ee80000300800 */
[----:B------:R-:W-:Y:S04]  /*11680*/  STL [R1+0x5b0], R52 ;  /* 0x0005b03401007387 */ /* 0x000fe80000100800 */
[----:B--2---:R0:W-:Y:S04]  /*11690*/  STL.64 [R1+0x688], R52 ;  /* 0x0006883401007387 */ /* 0x0041e80000100a00 */
[----:B0-----:R-:W2:Y:S04]  /*116a0*/  LDL R53, [R1+0x56c] ;  /* 0x00056c0001357983 */ /* 0x001ea80000100800 */
[----:B------:R0:W-:Y:S02]  /*116b0*/  STS.U16 [R52+UR10+0x8400], R48 ;  /* 0x0084003034007988 */ /* 0x0001e4000800040a */
[----:B0-----:R-:W0:Y:S02]  /*116c0*/  S2R R48, SR_TID.X ;  /* 0x0000000000307919 */ /* 0x001e240000002100 */
[----:B------:R0:W-:Y:S04]  /*116d0*/  STS.U16 [R52+UR10+0x8800], R47 ;  /* 0x0088002f34007988 */ /* 0x0001e8000800040a */
[----:B------:R1:W-:Y:S01]  /*116e0*/  STS.U16 [R52+UR10+0x8000], R51 ;  /* 0x0080003334007988 */ /* 0x0003e2000800040a */
[----:B0-----:R-:W-:-:S02]  /*116f0*/  LOP3.LUT R47, R48, 0x3f, RZ, 0xc0, !PT ;  /* 0x0000003f302f7812 */ /* 0x001fc400078ec0ff */
[----:B-1----:R-:W-:-:S03]  /*11700*/  SHF.R.S32.HI R51, RZ, 0x6, R48 ;  /* 0x00000006ff337819 */ /* 0x002fc60000011430 */
[----:B------:R-:W-:Y:S01]  /*11710*/  IMAD.SHL.U32 R50, R47, 0x2, RZ ;  /* 0x000000022f327824 */ /* 0x000fe200078e00ff */
[----:B------:R-:W-:-:S04]  /*11720*/  SGXT R51, R51, 0x1 ;  /* 0x000000013333781a */ /* 0x000fc80000000200 */
[----:B------:R-:W-:-:S04]  /*11730*/  LOP3.LUT R50, R50, 0x90, R51, 0x78, !PT ;  /* 0x0000009032327812 */ /* 0x000fc800078e7833 */
[----:B------:R-:W-:Y:S02]  /*11740*/  LOP3.LUT R50, R50, 0x40, RZ, 0x3c, !PT ;  /* 0x0000004032327812 */ /* 0x000fe400078e3cff */
[----:B------:R-:W-:Y:S01]  /*11750*/  SHF.R.S32.HI R48, RZ, 0x6, R48 ;  /* 0x00000006ff307819 */ /* 0x000fe20000011430 */
[----:B------:R-:W-:-:S03]  /*11760*/  IMAD.SHL.U32 R47, R47, 0x2, RZ ;  /* 0x000000022f2f7824 */ /* 0x000fc600078e00ff */
[----:B------:R-:W-:-:S04]  /*11770*/  SGXT R48, R48, 0x1 ;  /* 0x000000013030781a */ /* 0x000fc80000000200 */
[----:B------:R-:W-:-:S04]  /*11780*/  LOP3.LUT R47, R47, 0x90, R48, 0x78, !PT ;  /* 0x000000902f2f7812 */ /* 0x000fc800078e7830 */
[----:B------:R-:W-:Y:S01]  /*11790*/  LOP3.LUT R47, R47, 0x60, RZ, 0x3c, !PT ;  /* 0x000000602f2f7812 */ /* 0x000fe200078e3cff */
[----:B--2---:R0:W-:Y:S04]  /*117a0*/  STS.U16 [R53+UR10+0x8100], R9 ;  /* 0x0081000935007988 */ /* 0x0041e8000800040a */
[----:B------:R1:W-:Y:S04]  /*117b0*/  STS.U16 [R53+UR10+0x8500], R10 ;  /* 0x0085000a35007988 */ /* 0x0003e8000800040a */
[----:B----4-:R2:W-:Y:S04]  /*117c0*/  STS.U16 [R53+UR10+0x8900], R11 ;  /* 0x0089000b35007988 */ /* 0x0105e8000800040a */
[----:B0-----:R-:W4:Y:S04]  /*117d0*/  LDL.LU R9, [R1+0x944] ;  /* 0x0009440001097983 */ /* 0x001f280000300800 */
[----:B-1----:R-:W4:Y:S04]  /*117e0*/  LDL.LU R10, [R1+0x940] ;  /* 0x00094000010a7983 */ /* 0x002f280000300800 */
[----:B--2---:R-:W2:Y:S04]  /*117f0*/  LDL.LU R11, [R1+0x93c] ;  /* 0x00093c00010b7983 */ /* 0x004ea80000300800 */
[----:B------:R0:W-:Y:S04]  /*11800*/  STS.U16 [R53+UR10+0x8d00], R12 ;  /* 0x008d000c35007988 */ /* 0x0001e8000800040a */
[----:B------:R1:W-:Y:S04]  /*11810*/  STS.U16 [R53+UR10+0x9100], R13 ;  /* 0x0091000d35007988 */ /* 0x0003e8000800040a */
[----:B------:R3:W-:Y:S04]  /*11820*/  STS.U16 [R53+UR10+0x9500], R14 ;  /* 0x0095000e35007988 */ /* 0x0007e8000800040a */
[----:B0-----:R-:W2:Y:S04]  /*11830*/  LDL.LU R12, [R1+0x938] ;  /* 0x00093800010c7983 */ /* 0x001ea80000300800 */
[----:B-1----:R-:W2:Y:S04]  /*11840*/  LDL.LU R13, [R1+0x934] ;  /* 0x00093400010d7983 */ /* 0x002ea80000300800 */
[----:B---3--:R-:W3:Y:S04]  /*11850*/  LDL.LU R14, [R1+0x930] ;  /* 0x00093000010e7983 */ /* 0x008ee80000300800 */
        /* <DEDUP_REMOVED lines=61> */
[----:B0-----:R-:W3:Y:S04]  /*11c30*/  LDL.LU R45, [R1+0x8b4] ;  /* 0x0008b400012d7983 */ /* 0x001ee80000300800 */
[----:B------:R0:W-:Y:S04]  /*11c40*/  STS.U16 [R47+UR10+0x9700], R4 ;  /* 0x009700042f007988 */ /* 0x0001e8000800040a */
[----:B------:R1:W-:Y:S04]  /*11c50*/  STS.U16 [R47+UR10+0x9b00], R5 ;  /* 0x009b00052f007988 */ /* 0x0003e8000800040a */
[----:B------:R-:W-:Y:S04]  /*11c60*/  STS.U16 [R47+UR10+0x9f00], R49 ;  /* 0x009f00312f007988 */ /* 0x000fe8000800040a */
[----:B0-----:R-:W3:Y:S04]  /*11c70*/  LDL.LU R4, [R1+0x8b0] ;  /* 0x0008b00001047983 */ /* 0x001ee80000300800 */
[----:B-1----:R-:W3:Y:S04]  /*11c80*/  LDL.LU R5, [R1+0x8ac] ;  /* 0x0008ac0001057983 */ /* 0x002ee80000300800 */
[----:B------:R0:W-:Y:S04]  /*11c90*/  STS.U16 [R47+UR10+0xa300], R46 ;  /* 0x00a3002e2f007988 */ /* 0x0001e8000800040a */
[----:B0-----:R-:W3:Y:S01]  /*11ca0*/  LDL.LU.64 R46, [R1+0x198] ;  /* 0x00019800012e7983 */ /* 0x001ee20000300a00 */
[----:B------:R-:W-:-:S03]  /*11cb0*/  IMAD.WIDE R6, R2, 0x2, R6 ;  /* 0x0000000202067825 */ /* 0x000fc600078e0206 */
[----:B------:R-:W3:Y:S01]  /*11cc0*/  LDL.LU.64 R50, [R1+0x1e0] ;  /* 0x0001e00001327983 */ /* 0x000ee20000300a00 */
[----:B----4-:R-:W-:-:S03]  /*11cd0*/  IMAD.WIDE R8, R2, 0x2, R8 ;  /* 0x0000000202087825 */ /* 0x010fc600078e0208 */
[----:B------:R-:W4:Y:S01]  /*11ce0*/  LDL.LU.64 R48, [R1+0x1a0] ;  /* 0x0001a00001307983 */ /* 0x000f220000300a00 */
[----:B--2---:R-:W-:-:S03]  /*11cf0*/  IMAD.WIDE R10, R2, 0x2, R10 ;  /* 0x00000002020a7825 */ /* 0x004fc600078e020a */
[----:B------:R-:W-:Y:S01]  /*11d00*/  STL.64 [R1+0x698], R6 ;  /* 0x0006980601007387 */ /* 0x000fe20000100a00 */
[----:B------:R-:W-:-:S03]  /*11d10*/  IMAD.WIDE R12, R2, 0x2, R12 ;  /* 0x00000002020c7825 */ /* 0x000fc600078e020c */
[----:B------:R0:W-:Y:S04]  /*11d20*/  STL.64 [R1+0x6a8], R8 ;  /* 0x0006a80801007387 */ /* 0x0001e80000100a00 */
[----:B0-----:R-:W2:Y:S01]  /*11d30*/  LDL.LU.64 R8, [R1+0x1e8] ;  /* 0x0001e80001087983 */ /* 0x001ea20000300a00 */
[----:B---3--:R-:W-:-:S03]  /*11d40*/  IMAD.WIDE R14, R2, 0x2, R14 ;  /* 0x00000002020e7825 */ /* 0x008fc600078e020e */
[----:B------:R0:W-:Y:S01]  /*11d50*/  STL.64 [R1+0x6d0], R10 ;  /* 0x0006d00a01007387 */ /* 0x0001e20000100a00 */
[----:B------:R-:W-:-:S03]  /*11d60*/  IMAD.WIDE R16, R2, 0x2, R16 ;  /* 0x0000000202107825 */ /* 0x000fc600078e0210 */
[----:B0-----:R-:W3:Y:S04]  /*11d70*/  LDL.LU.64 R10, [R1+0x1b0] ;  /* 0x0001b000010a7983 */ /* 0x001ee80000300a00 */
[----:B------:R-:W-:Y:S04]  /*11d80*/  STL [R1+0x720], R12 ;  /* 0x0007200c01007387 */ /* 0x000fe80000100800 */
[----:B------:R-:W-:Y:S01]  /*11d90*/  STL [R1+0x71c], R13 ;  /* 0x00071c0d01007387 */ /* 0x000fe20000100800 */
[----:B------:R-:W-:-:S03]  /*11da0*/  IMAD.WIDE R18, R2, 0x2, R18 ;  /* 0x0000000202127825 */ /* 0x000fc600078e0212 */
[----:B------:R-:W-:Y:S04]  /*11db0*/  STL [R1+0x778], R14 ;  /* 0x0007780e01007387 */ /* 0x000fe80000100800 */
[----:B------:R-:W-:Y:S04]  /*11dc0*/  STL [R1+0x774], R15 ;  /* 0x0007740f01007387 */ /* 0x000fe80000100800 */
[----:B------:R-:W-:Y:S04]  /*11dd0*/  STL [R1+0x7e0], R16 ;  /* 0x0007e01001007387 */ /* 0x000fe80000100800 */
[----:B------:R-:W-:Y:S04]  /*11de0*/  STL [R1+0x7dc], R17 ;  /* 0x0007dc1101007387 */ /* 0x000fe80000100800 */
[----:B------:R-:W-:Y:S01]  /*11df0*/  STL [R1+0x848], R18 ;  /* 0x0008481201007387 */ /* 0x000fe20000100800 */
[----:B------:R-:W-:-:S03]  /*11e00*/  IMAD.WIDE R20, R2, 0x2, R20 ;  /* 0x0000000202147825 */ /* 0x000fc600078e0214 */
[----:B------:R-:W-:Y:S04]  /*11e10*/  STL [R1+0x844], R19 ;  /* 0x0008441301007387 */ /* 0x000fe80000100800 */
[----:B------:R0:W-:Y:S01]  /*11e20*/  STL.64 [R1+0x6a0], R20 ;  /* 0x0006a01401007387 */ /* 0x0001e20000100a00 */
[----:B------:R-:W-:-:S03]  /*11e30*/  IMAD.WIDE R22, R2, 0x2, R22 ;  /* 0x0000000202167825 */ /* 0x000fc600078e0216 */
[----:B0-----:R-:W2:Y:S04]  /*11e40*/  LDL.LU.64 R20, [R1+0x1a8] ;  /* 0x0001a80001147983 */ /* 0x001ea80000300a00 */
[----:B------:R-:W-:Y:S01]  /*11e50*/  STL.64 [R1+0x6b0], R22 ;  /* 0x0006b01601007387 */ /* 0x000fe20000100a00 */
[----:B------:R-:W-:-:S05]  /*11e60*/  IMAD.WIDE R24, R2, 0x2, R24 ;  /* 0x0000000202187825 */ /* 0x000fca00078e0218 */
[----:B------:R-:W-:Y:S01]  /*11e70*/  STL.64 [R1+0x6b8], R24 ;  /* 0x0006b81801007387 */ /* 0x000fe20000100a00 */
[----:B------:R-:W-:-:S04]  /*11e80*/  IMAD.WIDE R26, R2, 0x2, R26 ;  /* 0x00000002021a7825 */ /* 0x000fc800078e021a */
[C---:B------:R-:W-:Y:S01]  /*11e90*/  IMAD.WIDE R28, R2.reuse, 0x2, R28 ;  /* 0x00000002021c7825 */ /* 0x040fe200078e021c */
[----:B------:R-:W-:Y:S04]  /*11ea0*/  STL.64 [R1+0x6e0], R26 ;  /* 0x0006e01a01007387 */ /* 0x000fe80000100a00 */
[----:B------:R-:W-:Y:S04]  /*11eb0*/  STL [R1+0x730], R28 ;  /* 0x0007301c01007387 */ /* 0x000fe80000100800 */
[----:B------:R-:W-:Y:S01]  /*11ec0*/  STL [R1+0x724], R29 ;  /* 0x0007241d01007387 */ /* 0x000fe20000100800 */
[----:B------:R-:W-:-:S05]  /*11ed0*/  IMAD.WIDE R30, R2, 0x2, R30 ;  /* 0x00000002021e7825 */ /* 0x000fca00078e021e */
[----:B------:R0:W-:Y:S04]  /*11ee0*/  STL.64 [R1+0x780], R30 ;  /* 0x0007801e01007387 */ /* 0x0001e80000100a00 */
[----:B0-----:R-:W2:Y:S01]  /*11ef0*/  LDL.LU.64 R30, [R1+0x98] ;  /* 0x00009800011e7983 */ /* 0x001ea20000300a00 */
[----:B------:R-:W-:-:S05]  /*11f00*/  IMAD.WIDE R32, R2, 0x2, R32 ;  /* 0x0000000202207825 */ /* 0x000fca00078e0220 */
[----:B------:R0:W-:Y:S01]  /*11f10*/  STL.64 [R1+0x7e8], R32 ;  /* 0x0007e82001007387 */ /* 0x0001e20000100a00 */
[----:B------:R-:W-:-:S03]  /*11f20*/  IMAD.WIDE R34, R2, 0x2, R34 ;  /* 0x0000000202227825 */ /* 0x000fc600078e0222 */
[----:B0-----:R-:W2:Y:S04]  /*11f30*/  LDL.LU.64 R32, [R1+0xa0] ;  /* 0x0000a00001207983 */ /* 0x001ea80000300a00 */
[----:B------:R0:W-:Y:S01]  /*11f40*/  STL.64 [R1+0x850], R34 ;  /* 0x0008502201007387 */ /* 0x0001e20000100a00 */
[----:B------:R-:W-:-:S03]  /*11f50*/  IMAD.WIDE R36, R2, 0x2, R36 ;  /* 0x0000000202247825 */ /* 0x000fc600078e0224 */
[----:B0-----:R-:W2:Y:S04]  /*11f60*/  LDL.LU.64 R34, [R1+0x190] ;  /* 0x0001900001227983 */ /* 0x001ea80000300a00 */
[----:B------:R-:W-:Y:S01]  /*11f70*/  STL.64 [R1+0x6c0], R36 ;  /* 0x0006c02401007387 */ /* 0x000fe20000100a00 */
[----:B------:R-:W-:-:S05]  /*11f80*/  IMAD.WIDE R38, R2, 0x2, R38 ;  /* 0x0000000202267825 */ /* 0x000fca00078e0226 */
[----:B------:R-:W-:Y:S01]  /*11f90*/  STL [R1+0x6f8], R38 ;  /* 0x0006f82601007387 */ /* 0x000fe20000100800 */
[----:B------:R-:W-:-:S03]  /*11fa0*/  IMAD.WIDE R40, R2, 0x2, R40 ;  /* 0x0000000202287825 */ /* 0x000fc600078e0228 */
[----:B------:R-:W-:Y:S04]  /*11fb0*/  STL [R1+0x6e8], R39 ;  /* 0x0006e82701007387 */ /* 0x000fe80000100800 */
[----:B------:R-:W-:Y:S01]  /*11fc0*/  STL.64 [R1+0x6f0], R40 ;  /* 0x0006f02801007387 */ /* 0x000fe20000100a00 */
[----:B------:R-:W-:-:S05]  /*11fd0*/  IMAD.WIDE R42, R2, 0x2, R42 ;  /* 0x00000002022a7825 */ /* 0x000fca00078e022a */
[----:B------:R-:W-:Y:S01]  /*11fe0*/  STL.64 [R1+0x700], R42 ;  /* 0x0007002a01007387 */ /* 0x000fe20000100a00 */
[----:B------:R-:W-:-:S05]  /*11ff0*/  IMAD.WIDE R44, R2, 0x2, R44 ;  /* 0x00000002022c7825 */ /* 0x000fca00078e022c */
[----:B------:R0:W-:Y:S04]  /*12000*/  STL.64 [R1+0x728], R44 ;  /* 0x0007282c01007387 */ /* 0x0001e80000100a00 */
[----:B0-----:R-:W2:Y:S04]  /*12010*/  LDL.LU.64 R44, [R1+0x1b8] ;  /* 0x0001b800012c7983 */ /* 0x001ea80000300a00 */
[----:B------:R-:W2:Y:S04]  /*12020*/  LDL.LU.64 R40, [R1+0x1c0] ;  /* 0x0001c00001287983 */ /* 0x000ea80000300a00 */
[----:B------:R-:W2:Y:S04]  /*12030*/  LDL.LU.64 R36, [R1+0x1c8] ;  /* 0x0001c80001247983 */ /* 0x000ea80000300a00 */
[----:B------:R-:W2:Y:S01]  /*12040*/  LDL.LU.64 R24, [R1+0x1d0] ;  /* 0x0001d00001187983 */ /* 0x000ea20000300a00 */
[----:B------:R-:W-:-:S05]  /*12050*/  IMAD.WIDE R46, R2, 0x2, R46 ;  /* 0x00000002022e7825 */ /* 0x000fca00078e022e */
[----:B------:R-:W-:Y:S04]  /*12060*/  STL.64 [R1+0x198], R46 ;  /* 0x0001982e01007387 */ /* 0x000fe80000100a00 */
[----:B------:R-:W2:Y:S01]  /*12070*/  LDL.LU.64 R6, [R1+0x1d8] ;  /* 0x0001d80001067983 */ /* 0x000ea20000300a00 */
[----:B----4-:R-:W-:-:S04]  /*12080*/  IMAD.WIDE R48, R2, 0x2, R48 ;  /* 0x0000000202307825 */ /* 0x010fc800078e0230 */
[----:B------:R-:W-:-:S04]  /*12090*/  IMAD.WIDE R50, R2, 0x2, R50 ;  /* 0x0000000202327825 */ /* 0x000fc800078e0232 */
[----:B---3--:R-:W-:-:S04]  /*120a0*/  IMAD.WIDE R10, R2, 0x2, R10 ;  /* 0x00000002020a7825 */ /* 0x008fc800078e020a */
[----:B--2---:R-:W-:-:S04]  /*120b0*/  IMAD.WIDE R20, R2, 0x2, R20 ;  /* 0x0000000202147825 */ /* 0x004fc800078e0214 */
[----:B------:R-:W-:-:S05]  /*120c0*/  IMAD.WIDE R30, R2, 0x2, R30 ;  /* 0x00000002021e7825 */ /* 0x000fca00078e021e */
[----:B------:R-:W-:Y:S01]  /*120d0*/  STL.64 [R1+0x98], R30 ;  /* 0x0000981e01007387 */ /* 0x000fe20000100a00 */
[----:B------:R-:W-:-:S05]  /*120e0*/  IMAD.WIDE R32, R2, 0x2, R32 ;  /* 0x0000000202207825 */ /* 0x000fca00078e0220 */
[----:B------:R-:W-:Y:S01]  /*120f0*/  STL.64 [R1+0xa0], R32 ;  /* 0x0000a02001007387 */ /* 0x000fe20000100a00 */
[----:B------:R-:W-:-:S05]  /*12100*/  IMAD.WIDE R34, R2, 0x2, R34 ;  /* 0x0000000202227825 */ /* 0x000fca00078e0222 */
[----:B------:R-:W-:Y:S04]  /*12110*/  STL.64 [R1+0x190], R34 ;  /* 0x0001902201007387 */ /* 0x000fe80000100a00 */
[----:B------:R-:W-:Y:S04]  /*12120*/  STL [R1+0x868], R34 ;  /* 0x0008682201007387 */ /* 0x000fe80000100800 */
[----:B------:R-:W-:Y:S04]  /*12130*/  STL [R1+0x858], R35 ;  /* 0x0008582301007387 */ /* 0x000fe80000100800 */
[----:B------:R-:W-:Y:S04]  /*12140*/  STL [R1+0x800], R32 ;  /* 0x0008002001007387 */ /* 0x000fe80000100800 */
[----:B------:R-:W-:Y:S04]  /*12150*/  STL [R1+0x7f0], R33 ;  /* 0x0007f02101007387 */ /* 0x000fe80000100800 */
[----:B------:R-:W-:Y:S04]  /*12160*/  STL [R1+0x798], R30 ;  /* 0x0007981e01007387 */ /* 0x000fe80000100800 */
[----:B------:R-:W-:Y:S04]  /*12170*/  STL [R1+0x788], R31 ;  /* 0x0007881f01007387 */ /* 0x000fe80000100800 */
[----:B------:R-:W2:Y:S04]  /*12180*/  LDL.LU.64 R26, [R1+0x1f0] ;  /* 0x0001f000011a7983 */ /* 0x000ea80000300a00 */
[----:B------:R-:W3:Y:S04]  /*12190*/  LDL.LU.64 R22, [R1+0x228] ;  /* 0x0002280001167983 */ /* 0x000ee80000300a00 */
[----:B------:R-:W4:Y:S04]  /*121a0*/  LDL.LU.64 R52, [R1+0x220] ;  /* 0x0002200001347983 */ /* 0x000f280000300a00 */
[----:B------:R-:W-:Y:S04]  /*121b0*/  STL.64 [R1+0x1a0], R48 ;  /* 0x0001a03001007387 */ /* 0x000fe80000100a00 */
[----:B------:R-:W-:Y:S04]  /*121c0*/  STL [R1+0x718], R48 ;  /* 0x0007183001007387 */ /* 0x000fe80000100800 */
[----:B------:R-:W-:Y:S01]  /*121d0*/  STL [R1+0x708], R49 ;  /* 0x0007083101007387 */ /* 0x000fe20000100800 */
[----:B------:R-:W-:-:S05]  /*121e0*/  IMAD.WIDE R44, R2, 0x2, R44 ;  /* 0x00000002022c7825 */ /* 0x000fca00078e022c */
[----:B------:R-:W-:Y:S01]  /*121f0*/  STL.64 [R1+0x1b8], R44 ;  /* 0x0001b82c01007387 */ /* 0x000fe20000100a00 */
[----:B------:R-:W-:-:S03]  /*12200*/  IMAD.WIDE R40, R2, 0x2, R40 ;  /* 0x0000000202287825 */ /* 0x000fc600078e0228 */
[----:B------:R0:W-:Y:S01]  /*12210*/  STL.64 [R1+0x738], R44 ;  /* 0x0007382c01007387 */ /* 0x0001e20000100a00 */
[----:B------:R-:W-:-:S04]  /*12220*/  IMAD.WIDE R36, R2, 0x2, R36 ;  /* 0x0000000202247825 */ /* 0x000fc800078e0224 */
[C---:B------:R-:W-:Y:S01]  /*12230*/  IMAD.WIDE R24, R2.reuse, 0x2, R24 ;  /* 0x0000000202187825 */ /* 0x040fe200078e0218 */
[----:B0-----:R-:W3:Y:S04]  /*12240*/  LDL.LU.64 R44, [R1+0x1f8] ;  /* 0x0001f800012c7983 */ /* 0x001ee80000300a00 */
[----:B------:R-:W-:Y:S04]  /*12250*/  STL.64 [R1+0x1a8], R20 ;  /* 0x0001a81401007387 */ /* 0x000fe80000100a00 */
[----:B------:R-:W-:Y:S04]  /*12260*/  STL.64 [R1+0x710], R20 ;  /* 0x0007101401007387 */ /* 0x000fe80000100a00 */
[----:B------:R-:W-:Y:S01]  /*12270*/  STL.64 [R1+0x1b0], R10 ;  /* 0x0001b00a01007387 */ /* 0x000fe20000100a00 */
[----:B------:R-:W-:-:S03]  /*12280*/  IMAD.WIDE R6, R2, 0x2, R6 ;  /* 0x0000000202067825 */ /* 0x000fc600078e0206 */
[----:B------:R-:W-:Y:S04]  /*12290*/  STL [R1+0x750], R10 ;  /* 0x0007500a01007387 */ /* 0x000fe80000100800 */
[----:B------:R-:W-:Y:S04]  /*122a0*/  STL [R1+0x740], R11 ;  /* 0x0007400b01007387 */ /* 0x000fe80000100800 */
[----:B------:R-:W-:Y:S04]  /*122b0*/  STL.64 [R1+0x1c0], R40 ;  /* 0x0001c02801007387 */ /* 0x000fe80000100a00 */
[----:B------:R-:W3:Y:S04]  /*122c0*/  LDL.LU.64 R42, [R1+0x200] ;  /* 0x00020000012a7983 */ /* 0x000ee80000300a00 */
[----:B------:R0:W-:Y:S04]  /*122d0*/  STL.64 [R1+0x1c8], R36 ;  /* 0x0001c82401007387 */ /* 0x0001e80000100a00 */
[----:B0-----:R-:W3:Y:S04]  /*122e0*/  LDL.LU.64 R36, [R1+0x208] ;  /* 0x0002080001247983 */ /* 0x001ee80000300a00 */
[----:B------:R-:W-:Y:S04]  /*122f0*/  STL.64 [R1+0x1d0], R24 ;  /* 0x0001d01801007387 */ /* 0x000fe80000100a00 */
[----:B------:R-:W3:Y:S04]  /*12300*/  LDL.LU.64 R20, [R1+0x210] ;  /* 0x0002100001147983 */ /* 0x000ee80000300a00 */
[----:B------:R0:W-:Y:S04]  /*12310*/  STL.64 [R1+0x1d8], R6 ;  /* 0x0001d80601007387 */ /* 0x0001e80000100a00 */
[----:B0-----:R-:W3:Y:S04]  /*12320*/  LDL.LU.64 R6, [R1+0x218] ;  /* 0x0002180001067983 */ /* 0x001ee80000300a00 */
[----:B------:R-:W3:Y:S04]  /*12330*/  LDL.LU.64 R40, [R1+0x230] ;  /* 0x0002300001287983 */ /* 0x000ee80000300a00 */
[----:B------:R-:W3:Y:S04]  /*12340*/  LDL.LU.64 R24, [R1+0x268] ;  /* 0x0002680001187983 */ /* 0x000ee80000300a00 */
[----:B------:R-:W3:Y:S04]  /*12350*/  LDL.LU.64 R46, [R1+0x260] ;  /* 0x00026000012e7983 */ /* 0x000ee80000300a00 */
[----:B------:R-:W-:Y:S04]  /*12360*/  STL.64 [R1+0x1e0], R50 ;  /* 0x0001e03201007387 */ /* 0x000fe80000100a00 */
[----:B------:R0:W-:Y:S04]  /*12370*/  STL.64 [R1+0x748], R50 ;  /* 0x0007483201007387 */ /* 0x0001e80000100a00 */
[----:B0-----:R-:W3:Y:S01]  /*12380*/  LDL.LU.64 R50, [R1+0x238] ;  /* 0x0002380001327983 */ /* 0x001ee20000300a00 */
[----:B------:R-:W-:-:S05]  /*12390*/  IMAD.WIDE R8, R2, 0x2, R8 ;  /* 0x0000000202087825 */ /* 0x000fca00078e0208 */
[----:B------:R-:W-:Y:S04]  /*123a0*/  STL.64 [R1+0x1e8], R8 ;  /* 0x0001e80801007387 */ /* 0x000fe80000100a00 */
[----:B------:R-:W-:Y:S01]  /*123b0*/  STL.64 [R1+0x758], R8 ;  /* 0x0007580801007387 */ /* 0x000fe20000100a00 */
[----:B--2---:R-:W-:-:S05]  /*123c0*/  IMAD.WIDE R26, R2, 0x2, R26 ;  /* 0x00000002021a7825 */ /* 0x004fca00078e021a */
[----:B------:R-:W-:Y:S04]  /*123d0*/  STL.64 [R1+0x1f0], R26 ;  /* 0x0001f01a01007387 */ /* 0x000fe80000100a00 */
[----:B------:R-:W-:Y:S04]  /*123e0*/  STL [R1+0x770], R26 ;  /* 0x0007701a01007387 */ /* 0x000fe80000100800 */
[----:B------:R-:W-:Y:S01]  /*123f0*/  STL [R1+0x760], R27 ;  /* 0x0007601b01007387 */ /* 0x000fe20000100800 */
[----:B----4-:R-:W-:-:S04]  /*12400*/  IMAD.WIDE R52, R2, 0x2, R52 ;  /* 0x0000000202347825 */ /* 0x010fc800078e0234 */
[----:B---3--:R-:W-:-:S04]  /*12410*/  IMAD.WIDE R22, R2, 0x2, R22 ;  /* 0x0000000202167825 */ /* 0x008fc800078e0216 */
[----:B------:R-:W-:-:S05]  /*12420*/  IMAD.WIDE R44, R2, 0x2, R44 ;  /* 0x00000002022c7825 */ /* 0x000fca00078e022c */
[----:B------:R-:W-:Y:S04]  /*12430*/  STL.64 [R1+0x1f8], R44 ;  /* 0x0001f82c01007387 */ /* 0x000fe80000100a00 */
[----:B------:R0:W-:Y:S01]  /*12440*/  STL.64 [R1+0x768], R44 ;  /* 0x0007682c01007387 */ /* 0x0001e20000100a00 */
[----:B------:R-:W-:-:S05]  /*12450*/  IMAD.WIDE R42, R2, 0x2, R42 ;  /* 0x00000002022a7825 */ /* 0x000fca00078e022a */
[----:B------:R-:W-:Y:S04]  /*12460*/  STL.64 [R1+0x200], R42 ;  /* 0x0002002a01007387 */ /* 0x000fe80000100a00 */
[----:B0-----:R-:W2:Y:S01]  /*12470*/  LDL.LU.64 R44, [R1+0x258] ;  /* 0x00025800012c7983 */ /* 0x001ea20000300a00 */
[----:B------:R-:W-:-:S05]  /*12480*/  IMAD.WIDE R36, R2, 0x2, R36 ;  /* 0x0000000202247825 */ /* 0x000fca00078e0224 */
[----:B------:R-:W-:Y:S01]  /*12490*/  STL.64 [R1+0x208], R36 ;  /* 0x0002082401007387 */ /* 0x000fe20000100a00 */
[----:B------:R-:W-:-:S03]  /*124a0*/  IMAD.WIDE R20, R2, 0x2, R20 ;  /* 0x0000000202147825 */ /* 0x000fc600078e0214 */
[----:B------:R-:W3:Y:S04]  /*124b0*/  LDL.LU.64 R8, [R1+0x278] ;  /* 0x0002780001087983 */ /* 0x000ee80000300a00 */
[----:B------:R0:W-:Y:S01]  /*124c0*/  STL.64 [R1+0x210], R20 ;  /* 0x0002101401007387 */ /* 0x0001e20000100a00 */
[----:B------:R-:W-:-:S03]  /*124d0*/  IMAD.WIDE R6, R2, 0x2, R6 ;  /* 0x0000000202067825 */ /* 0x000fc600078e0206 */
[----:B0-----:R-:W4:Y:S04]  /*124e0*/  LDL.LU.64 R20, [R1+0x2b0] ;  /* 0x0002b00001147983 */ /* 0x001f280000300a00 */
[----:B------:R0:W-:Y:S04]  /*124f0*/  STL.64 [R1+0x218], R6 ;  /* 0x0002180601007387 */ /* 0x0001e80000100a00 */
[----:B------:R-:W4:Y:S01]  /*12500*/  LDL.LU.64 R42, [R1+0x270] ;  /* 0x00027000012a7983 */ /* 0x000f220000300a00 */
[----:B------:R-:W-:-:S03]  /*12510*/  IMAD.WIDE R40, R2, 0x2, R40 ;  /* 0x0000000202287825 */ /* 0x000fc600078e0228 */
[----:B------:R-:W4:Y:S04]  /*12520*/  LDL.LU.64 R36, [R1+0x2a8] ;  /* 0x0002a80001247983 */ /* 0x000f280000300a00 */
[----:B0-----:R-:W4:Y:S04]  /*12530*/  LDL.LU.64 R6, [R1+0x2a0] ;  /* 0x0002a00001067983 */ /* 0x001f280000300a00 */
[----:B------:R-:W-:Y:S04]  /*12540*/  STL.64 [R1+0x220], R52 ;  /* 0x0002203401007387 */ /* 0x000fe80000100a00 */
[----:B------:R0:W-:Y:S01]  /*12550*/  STL.64 [R1+0x790], R52 ;  /* 0x0007903401007387 */ /* 0x0001e20000100a00 */
[----:B------:R-:W-:-:S03]  /*12560*/  IMAD.WIDE R50, R2, 0x2, R50 ;  /* 0x0000000202327825 */ /* 0x000fc600078e0232 */
[----:B0-----:R-:W4:Y:S04]  /*12570*/  LDL.LU.64 R52, [R1+0x250] ;  /* 0x0002500001347983 */ /* 0x001f280000300a00 */
[----:B------:R-:W-:Y:S04]  /*12580*/  STL.64 [R1+0x228], R22 ;  /* 0x0002281601007387 */ /* 0x000fe80000100a00 */
[----:B------:R0:W-:Y:S04]  /*12590*/  STL.64 [R1+0x7a0], R22 ;  /* 0x0007a01601007387 */ /* 0x0001e80000100a00 */
[----:B0-----:R-:W4:Y:S04]  /*125a0*/  LDL.LU.64 R22, [R1+0x248] ;  /* 0x0002480001167983 */ /* 0x001f280000300a00 */
[----:B------:R-:W-:Y:S04]  /*125b0*/  STL.64 [R1+0x230], R40 ;  /* 0x0002302801007387 */ /* 0x000fe80000100a00 */
[----:B------:R-:W-:Y:S04]  /*125c0*/  STL [R1+0x7b8], R40 ;  /* 0x0007b82801007387 */ /* 0x000fe80000100800 */
[----:B------:R-:W-:Y:S04]  /*125d0*/  STL [R1+0x7a8], R41 ;  /* 0x0007a82901007387 */ /* 0x000fe80000100800 */
[----:B------:R-:W-:Y:S04]  /*125e0*/  STL.64 [R1+0x238], R50 ;  /* 0x0002383201007387 */ /* 0x000fe80000100a00 */
[----:B------:R0:W-:Y:S04]  /*125f0*/  STL.64 [R1+0x7b0], R50 ;  /* 0x0007b03201007387 */ /* 0x0001e80000100a00 */
[----:B0-----:R-:W4:Y:S01]  /*12600*/  LDL.LU.64 R50, [R1+0x240] ;  /* 0x0002400001327983 */ /* 0x001f220000300a00 */
[----:B------:R-:W-:-:S04]  /*12610*/  IMAD.WIDE R46, R2, 0x2, R46 ;  /* 0x00000002022e7825 */ /* 0x000fc800078e022e */
[----:B------:R-:W-:-:S04]  /*12620*/  IMAD.WIDE R24, R2, 0x2, R24 ;  /* 0x0000000202187825 */ /* 0x000fc800078e0218 */
[----:B--2---:R-:W-:-:S04]  /*12630*/  IMAD.WIDE R44, R2, 0x2, R44 ;  /* 0x00000002022c7825 */ /* 0x004fc800078e022c */
[----:B---3--:R-:W-:-:S04]  /*12640*/  IMAD.WIDE R8, R2, 0x2, R8 ;  /* 0x0000000202087825 */ /* 0x008fc800078e0208 */
[----:B----4-:R-:W-:-:S04]  /*12650*/  IMAD.WIDE R42, R2, 0x2, R42 ;  /* 0x00000002022a7825 */ /* 0x010fc800078e022a */
[----:B------:R-:W-:-:S05]  /*12660*/  IMAD.WIDE R52, R2, 0x2, R52 ;  /* 0x0000000202347825 */ /* 0x000fca00078e0234 */
[----:B------:R0:W-:Y:S01]  /*12670*/  STL.64 [R1+0x250], R52 ;  /* 0x0002503401007387 */ /* 0x0001e20000100a00 */
[----:B------:R-:W-:-:S05]  /*12680*/  IMAD.WIDE R22, R2, 0x2, R22 ;  /* 0x0000000202167825 */ /* 0x000fca00078e0216 */
[----:B------:R1:W-:Y:S04]  /*12690*/  STL.64 [R1+0x248], R22 ;  /* 0x0002481601007387 */ /* 0x0003e80000100a00 */
[----:B0-----:R-:W2:Y:S04]  /*126a0*/  LDL.LU.64 R52, [R1+0x298] ;  /* 0x0002980001347983 */ /* 0x001ea80000300a00 */
[----:B-1----:R-:W3:Y:S01]  /*126b0*/  LDL.LU.64 R22, [R1+0x2f0] ;  /* 0x0002f00001167983 */ /* 0x002ee20000300a00 */
[----:B------:R-:W-:-:S05]  /*126c0*/  IMAD.WIDE R50, R2, 0x2, R50 ;  /* 0x0000000202327825 */ /* 0x000fca00078e0232 */
[----:B------:R-:W-:Y:S04]  /*126d0*/  STL.64 [R1+0x240], R50 ;  /* 0x0002403201007387 */ /* 0x000fe80000100a00 */
[----:B------:R-:W-:Y:S04]  /*126e0*/  STL.64 [R1+0x258], R44 ;  /* 0x0002582c01007387 */ /* 0x000fe80000100a00 */
[----:B------:R0:W-:Y:S04]  /*126f0*/  STL.64 [R1+0x7c0], R50 ;  /* 0x0007c03201007387 */ /* 0x0001e80000100a00 */
[----:B0-----:R-:W4:Y:S04]  /*12700*/  LDL.LU.64 R50, [R1+0x280] ;  /* 0x0002800001327983 */ /* 0x001f280000300a00 */
[----:B------:R-:W3:Y:S04]  /*12710*/  LDL.LU.64 R44, [R1+0x2c0] ;  /* 0x0002c000012c7983 */ /* 0x000ee80000300a00 */
[----:B------:R-:W-:Y:S04]  /*12720*/  STL.64 [R1+0x260], R46 ;  /* 0x0002602e01007387 */ /* 0x000fe80000100a00 */
[----:B------:R-:W-:Y:S04]  /*12730*/  STL [R1+0x7d8], R46 ;  /* 0x0007d82e01007387 */ /* 0x000fe80000100800 */
[----:B------:R-:W-:Y:S04]  /*12740*/  STL [R1+0x7c8], R47 ;  /* 0x0007c82f01007387 */ /* 0x000fe80000100800 */
[----:B------:R-:W-:Y:S04]  /*12750*/  STL.64 [R1+0x268], R24 ;  /* 0x0002681801007387 */ /* 0x000fe80000100a00 */
[----:B------:R0:W-:Y:S04]  /*12760*/  STL.64 [R1+0x7d0], R24 ;  /* 0x0007d01801007387 */ /* 0x0001e80000100a00 */
[----:B0-----:R-:W3:Y:S04]  /*12770*/  LDL.LU.64 R24, [R1+0x2d0] ;  /* 0x0002d00001187983 */ /* 0x001ee80000300a00 */
[----:B------:R-:W-:Y:S04]  /*12780*/  STL.64 [R1+0x270], R42 ;  /* 0x0002702a01007387 */ /* 0x000fe80000100a00 */
[----:B------:R0:W-:Y:S04]  /*12790*/  STL.64 [R1+0x7f8], R42 ;  /* 0x0007f82a01007387 */ /* 0x0001e80000100a00 */
[----:B0-----:R-:W3:Y:S04]  /*127a0*/  LDL.LU.64 R42, [R1+0x290] ;  /* 0x00029000012a7983 */ /* 0x001ee80000300a00 */
[----:B------:R-:W-:Y:S04]  /*127b0*/  STL.64 [R1+0x278], R8 ;  /* 0x0002780801007387 */ /* 0x000fe80000100a00 */
[----:B------:R0:W-:Y:S04]  /*127c0*/  STL.64 [R1+0x808], R8 ;  /* 0x0008080801007387 */ /* 0x0001e80000100a00 */
[----:B0-----:R-:W3:Y:S01]  /*127d0*/  LDL.LU.64 R8, [R1+0x288] ;  /* 0x0002880001087983 */ /* 0x001ee20000300a00 */
[----:B------:R-:W-:-:S04]  /*127e0*/  IMAD.WIDE R6, R2, 0x2, R6 ;  /* 0x0000000202067825 */ /* 0x000fc800078e0206 */
[----:B------:R-:W-:-:S04]  /*127f0*/  IMAD.WIDE R36, R2, 0x2, R36 ;  /* 0x0000000202247825 */ /* 0x000fc800078e0224 */
[----:B------:R-:W-:-:S04]  /*12800*/  IMAD.WIDE R20, R2, 0x2, R20 ;  /* 0x0000000202147825 */ /* 0x000fc800078e0214 */
[----:B--2---:R-:W-:-:S04]  /*12810*/  IMAD.WIDE R52, R2, 0x2, R52 ;  /* 0x0000000202347825 */ /* 0x004fc800078e0234 */
[----:B----4-:R-:W-:-:S05]  /*12820*/  IMAD.WIDE R50, R2, 0x2, R50 ;  /* 0x0000000202327825 */ /* 0x010fca00078e0232 */
[----:B------:R-:W-:Y:S01]  /*12830*/  STL.64 [R1+0x280], R50 ;  /* 0x0002803201007387 */ /* 0x000fe20000100a00 */
[----:B---3--:R-:W-:-:S04]  /*12840*/  IMAD.WIDE R44, R2, 0x2, R44 ;  /* 0x00000002022c7825 */ /* 0x008fc800078e022c */
[----:B------:R-:W-:-:S04]  /*12850*/  IMAD.WIDE R42, R2, 0x2, R42 ;  /* 0x00000002022a7825 */ /* 0x000fc800078e022a */
[----:B------:R-:W-:-:S05]  /*12860*/  IMAD.WIDE R8, R2, 0x2, R8 ;  /* 0x0000000202087825 */ /* 0x000fca00078e0208 */
[----:B------:R-:W-:Y:S04]  /*12870*/  STL.64 [R1+0x288], R8 ;  /* 0x0002880801007387 */ /* 0x000fe80000100a00 */
[----:B------:R-:W-:Y:S04]  /*12880*/  STL [R1+0x820], R50 ;  /* 0x0008203201007387 */ /* 0x000fe80000100800 */
[----:B------:R-:W-:Y:S04]  /*12890*/  STL.64 [R1+0x290], R42 ;  /* 0x0002902a01007387 */ /* 0x000fe80000100a00 */
[----:B------:R-:W-:Y:S04]  /*128a0*/  STL [R1+0x810], R51 ;  /* 0x0008103301007387 */ /* 0x000fe80000100800 */
[----:B------:R-:W-:Y:S04]  /*128b0*/  STL.64 [R1+0x298], R52 ;  /* 0x0002983401007387 */ /* 0x000fe80000100a00 */
[----:B------:R-:W-:Y:S04]  /*128c0*/  STL.64 [R1+0x2a0], R6 ;  /* 0x0002a00601007387 */ /* 0x000fe80000100a00 */
[----:B------:R-:W-:Y:S04]  /*128d0*/  STL.64 [R1+0x818], R6 ;  /* 0x0008180601007387 */ /* 0x000fe80000100a00 */
[----:B------:R-:W-:Y:S04]  /*128e0*/  STL.64 [R1+0x2a8], R36 ;  /* 0x0002a82401007387 */ /* 0x000fe80000100a00 */
[----:B------:R-:W-:Y:S04]  /*128f0*/  STL.64 [R1+0x828], R36 ;  /* 0x0008282401007387 */ /* 0x000fe80000100a00 */
[----:B------:R-:W-:Y:S04]  /*12900*/  STL.64 [R1+0x2b0], R20 ;  /* 0x0002b01401007387 */ /* 0x000fe80000100a00 */
[----:B------:R-:W-:Y:S04]  /*12910*/  STL [R1+0x840], R20 ;  /* 0x0008401401007387 */ /* 0x000fe80000100800 */
[----:B------:R-:W-:Y:S04]  /*12920*/  STL [R1+0x830], R21 ;  /* 0x0008301501007387 */ /* 0x000fe80000100800 */
[----:B------:R-:W-:Y:S04]  /*12930*/  STL.64 [R1+0x2c0], R44 ;  /* 0x0002c02c01007387 */ /* 0x000fe80000100a00 */
[----:B------:R0:W-:Y:S04]  /*12940*/  STL.64 [R1+0x838], R44 ;  /* 0x0008382c01007387 */ /* 0x0001e80000100a00 */
[----:B0-----:R-:W2:Y:S01]  /*12950*/  LDL.LU.64 R44, [R1+0x2e0] ;  /* 0x0002e000012c7983 */ /* 0x001ea20000300a00 */
[----:B------:R-:W-:-:S04]  /*12960*/  IMAD.WIDE R4, R2, 0x2, R4 ;  /* 0x0000000202047825 */ /* 0x000fc800078e0204 */
[C---:B------:R-:W-:Y:S01]  /*12970*/  IMAD.WIDE R24, R2.reuse, 0x2, R24 ;  /* 0x0000000202187825 */ /* 0x040fe200078e0218 */
[----:B------:R-:W-:Y:S03]  /*12980*/  STL.64 [R1+0x860], R4 ;  /* 0x0008600401007387 */ /* 0x000fe60000100a00 */
[C---:B------:R-:W-:Y:S01]  /*12990*/  IMAD.WIDE R22, R2.reuse, 0x2, R22 ;  /* 0x0000000202167825 */ /* 0x040fe200078e0216 */
[----:B------:R-:W-:Y:S04]  /*129a0*/  STL.64 [R1+0x2d0], R24 ;  /* 0x0002d01801007387 */ /* 0x000fe80000100a00 */
[----:B------:R-:W-:Y:S04]  /*129b0*/  STL.64 [R1+0x2f0], R22 ;  /* 0x0002f01601007387 */ /* 0x000fe80000100a00 */
[----:B------:R0:W-:Y:S01]  /*129c0*/  STL.64 [R1+0x870], R24 ;  /* 0x0008701801007387 */ /* 0x0001e20000100a00 */
[----:B--2---:R-:W-:-:S05]  /*129d0*/  IMAD.WIDE R44, R2, 0x2, R44 ;  /* 0x00000002022c7825 */ /* 0x004fca00078e022c */
[----:B------:R-:W-:Y:S04]  /*129e0*/  STL.64 [R1+0x2e0], R44 ;  /* 0x0002e02c01007387 */ /* 0x000fe80000100a00 */
[----:B------:R-:W-:Y:S04]  /*129f0*/  STL [R1+0x888], R44 ;  /* 0x0008882c01007387 */ /* 0x000fe80000100800 */
[----:B------:R-:W-:Y:S04]  /*12a00*/  STL [R1+0x878], R45 ;  /* 0x0008782d01007387 */ /* 0x000fe80000100800 */
[----:B------:R-:W-:Y:S04]  /*12a10*/  STL [R1+0x5b4], R2 ;  /* 0x0005b40201007387 */ /* 0x000fe80000100800 */
[----:B------:R-:W-:Y:S04]  /*12a20*/  STL [R1+0x898], R2 ;  /* 0x0008980201007387 */ /* 0x000fe80000100800 */
[----:B0-----:R-:W2:Y:S04]  /*12a30*/  LDL.64 R24, [R1+0x210] ;  /* 0x0002100001187983 */ /* 0x001ea80000100a00 */
[----:B--2---:R0:W-:Y:S04]  /*12a40*/  STL.64 [R1+0x880], R24 ;  /* 0x0008801801007387 */ /* 0x0041e80000100a00 */
[----:B0-----:R-:W2:Y:S01]  /*12a50*/  LDL.64 R24, [R1+0x250] ;  /* 0x0002500001187983 */ /* 0x001ea20000100a00 */
[----:B------:R-:W0:Y:S03]  /*12a60*/  S2R R53, SR_TID.X ;  /* 0x0000000000357919 */ /* 0x000e260000002100 */
[----:B--2---:R1:W-:Y:S04]  /*12a70*/  STL.64 [R1+0x890], R24 ;  /* 0x0008901801007387 */ /* 0x0043e80000100a00 */
[----:B-1----:R-:W2:Y:S01]  /*12a80*/  LDL.64 R24, [R1+0x290] ;  /* 0x0002900001187983 */ /* 0x002ea20000100a00 */
[----:B0-----:R-:W-:-:S04]  /*12a90*/  LOP3.LUT R8, R53, 0x7f, RZ, 0xc0, !PT ;  /* 0x0000007f35087812 */ /* 0x001fc800078ec0ff */
[----:B------:R-:W-:Y:S02]  /*12aa0*/  ISETP.GE.AND P0, PT, R8, UR13, PT ;  /* 0x0000000d08007c0c */ /* 0x000fe4000bf06270 */
[----:B------:R-:W-:Y:S02]  /*12ab0*/  PRMT R2, RZ, 0x7610, R2 ;  /* 0x00007610ff027816 */ /* 0x000fe40000000002 */
[----:B------:R-:W-:Y:S01]  /*12ac0*/  PRMT R3, RZ, 0x7610, R3 ;  /* 0x00007610ff037816 */ /* 0x000fe20000000003 */
[----:B--2---:R0:W-:Y:S04]  /*12ad0*/  STL.64 [R1+0x8a0], R24 ;  /* 0x0008a01801007387 */ /* 0x0041e80000100a00 */
[----:B------:R-:W2:Y:S04]  /*12ae0*/  LDL.64 R4, [R1+0x1d0] ;  /* 0x0001d00001047983 */ /* 0x000ea80000100a00 */
[----:B------:R-:W3:Y:S01]  /*12af0*/  LDL.64 R36, [R1+0x288] ;  /* 0x0002880001247983 */ /* 0x000ee20000100a00 */
[----:B0-----:R-:W-:-:S03]  /*12b00*/  IMAD.MOV.U32 R24, RZ, RZ, R22 ;  /* 0x000000ffff187224 */ /* 0x001fc600078e0016 */
[----:B------:R-:W4:Y:S01]  /*12b10*/  LDL.64 R6, [R1+0x248] ;  /* 0x0002480001067983 */ /* 0x000f220000100a00 */
[----:B------:R-:W-:-:S03]  /*12b20*/  IMAD.MOV.U32 R25, RZ, RZ, R23 ;  /* 0x000000ffff197224 */ /* 0x000fc600078e0017 */
[----:B------:R-:W2:Y:S04]  /*12b30*/  LDL.64 R8, [R1+0x208] ;  /* 0x0002080001087983 */ /* 0x000ea80000100a00 */
[----:B------:R-:W2:Y:S04]  /*12b40*/  LDL.64 R42, [R1+0x1c8] ;  /* 0x0001c800012a7983 */ /* 0x000ea80000100a00 */
[----:B------:R-:W2:Y:S04]  /*12b50*/  LDL.64 R22, [R1+0x200] ;  /* 0x0002000001167983 */ /* 0x000ea80000100a00 */
[----:B------:R-:W2:Y:S04]  /*12b60*/  LDL.64 R52, [R1+0x1c0] ;  /* 0x0001c00001347983 */ /* 0x000ea80000100a00 */
[----:B------:R0:W-:Y:S04]  /*12b70*/  STL.S16 [R1+0x3ac], R3 ;  /* 0x0003ac0301007387 */ /* 0x0001e80000100600 */
[----:B------:R-:W2:Y:S04]  /*12b80*/  @!P0 LDG.E.U16 R2, desc[UR22][R24.64] ;  /* 0x0000001618028981 */ /* 0x000ea8000c1e1500 */
[----:B0-----:R-:W3:Y:S04]  /*12b90*/  LDL.LU R3, [R1+0x8a8] ;  /* 0x0008a80001037983 */ /* 0x001ee80000300800 */
[----:B------:R-:W3:Y:S01]  /*12ba0*/  LDL.LU.64 R24, [R1+0x8a0] ;  /* 0x0008a00001187983 */ /* 0x000ee20000300a00 */
[----:B------:R-:W-:-:S03]  /*12bb0*/  PRMT R44, RZ, 0x7610, R44 ;  /* 0x00007610ff2c7816 */ /* 0x000fc6000000002c */
[----:B--2---:R0:W-:Y:S04]  /*12bc0*/  STL [R1+0x43c], R2 ;  /* 0x00043c0201007387 */ /* 0x0041e80000100800 */
[----:B0-----:R-:W2:Y:S04]  /*12bd0*/  LDL.LU R2, [R1+0x898] ;  /* 0x0008980001027983 */ /* 0x001ea80000300800 */
[----:B---3--:R-:W3:Y:S04]  /*12be0*/  @!P0 LDG.E.U16 R44, desc[UR22][R24.64] ;  /* 0x00000016182c8981 */ /* 0x008ee8000c1e1500 */
[----:B------:R-:W2:Y:S01]  /*12bf0*/  LDL.LU.64 R24, [R1+0x890] ;  /* 0x0008900001187983 */ /* 0x000ea20000300a00 */
[----:B------:R-:W-:-:S03]  /*12c00*/  PRMT R45, RZ, 0x7610, R45 ;  /* 0x00007610ff2d7816 */ /* 0x000fc6000000002d */
[----:B---3--:R0:W-:Y:S04]  /*12c10*/  STL [R1+0x41c], R44 ;  /* 0x00041c2c01007387 */ /* 0x0081e80000100800 */
[----:B0-----:R-:W3:Y:S04]  /*12c20*/  LDL.LU R44, [R1+0x888] ;  /* 0x00088800012c7983 */ /* 0x001ee80000300800 */
[----:B--2---:R-:W2:Y:S04]  /*12c30*/  @!P0 LDG.E.U16 R45, desc[UR22][R24.64] ;  /* 0x00000016182d8981 */ /* 0x004ea8000c1e1500 */
[----:B------:R-:W2:Y:S01]  /*12c40*/  LDL.LU.64 R24, [R1+0x880] ;  /* 0x0008800001187983 */ /* 0x000ea20000300a00 */
[----:B------:R-:W-:-:S02]  /*12c50*/  PRMT R34, RZ, 0x7610, R34 ;  /* 0x00007610ff227816 */ /* 0x000fc40000000022 */
[----:B------:R-:W-:-:S06]  /*12c60*/  PRMT R35, RZ, 0x7610, R35 ;  /* 0x00007610ff237816 */ /* 0x000fcc0000000023 */
[----:B------:R-:W3:Y:S04]  /*12c70*/  @!P0 LDG.E.U16 R35, desc[UR22][R4.64] ;  /* 0x0000001604238981 */ /* 0x000ee8000c1e1500 */
[----:B--2---:R-:W2:Y:S04]  /*12c80*/  @!P0 LDG.E.U16 R34, desc[UR22][R24.64] ;  /* 0x0000001618228981 */ /* 0x004ea8000c1e1500 */
[----:B------:R0:W-:Y:S04]  /*12c90*/  STL [R1+0x3fc], R45 ;  /* 0x0003fc2d01007387 */ /* 0x0001e80000100800 */
[----:B0-----:R-:W3:Y:S04]  /*12ca0*/  LDL.LU R45, [R1+0x878] ;  /* 0x00087800012d7983 */ /* 0x001ee80000300800 */
[----:B------:R-:W3:Y:S04]  /*12cb0*/  LDL.LU.64 R24, [R1+0x870] ;  /* 0x0008700001187983 */ /* 0x000ee80000300a00 */
[----:B--2---:R0:W-:Y:S04]  /*12cc0*/  STL [R1+0x3dc], R34 ;  /* 0x0003dc2201007387 */ /* 0x0041e80000100800 */
[----:B0-----:R-:W2:Y:S04]  /*12cd0*/  LDL.LU R34, [R1+0x868] ;  /* 0x0008680001227983 */ /* 0x001ea80000300800 */
[----:B------:R-:W2:Y:S04]  /*12ce0*/  LDL.LU.64 R4, [R1+0x860] ;  /* 0x0008600001047983 */ /* 0x000ea80000300a00 */
[----:B---3--:R0:W-:Y:S04]  /*12cf0*/  STL [R1+0x3bc], R35 ;  /* 0x0003bc2301007387 */ /* 0x0081e80000100800 */
[----:B0-----:R-:W2:Y:S01]  /*12d00*/  LDL.LU R35, [R1+0x858] ;  /* 0x0008580001237983 */ /* 0x001ea20000300800 */
[----:B------:R-:W-:-:S02]  /*12d10*/  PRMT R18, RZ, 0x7610, R18 ;  /* 0x00007610ff127816 */ /* 0x000fc40000000012 */
[----:B------:R-:W-:-:S04]  /*12d20*/  PRMT R19, RZ, 0x7610, R19 ;  /* 0x00007610ff137816 */ /* 0x000fc80000000013 */
[----:B--2---:R-:W2:Y:S04]  /*12d30*/  @!P0 LDG.E.U16 R18, desc[UR22][R34.64] ;  /* 0x0000001622128981 */ /* 0x004ea8000c1e1500 */
[----:B------:R-:W3:Y:S04]  /*12d40*/  LDL.LU.64 R34, [R1+0x850] ;  /* 0x0008500001227983 */ /* 0x000ee80000300a00 */
[----:B---3--:R-:W3:Y:S04]  /*12d50*/  @!P0 LDG.E.U16 R19, desc[UR22][R34.64] ;  /* 0x0000001622138981 */ /* 0x008ee8000c1e1500 */
[----:B--2---:R0:W-:Y:S04]  /*12d60*/  STL [R1+0x39c], R18 ;  /* 0x00039c1201007387 */ /* 0x0041e80000100800 */
[----:B0-----:R-:W2:Y:S04]  /*12d70*/  LDL.LU R18, [R1+0x848] ;  /* 0x0008480001127983 */ /* 0x001ea80000300800 */
[----:B---3--:R0:W-:Y:S04]  /*12d80*/  STL [R1+0x37c], R19 ;  /* 0x00037c1301007387 */ /* 0x0081e80000100800 */
[----:B0-----:R-:W2:Y:S01]  /*12d90*/  LDL.LU R19, [R1+0x844] ;  /* 0x0008440001137983 */ /* 0x001ea20000300800 */
[----:B------:R-:W-:-:S02]  /*12da0*/  PRMT R20, RZ, 0x7610, R20 ;  /* 0x00007610ff147816 */ /* 0x000fc40000000014 */
[----:B------:R-:W-:Y:S02]  /*12db0*/  PRMT R21, RZ, 0x7610, R21 ;  /* 0x00007610ff157816 */ /* 0x000fe40000000015 */
[----:B------:R-:W-:Y:S02]  /*12dc0*/  PRMT R50, RZ, 0x7610, R50 ;  /* 0x00007610ff327816 */ /* 0x000fe40000000032 */
[----:B------:R-:W-:Y:S02]  /*12dd0*/  PRMT R51, RZ, 0x7610, R51 ;  /* 0x00007610ff337816 */ /* 0x000fe40000000033 */
[----:B------:R-:W3:Y:S01]  /*12de0*/  @!P0 LDG.E.U16 R21, desc[UR22][R44.64] ;  /* 0x000000162c158981 */ /* 0x000ee2000c1e1500 */
[----:B------:R-:W-:-:S03]  /*12df0*/  PRMT R32, RZ, 0x7610, R32 ;  /* 0x00007610ff207816 */ /* 0x000fc60000000020 */
[----:B------:R-:W3:Y:S01]  /*12e00*/  @!P0 LDG.E.U16 R50, desc[UR22][R36.64] ;  /* 0x0000001624328981 */ /* 0x000ee2000c1e1500 */
[----:B------:R-:W-:-:S03]  /*12e10*/  PRMT R33, RZ, 0x7610, R33 ;  /* 0x00007610ff217816 */ /* 0x000fc60000000021 */
[----:B----4-:R-:W4:Y:S04]  /*12e20*/  @!P0 LDG.E.U16 R51, desc[UR22][R6.64] ;  /* 0x0000001606338981 */ /* 0x010f28000c1e1500 */
[----:B------:R-:W3:Y:S04]  /*12e30*/  @!P0 LDG.E.U16 R32, desc[UR22][R8.64] ;  /* 0x0000001608208981 */ /* 0x000ee8000c1e1500 */
[----:B------:R-:W3:Y:S04]  /*12e40*/  @!P0 LDG.E.U16 R33, desc[UR22][R42.64] ;  /* 0x000000162a218981 */ /* 0x000ee8000c1e1500 */
[----:B--2---:R-:W2:Y:S04]  /*12e50*/  @!P0 LDG.E.U16 R20, desc[UR22][R18.64] ;  /* 0x0000001612148981 */ /* 0x004ea8000c1e1500 */
[----:B------:R-:W-:Y:S04]  /*12e60*/  STL [R1+0x5bc], R34 ;  /* 0x0005bc2201007387 */ /* 0x000fe80000100800 */
[----:B------:R-:W-:Y:S04]  /*12e70*/  STL [R1+0x5b8], R35 ;  /* 0x0005b82301007387 */ /* 0x000fe80000100800 */
[----:B--2---:R0:W-:Y:S04]  /*12e80*/  STL [R1+0x35c], R20 ;  /* 0x00035c1401007387 */ /* 0x0041e80000100800 */
[----:B0-----:R-:W2:Y:S04]  /*12e90*/  LDL.LU R20, [R1+0x840] ;  /* 0x0008400001147983 */ /* 0x001ea80000300800 */
[----:B------:R-:W-:Y:S04]  /*12ea0*/  STL [R1+0x5c4], R18 ;  /* 0x0005c41201007387 */ /* 0x000fe80000100800 */
[----:B------:R-:W-:Y:S04]  /*12eb0*/  STL [R1+0x5c0], R19 ;  /* 0x0005c01301007387 */ /* 0x000fe80000100800 */
[----:B------:R-:W2:Y:S04]  /*12ec0*/  LDL.LU.64 R44, [R1+0x838] ;  /* 0x00083800012c7983 */ /* 0x000ea80000300a00 */
[----:B---3--:R0:W-:Y:S04]  /*12ed0*/  STL [R1+0x438], R21 ;  /* 0x0004381501007387 */ /* 0x0081e80000100800 */
[----:B0-----:R-:W3:Y:S04]  /*12ee0*/  LDL.LU R21, [R1+0x830] ;  /* 0x0008300001157983 */ /* 0x001ee80000300800 */
[----:B------:R-:W2:Y:S04]  /*12ef0*/  LDL.LU.64 R36, [R1+0x828] ;  /* 0x0008280001247983 */ /* 0x000ea80000300a00 */
[----:B------:R0:W-:Y:S04]  /*12f00*/  STL [R1+0x418], R50 ;  /* 0x0004183201007387 */ /* 0x0001e80000100800 */
[----:B0-----:R-:W2:Y:S04]  /*12f10*/  LDL.LU R50, [R1+0x820] ;  /* 0x0008200001327983 */ /* 0x001ea80000300800 */
[----:B------:R-:W2:Y:S04]  /*12f20*/  LDL.LU.64 R6, [R1+0x818] ;  /* 0x0008180001067983 */ /* 0x000ea80000300a00 */
[----:B----4-:R0:W-:Y:S04]  /*12f30*/  STL [R1+0x3f8], R51 ;  /* 0x0003f83301007387 */ /* 0x0101e80000100800 */
[----:B0-----:R-:W2:Y:S04]  /*12f40*/  LDL.LU R51, [R1+0x810] ;  /* 0x0008100001337983 */ /* 0x001ea80000300800 */
[----:B------:R-:W4:Y:S04]  /*12f50*/  LDL.LU.64 R8, [R1+0x808] ;  /* 0x0008080001087983 */ /* 0x000f280000300a00 */
[----:B------:R0:W-:Y:S04]  /*12f60*/  STL [R1+0x3d8], R32 ;  /* 0x0003d82001007387 */ /* 0x0001e80000100800 */
[----:B0-----:R-:W2:Y:S04]  /*12f70*/  LDL.LU R32, [R1+0x800] ;  /* 0x0008000001207983 */ /* 0x001ea80000300800 */
[----:B------:R-:W2:Y:S04]  /*12f80*/  LDL.LU.64 R42, [R1+0x7f8] ;  /* 0x0007f800012a7983 */ /* 0x000ea80000300a00 */
[----:B------:R0:W-:Y:S04]  /*12f90*/  STL [R1+0x3b8], R33 ;  /* 0x0003b82101007387 */ /* 0x0001e80000100800 */
[----:B0-----:R-:W2:Y:S01]  /*12fa0*/  LDL.LU R33, [R1+0x7f0] ;  /* 0x0007f00001217983 */ /* 0x001ea20000300800 */
[----:B------:R-:W-:-:S02]  /*12fb0*/  PRMT R16, RZ, 0x7610, R16 ;  /* 0x00007610ff107816 */ /* 0x000fc40000000010 */
[----:B------:R-:W-:-:S04]  /*12fc0*/  PRMT R17, RZ, 0x7610, R17 ;  /* 0x00007610ff117816 */ /* 0x000fc80000000011 */
[----:B--2---:R-:W2:Y:S04]  /*12fd0*/  @!P0 LDG.E.U16 R16, desc[UR22][R32.64] ;  /* 0x0000001620108981 */ /* 0x004ea8000c1e1500 */
[----:B------:R-:W2:Y:S04]  /*12fe0*/  LDL.LU.64 R32, [R1+0x7e8] ;  /* 0x0007e80001207983 */ /* 0x000ea80000300a00 */
[----:B--2---:R-:W2:Y:S04]  /*12ff0*/  @!P0 LDG.E.U16 R17, desc[UR22][R32.64] ;  /* 0x0000001620118981 */ /* 0x004ea8000c1e1500 */
[----:B------:R0:W-:Y:S04]  /*13000*/  STL [R1+0x398], R16 ;  /* 0x0003981001007387 */ /* 0x0001e80000100800 */
[----:B0-----:R-:W3:Y:S04]  /*13010*/  LDL.LU R16, [R1+0x7e0] ;  /* 0x0007e00001107983 */ /* 0x001ee80000300800 */
[----:B--2---:R0:W-:Y:S04]  /*13020*/  STL [R1+0x378], R17 ;  /* 0x0003781101007387 */ /* 0x0041e80000100800 */
[----:B0-----:R-:W3:Y:S01]  /*13030*/  LDL.LU R17, [R1+0x7dc] ;  /* 0x0007dc0001117983 */ /* 0x001ee20000300800 */
[----:B------:R-:W-:-:S02]  /*13040*/  PRMT R46, RZ, 0x7610, R46 ;  /* 0x00007610ff2e7816 */ /* 0x000fc4000000002e */
[----:B------:R-:W-:-:S06]  /*13050*/  PRMT R47, RZ, 0x7610, R47 ;  /* 0x00007610ff2f7816 */ /* 0x000fcc000000002f */
[----:B------:R-:W2:Y:S04]  /*13060*/  @!P0 LDG.E.U16 R47, desc[UR22][R24.64] ;  /* 0x00000016182f8981 */ /* 0x000ea8000c1e1500 */
[----:B---3--:R-:W3:Y:S01]  /*13070*/  @!P0 LDG.E.U16 R46, desc[UR22][R16.64] ;  /* 0x00000016102e8981 */ /* 0x008ee2000c1e1500 */
[----:B------:R-:W-:-:S03]  /*13080*/  PRMT R40, RZ, 0x7610, R40 ;  /* 0x00007610ff287816 */ /* 0x000fc60000000028 */
[----:B------:R-:W-:Y:S04]  /*13090*/  STL [R1+0x5cc], R32 ;  /* 0x0005cc2001007387 */ /* 0x000fe80000100800 */
[----:B------:R-:W-:Y:S04]  /*130a0*/  STL [R1+0x5c8], R33 ;  /* 0x0005c82101007387 */ /* 0x000fe80000100800 */
[----:B------:R-:W2:Y:S04]  /*130b0*/  @!P0 LDG.E.U16 R40, desc[UR22][R50.64] ;  /* 0x0000001632288981 */ /* 0x000ea8000c1e1500 */
[----:B---3--:R0:W-:Y:S04]  /*130c0*/  STL [R1+0x358], R46 ;  /* 0x0003582e01007387 */ /* 0x0081e80000100800 */
[----:B0-----:R-:W3:Y:S04]  /*130d0*/  LDL.LU R46, [R1+0x7d8] ;  /* 0x0007d800012e7983 */ /* 0x001ee80000300800 */
[----:B------:R-:W-:Y:S04]  /*130e0*/  STL [R1+0x5d4], R16 ;  /* 0x0005d41001007387 */ /* 0x000fe80000100800 */
[----:B------:R-:W-:Y:S04]  /*130f0*/  STL [R1+0x5d0], R17 ;  /* 0x0005d01101007387 */ /* 0x000fe80000100800 */
[----:B------:R-:W3:Y:S04]  /*13100*/  LDL.LU.64 R24, [R1+0x7d0] ;  /* 0x0007d00001187983 */ /* 0x000ee80000300a00 */
[----:B--2---:R0:W-:Y:S04]  /*13110*/  STL [R1+0x434], R47 ;  /* 0x0004342f01007387 */ /* 0x0041e80000100800 */
[----:B0-----:R-:W2:Y:S04]  /*13120*/  LDL.LU R47, [R1+0x7c8] ;  /* 0x0007c800012f7983 */ /* 0x001ea80000300800 */
[----:B------:R-:W2:Y:S01]  /*13130*/  LDL.LU.64 R50, [R1+0x7c0] ;  /* 0x0007c00001327983 */ /* 0x000ea20000300a00 */
[----:B------:R-:W-:-:S02]  /*13140*/  PRMT R41, RZ, 0x7610, R41 ;  /* 0x00007610ff297816 */ /* 0x000fc40000000029 */
[----:B------:R-:W-:Y:S02]  /*13150*/  PRMT R30, RZ, 0x7610, R30 ;  /* 0x00007610ff1e7816 */ /* 0x000fe4000000001e */
[----:B------:R-:W-:-:S04]  /*13160*/  PRMT R31, RZ, 0x7610, R31 ;  /* 0x00007610ff1f7816 */ /* 0x000fc8000000001f */
[----:B------:R-:W3:Y:S04]  /*13170*/  @!P0 LDG.E.U16 R30, desc[UR22][R22.64] ;  /* 0x00000016161e8981 */ /* 0x000ee8000c1e1500 */
        /* <DEDUP_REMOVED lines=9> */
[----:B0-----:R-:W3:Y:S04]  /*13210*/  LDL.LU R30, [R1+0x798] ;  /* 0x00079800011e7983 */ /* 0x001ee80000300800 */
[----:B------:R-:W2:Y:S04]  /*13220*/  LDL.LU.64 R52, [R1+0x790] ;  /* 0x0007900001347983 */ /* 0x000ea80000300a00 */
[----:B------:R0:W-:Y:S04]  /*13230*/  STL [R1+0x3b4], R31 ;  /* 0x0003b41f01007387 */ /* 0x0001e80000100800 */
[----:B0-----:R-:W3:Y:S01]  /*13240*/  LDL.LU R31, [R1+0x788] ;  /* 0x00078800011f7983 */ /* 0x001ee20000300800 */
[----:B------:R-:W-:-:S02]  /*13250*/  PRMT R14, RZ, 0x7610, R14 ;  /* 0x00007610ff0e7816 */ /* 0x000fc4000000000e */
[----:B------:R-:W-:-:S04]  /*13260*/  PRMT R15, RZ, 0x7610, R15 ;  /* 0x00007610ff0f7816 */ /* 0x000fc8000000000f */
[----:B---3--:R-:W3:Y:S04]  /*13270*/  @!P0 LDG.E.U16 R14, desc[UR22][R30.64] ;  /* 0x000000161e0e8981 */ /* 0x008ee8000c1e1500 */
[----:B------:R-:W2:Y:S04]  /*13280*/  LDL.LU.64 R30, [R1+0x780] ;  /* 0x00078000011e7983 */ /* 0x000ea80000300a00 */
[----:B--2---:R-:W2:Y:S04]  /*13290*/  @!P0 LDG.E.U16 R15, desc[UR22][R30.64] ;  /* 0x000000161e0f8981 */ /* 0x004ea8000c1e1500 */
[----:B---3--:R0:W-:Y:S04]  /*132a0*/  STL [R1+0x394], R14 ;  /* 0x0003940e01007387 */ /* 0x0081e80000100800 */
[----:B0-----:R-:W3:Y:S04]  /*132b0*/  LDL.LU R14, [R1+0x778] ;  /* 0x00077800010e7983 */ /* 0x001ee80000300800 */
[----:B--2---:R0:W-:Y:S04]  /*132c0*/  STL [R1+0x374], R15 ;  /* 0x0003740f01007387 */ /* 0x0041e80000100800 */
[----:B0-----:R-:W3:Y:S01]  /*132d0*/  LDL.LU R15, [R1+0x774] ;  /* 0x00077400010f7983 */ /* 0x001ee20000300800 */
[----:B------:R-:W-:-:S02]  /*132e0*/  PRMT R26, RZ, 0x7610, R26 ;  /* 0x00007610ff1a7816 */ /* 0x000fc4000000001a */
[----:B------:R-:W-:Y:S02]  /*132f0*/  PRMT R27, RZ, 0x7610, R27 ;  /* 0x00007610ff1b7816 */ /* 0x000fe4000000001b */
[----:B------:R-:W-:Y:S01]  /*13300*/  PRMT R10, RZ, 0x7610, R10 ;  /* 0x00007610ff0a7816 */ /* 0x000fe2000000000a */
[----:B------:R-:W-:Y:S01]  /*13310*/  STL [R1+0x5dc], R30 ;  /* 0x0005dc1e01007387 */ /* 0x000fe20000100800 */
[----:B------:R-:W-:-:S03]  /*13320*/  PRMT R11, RZ, 0x7610, R11 ;  /* 0x00007610ff0b7816 */ /* 0x000fc6000000000b */
[----:B------:R-:W2:Y:S04]  /*13330*/  @!P0 LDG.E.U16 R27, desc[UR22][R44.64] ;  /* 0x000000162c1b8981 */ /* 0x000ea8000c1e1500 */
[----:B---3--:R-:W3:Y:S04]  /*13340*/  @!P0 LDG.E.U16 R26, desc[UR22][R14.64] ;  /* 0x000000160e1a8981 */ /* 0x008ee8000c1e1500 */
[----:B------:R0:W-:Y:S04]  /*13350*/  STL [R1+0x5d8], R31 ;  /* 0x0005d81f01007387 */ /* 0x0001e80000100800 */
[----:B----4-:R-:W4:Y:S04]  /*13360*/  @!P0 LDG.E.U16 R10, desc[UR22][R8.64] ;  /* 0x00000016080a8981 */ /* 0x010f28000c1e1500 */
[----:B------:R-:W2:Y:S04]  /*13370*/  @!P0 LDG.E.U16 R11, desc[UR22][R50.64] ;  /* 0x00000016320b8981 */ /* 0x000ea8000c1e1500 */
[----:B0-----:R-:W2:Y:S04]  /*13380*/  LDL.LU R31, [R1+0x3ac] ;  /* 0x0003ac00011f7983 */ /* 0x001ea80000300800 */
[----:B---3--:R0:W-:Y:S04]  /*13390*/  STL [R1+0x354], R26 ;  /* 0x0003541a01007387 */ /* 0x0081e80000100800 */
[----:B0-----:R-:W3:Y:S04]  /*133a0*/  LDL.LU R26, [R1+0x770] ;  /* 0x00077000011a7983 */ /* 0x001ee80000300800 */
[----:B------:R-:W-:Y:S04]  /*133b0*/  STL [R1+0x5e4], R14 ;  /* 0x0005e40e01007387 */ /* 0x000fe80000100800 */
[----:B------:R-:W-:Y:S04]  /*133c0*/  STL [R1+0x5e0], R15 ;  /* 0x0005e00f01007387 */ /* 0x000fe80000100800 */
[----:B------:R-:W3:Y:S01]  /*133d0*/  LDL.LU.64 R44, [R1+0x768] ;  /* 0x00076800012c7983 */ /* 0x000ee20000300a00 */
[----:B------:R-:W-:-:S03]  /*133e0*/  PRMT R28, RZ, 0x7610, R28 ;  /* 0x00007610ff1c7816 */ /* 0x000fc6000000001c */
[----:B--2---:R0:W-:Y:S04]  /*133f0*/  STL [R1+0x430], R27 ;  /* 0x0004301b01007387 */ /* 0x0041e80000100800 */
[----:B0-----:R-:W2:Y:S04]  /*13400*/  LDL.LU R27, [R1+0x760] ;  /* 0x00076000011b7983 */ /* 0x001ea80000300800 */
[----:B------:R-:W2:Y:S04]  /*13410*/  LDL.LU.64 R8, [R1+0x758] ;  /* 0x0007580001087983 */ /* 0x000ea80000300a00 */
[----:B----4-:R0:W-:Y:S04]  /*13420*/  STL [R1+0x410], R10 ;  /* 0x0004100a01007387 */ /* 0x0101e80000100800 */
[----:B0-----:R-:W4:Y:S04]  /*13430*/  LDL.LU R10, [R1+0x750] ;  /* 0x00075000010a7983 */ /* 0x001f280000300800 */
[----:B------:R-:W2:Y:S04]  /*13440*/  LDL.LU.64 R50, [R1+0x748] ;  /* 0x0007480001327983 */ /* 0x000ea80000300a00 */
[----:B------:R0:W-:Y:S04]  /*13450*/  STL [R1+0x3f0], R11 ;  /* 0x0003f00b01007387 */ /* 0x0001e80000100800 */
[----:B0-----:R-:W4:Y:S04]  /*13460*/  LDL.LU R11, [R1+0x740] ;  /* 0x00074000010b7983 */ /* 0x001f280000300800 */
[----:B---3--:R-:W3:Y:S04]  /*13470*/  @!P0 LDG.E.U16 R28, desc[UR22][R44.64] ;  /* 0x000000162c1c8981 */ /* 0x008ee8000c1e1500 */
[----:B------:R-:W3:Y:S01]  /*13480*/  LDL.LU.64 R44, [R1+0x738] ;  /* 0x00073800012c7983 */ /* 0x000ee20000300a00 */
[----:B------:R-:W-:-:S02]  /*13490*/  PRMT R29, RZ, 0x7610, R29 ;  /* 0x00007610ff1d7816 */ /* 0x000fc4000000001d */
[----:B------:R-:W-:Y:S02]  /*134a0*/  PRMT R12, RZ, 0x7610, R12 ;  /* 0x00007610ff0c7816 */ /* 0x000fe4000000000c */
[----:B------:R-:W-:Y:S02]  /*134b0*/  PRMT R13, RZ, 0x7610, R13 ;  /* 0x00007610ff0d7816 */ /* 0x000fe4000000000d */
[----:B------:R-:W-:Y:S02]  /*134c0*/  PRMT R48, RZ, 0x7610, R48 ;  /* 0x00007610ff307816 */ /* 0x000fe40000000030 */
[----:B------:R-:W-:Y:S02]  /*134d0*/  PRMT R49, RZ, 0x7610, R49 ;  /* 0x00007610ff317816 */ /* 0x000fe40000000031 */
[----:B------:R-:W-:Y:S02]  /*134e0*/  PRMT R38, RZ, 0x7610, R38 ;  /* 0x00007610ff267816 */ /* 0x000fe40000000026 */
[----:B------:R-:W-:-:S02]  /*134f0*/  PRMT R39, RZ, 0x7610, R39 ;  /* 0x00007610ff277816 */ /* 0x000fc40000000027 */
[----:B------:R-:W3:Y:S01]  /*13500*/  @!P0 LDG.E.U16 R49, desc[UR22][R20.64] ;  /* 0x0000001614318981 */ /* 0x000ee2000c1e1500 */
[----:B------:R-:W-:-:S03]  /*13510*/  PRMT R0, RZ, 0x7610, R0 ;  /* 0x00007610ff007816 */ /* 0x000fc60000000000 */
[----:B------:R-:W3:Y:S04]  /*13520*/  @!P0 LDG.E.U16 R38, desc[UR22][R42.64] ;  /* 0x000000162a268981 */ /* 0x000ee8000c1e1500 */
[----:B------:R-:W3:Y:S04]  /*13530*/  @!P0 LDG.E.U16 R39, desc[UR22][R40.64] ;  /* 0x0000001628278981 */ /* 0x000ee8000c1e1500 */
[----:B--2---:R-:W2:Y:S04]  /*13540*/  @!P0 LDG.E.U16 R0, desc[UR22][R26.64] ;  /* 0x000000161a008981 */ /* 0x004ea8000c1e1500 */
[----:B----4-:R-:W4:Y:S04]  /*13550*/  @!P0 LDG.E.U16 R31, desc[UR22][R10.64] ;  /* 0x000000160a1f8981 */ /* 0x010f28000c1e1500 */
[----:B---3--:R-:W3:Y:S04]  /*13560*/  @!P0 LDG.E.U16 R29, desc[UR22][R44.64] ;  /* 0x000000162c1d8981 */ /* 0x008ee8000c1e1500 */
[----:B------:R0:W-:Y:S04]  /*13570*/  STL [R1+0x3d0], R28 ;  /* 0x0003d01c01007387 */ /* 0x0001e80000100800 */
[----:B0-----:R-:W2:Y:S04]  /*13580*/  LDL.LU R28, [R1+0x730] ;  /* 0x00073000011c7983 */ /* 0x001ea80000300800 */
[----:B------:R-:W2:Y:S04]  /*13590*/  LDL.LU.64 R44, [R1+0x728] ;  /* 0x00072800012c7983 */ /* 0x000ea80000300a00 */
[----:B---3--:R0:W-:Y:S04]  /*135a0*/  STL [R1+0x3b0], R29 ;  /* 0x0003b01d01007387 */ /* 0x0081e80000100800 */
[----:B0-----:R-:W3:Y:S04]  /*135b0*/  LDL.LU R29, [R1+0x724] ;  /* 0x00072400011d7983 */ /* 0x001ee80000300800 */
[----:B--2---:R-:W2:Y:S04]  /*135c0*/  @!P0 LDG.E.U16 R12, desc[UR22][R44.64] ;  /* 0x000000162c0c8981 */ /* 0x004ea8000c1e1500 */
[----:B---3--:R-:W3:Y:S04]  /*135d0*/  @!P0 LDG.E.U16 R13, desc[UR22][R28.64] ;  /* 0x000000161c0d8981 */ /* 0x008ee8000c1e1500 */
[----:B--2---:R0:W-:Y:S04]  /*135e0*/  STL [R1+0x390], R12 ;  /* 0x0003900c01007387 */ /* 0x0041e80000100800 */
[----:B0-----:R-:W2:Y:S04]  /*135f0*/  LDL.LU R12, [R1+0x720] ;  /* 0x00072000010c7983 */ /* 0x001ea80000300800 */
[----:B------:R-:W-:Y:S04]  /*13600*/  STL [R1+0x5ec], R44 ;  /* 0x0005ec2c01007387 */ /* 0x000fe80000100800 */
[----:B------:R-:W-:Y:S04]  /*13610*/  STL [R1+0x5e8], R45 ;  /* 0x0005e82d01007387 */ /* 0x000fe80000100800 */
[----:B---3--:R0:W-:Y:S04]  /*13620*/  STL [R1+0x370], R13 ;  /* 0x0003700d01007387 */ /* 0x0081e80000100800 */
[----:B0-----:R-:W2:Y:S04]  /*13630*/  LDL.LU R13, [R1+0x71c] ;  /* 0x00071c00010d7983 */ /* 0x001ea80000300800 */
[----:B--2---:R-:W2:Y:S04]  /*13640*/  @!P0 LDG.E.U16 R48, desc[UR22][R12.64] ;  /* 0x000000160c308981 */ /* 0x004ea8000c1e1500 */
[----:B------:R-:W-:Y:S04]  /*13650*/  STL [R1+0x5f4], R28 ;  /* 0x0005f41c01007387 */ /* 0x000fe80000100800 */
[----:B------:R-:W-:Y:S04]  /*13660*/  STL [R1+0x5f0], R29 ;  /* 0x0005f01d01007387 */ /* 0x000fe80000100800 */
[----:B--2---:R0:W-:Y:S04]  /*13670*/  STL [R1+0x350], R48 ;  /* 0x0003503001007387 */ /* 0x0041e80000100800 */
[----:B0-----:R-:W2:Y:S04]  /*13680*/  LDL.LU R48, [R1+0x718] ;  /* 0x0007180001307983 */ /* 0x001ea80000300800 */
[----:B------:R-:W-:Y:S04]  /*13690*/  STL [R1+0x5fc], R12 ;  /* 0x0005fc0c01007387 */ /* 0x000fe80000100800 */
[----:B------:R-:W-:Y:S04]  /*136a0*/  STL [R1+0x5f8], R13 ;  /* 0x0005f80d01007387 */ /* 0x000fe80000100800 */
[----:B------:R-:W3:Y:S04]  /*136b0*/  LDL.LU.64 R20, [R1+0x710] ;  /* 0x0007100001147983 */ /* 0x000ee80000300a00 */
[----:B------:R0:W-:Y:S04]  /*136c0*/  STL [R1+0x42c], R49 ;  /* 0x00042c3101007387 */ /* 0x0001e80000100800 */
[----:B0-----:R-:W2:Y:S04]  /*136d0*/  LDL.LU R49, [R1+0x708] ;  /* 0x0007080001317983 */ /* 0x001ea80000300800 */
[----:B------:R-:W2:Y:S04]  /*136e0*/  LDL.LU.64 R42, [R1+0x700] ;  /* 0x00070000012a7983 */ /* 0x000ea80000300a00 */
[----:B------:R0:W-:Y:S04]  /*136f0*/  STL [R1+0x40c], R38 ;  /* 0x00040c2601007387 */ /* 0x0001e80000100800 */
[----:B0-----:R-:W3:Y:S04]  /*13700*/  LDL.LU R38, [R1+0x6f8] ;  /* 0x0006f80001267983 */ /* 0x001ee80000300800 */
[----:B------:R-:W3:Y:S04]  /*13710*/  LDL.LU.64 R40, [R1+0x6f0] ;  /* 0x0006f00001287983 */ /* 0x000ee80000300a00 */
[----:B------:R0:W-:Y:S04]  /*13720*/  STL [R1+0x3ec], R39 ;  /* 0x0003ec2701007387 */ /* 0x0001e80000100800 */
[----:B0-----:R-:W3:Y:S04]  /*13730*/  LDL.LU R39, [R1+0x6e8] ;  /* 0x0006e80001277983 */ /* 0x001ee80000300800 */
[----:B------:R-:W3:Y:S04]  /*13740*/  LDL.LU.64 R26, [R1+0x6e0] ;  /* 0x0006e000011a7983 */ /* 0x000ee80000300a00 */
[----:B------:R0:W-:Y:S04]  /*13750*/  STL [R1+0x3cc], R0 ;  /* 0x0003cc0001007387 */ /* 0x0001e80000100800 */
[----:B0-----:R-:W4:Y:S04]  /*13760*/  LDL.LU R0, [R1+0x6d8] ;  /* 0x0006d80001007983 */ /* 0x001f280000300800 */
[----:B------:R-:W4:Y:S01]  /*13770*/  LDL.LU.64 R10, [R1+0x6d0] ;  /* 0x0006d000010a7983 */ /* 0x000f220000300a00 */
[----:B------:R-:W-:-:S02]  /*13780*/  PRMT R3, RZ, 0x7610, R3 ;  /* 0x00007610ff037816 */ /* 0x000fc40000000003 */
[----:B------:R-:W-:Y:S02]  /*13790*/  PRMT R12, RZ, 0x7610, R12 ;  /* 0x00007610ff0c7816 */ /* 0x000fe4000000000c */
[----:B------:R-:W-:Y:S02]  /*137a0*/  PRMT R28, RZ, 0x7610, R28 ;  /* 0x00007610ff1c7816 */ /* 0x000fe4000000001c */
[----:B------:R-:W-:Y:S02]  /*137b0*/  PRMT R29, RZ, 0x7610, R29 ;  /* 0x00007610ff1d7816 */ /* 0x000fe4000000001d */
[----:B------:R-:W-:Y:S02]  /*137c0*/  PRMT R44, RZ, 0x7610, R44 ;  /* 0x00007610ff2c7816 */ /* 0x000fe4000000002c */
[----:B------:R-:W-:Y:S02]  /*137d0*/  PRMT R45, RZ, 0x7610, R45 ;  /* 0x00007610ff2d7816 */ /* 0x000fe4000000002d */
[----:B------:R-:W4:Y:S04]  /*137e0*/  @!P0 LDG.E.U16 R29, desc[UR22][R36.64] ;  /* 0x00000016241d8981 */ /* 0x000f28000c1e1500 */
[----:B------:R-:W4:Y:S04]  /*137f0*/  @!P0 LDG.E.U16 R44, desc[UR22][R24.64] ;  /* 0x00000016182c8981 */ /* 0x000f28000c1e1500 */
[----:B------:R-:W4:Y:S04]  /*13800*/  @!P0 LDG.E.U16 R45, desc[UR22][R22.64] ;  /* 0x00000016162d8981 */ /* 0x000f28000c1e1500 */
[----:B--2---:R-:W2:Y:S04]  /*13810*/  @!P0 LDG.E.U16 R3, desc[UR22][R42.64] ;  /* 0x000000162a038981 */ /* 0x004ea8000c1e1500 */
[----:B---3--:R-:W3:Y:S04]  /*13820*/  @!P0 LDG.E.U16 R12, desc[UR22][R26.64] ;  /* 0x000000161a0c8981 */ /* 0x008ee8000c1e1500 */
[----:B----4-:R-:W4:Y:S04]  /*13830*/  @!P0 LDG.E.U16 R28, desc[UR22][R10.64] ;  /* 0x000000160a1c8981 */ /* 0x010f28000c1e1500 */
[----:B------:R-:W-:Y:S01]  /*13840*/  STL [R1+0x604], R31 ;  /* 0x0006041f01007387 */ /* 0x000fe20000100800 */
[----:B------:R-:W-:-:S06]  /*13850*/  PRMT R14, RZ, 0x7610, R14 ;  /* 0x00007610ff0e7816 */ /* 0x000fcc000000000e */
[----:B------:R-:W4:Y:S04]  /*13860*/  @!P0 LDG.E.U16 R14, desc[UR22][R8.64] ;  /* 0x00000016080e8981 */ /* 0x000f28000c1e1500 */
[----:B--2---:R0:W-:Y:S04]  /*13870*/  STL [R1+0x38c], R3 ;  /* 0x00038c0301007387 */ /* 0x0041e80000100800 */
[----:B0-----:R-:W2:Y:S04]  /*13880*/  LDL.LU R3, [R1+0x6c8] ;  /* 0x0006c80001037983 */ /* 0x001ea80000300800 */
[----:B------:R-:W-:Y:S04]  /*13890*/  STL [R1+0x608], R42 ;  /* 0x0006082a01007387 */ /* 0x000fe80000100800 */
[----:B------:R-:W-:Y:S04]  /*138a0*/  STL [R1+0x600], R43 ;  /* 0x0006002b01007387 */ /* 0x000fe80000100800 */
[----:B---3--:R-:W-:Y:S04]  /*138b0*/  STL [R1+0x614], R12 ;  /* 0x0006140c01007387 */ /* 0x008fe80000100800 */
[----:B------:R-:W-:Y:S04]  /*138c0*/  STL [R1+0x610], R26 ;  /* 0x0006101a01007387 */ /* 0x000fe80000100800 */
[----:B------:R-:W-:Y:S04]  /*138d0*/  STL [R1+0x60c], R27 ;  /* 0x00060c1b01007387 */ /* 0x000fe80000100800 */
[----:B----4-:R-:W-:Y:S04]  /*138e0*/  STL [R1+0x620], R28 ;  /* 0x0006201c01007387 */ /* 0x010fe80000100800 */
[----:B------:R-:W-:Y:S04]  /*138f0*/  STL [R1+0x61c], R10 ;  /* 0x00061c0a01007387 */ /* 0x000fe80000100800 */
[----:B------:R-:W-:Y:S04]  /*13900*/  STL [R1+0x618], R11 ;  /* 0x0006180b01007387 */ /* 0x000fe80000100800 */
[----:B------:R-:W3:Y:S04]  /*13910*/  LDL.LU.64 R36, [R1+0x6c0] ;  /* 0x0006c00001247983 */ /* 0x000ee80000300a00 */
[----:B------:R-:W-:Y:S04]  /*13920*/  STL [R1+0x624], R29 ;  /* 0x0006241d01007387 */ /* 0x000fe80000100800 */
[----:B------:R-:W4:Y:S04]  /*13930*/  LDL.LU.64 R24, [R1+0x6b8] ;  /* 0x0006b80001187983 */ /* 0x000f280000300a00 */
[----:B------:R-:W-:Y:S04]  /*13940*/  STL [R1+0x628], R44 ;  /* 0x0006282c01007387 */ /* 0x000fe80000100800 */
[----:B------:R-:W2:Y:S04]  /*13950*/  LDL.LU.64 R22, [R1+0x6b0] ;  /* 0x0006b00001167983 */ /* 0x000ea80000300a00 */
[----:B------:R-:W-:Y:S04]  /*13960*/  STL [R1+0x62c], R45 ;  /* 0x00062c2d01007387 */ /* 0x000fe80000100800 */
[----:B------:R-:W2:Y:S01]  /*13970*/  LDL.LU.64 R8, [R1+0x6a8] ;  /* 0x0006a80001087983 */ /* 0x000ea20000300a00 */
[----:B------:R-:W-:-:S02]  /*13980*/  PRMT R35, RZ, 0x7610, R35 ;  /* 0x00007610ff237816 */ /* 0x000fc40000000023 */
[----:B------:R-:W-:Y:S02]  /*13990*/  PRMT R15, RZ, 0x7610, R15 ;  /* 0x00007610ff0f7816 */ /* 0x000fe4000000000f */
[----:B------:R-:W-:Y:S02]  /*139a0*/  PRMT R30, RZ, 0x7610, R30 ;  /* 0x00007610ff1e7816 */ /* 0x000fe4000000001e */
[----:B------:R-:W3:Y:S01]  /*139b0*/  @!P0 LDG.E.U16 R35, desc[UR22][R20.64] ;  /* 0x0000001614238981 */ /* 0x000ee2000c1e1500 */
[----:B------:R-:W-:-:S03]  /*139c0*/  PRMT R16, RZ, 0x7610, R16 ;  /* 0x00007610ff107816 */ /* 0x000fc60000000010 */
[----:B------:R-:W3:Y:S01]  /*139d0*/  @!P0 LDG.E.U16 R15, desc[UR22][R40.64] ;  /* 0x00000016280f8981 */ /* 0x000ee2000c1e1500 */
[----:B------:R-:W-:-:S06]  /*139e0*/  PRMT R17, RZ, 0x7610, R17 ;  /* 0x00007610ff117816 */ /* 0x000fcc0000000011 */
[----:B------:R-:W3:Y:S04]  /*139f0*/  @!P0 LDG.E.U16 R17, desc[UR22][R6.64] ;  /* 0x0000001606118981 */ /* 0x000ee8000c1e1500 */
[----:B----4-:R-:W4:Y:S04]  /*13a00*/  @!P0 LDG.E.U16 R30, desc[UR22][R24.64] ;  /* 0x00000016181e8981 */ /* 0x010f28000c1e1500 */
[----:B--2---:R-:W2:Y:S04]  /*13a10*/  @!P0 LDG.E.U16 R16, desc[UR22][R8.64] ;  /* 0x0000001608108981 */ /* 0x004ea8000c1e1500 */
[----:B------:R-:W-:Y:S04]  /*13a20*/  STL [R1+0x630], R14 ;  /* 0x0006300e01007387 */ /* 0x000fe80000100800 */
[----:B------:R-:W2:Y:S04]  /*13a30*/  LDL.LU.64 R20, [R1+0x6a0] ;  /* 0x0006a00001147983 */ /* 0x000ea80000300a00 */
[----:B---3--:R-:W-:Y:S04]  /*13a40*/  STL [R1+0x634], R35 ;  /* 0x0006342301007387 */ /* 0x008fe80000100800 */
[----:B------:R-:W-:Y:S01]  /*13a50*/  STL [R1+0x640], R15 ;  /* 0x0006400f01007387 */ /* 0x000fe20000100800 */
[----:B------:R-:W-:-:S03]  /*13a60*/  PRMT R32, RZ, 0x7610, R32 ;  /* 0x00007610ff207816 */ /* 0x000fc60000000020 */
[----:B------:R-:W-:Y:S04]  /*13a70*/  STL [R1+0x63c], R40 ;  /* 0x00063c2801007387 */ /* 0x000fe80000100800 */
[----:B------:R-:W-:Y:S01]  /*13a80*/  STL [R1+0x638], R41 ;  /* 0x0006382901007387 */ /* 0x000fe20000100800 */
[----:B------:R-:W-:Y:S02]  /*13a90*/  PRMT R33, RZ, 0x7610, R33 ;  /* 0x00007610ff217816 */ /* 0x000fe40000000021 */
[----:B------:R-:W-:Y:S01]  /*13aa0*/  PRMT R18, RZ, 0x7610, R18 ;  /* 0x00007610ff127816 */ /* 0x000fe20000000012 */
[----:B------:R-:W3:Y:S04]  /*13ab0*/  @!P0 LDG.E.U16 R32, desc[UR22][R46.64] ;  /* 0x000000162e208981 */ /* 0x000ee8000c1e1500 */
[----:B------:R-:W3:Y:S04]  /*13ac0*/  @!P0 LDG.E.U16 R33, desc[UR22][R52.64] ;  /* 0x0000001634218981 */ /* 0x000ee8000c1e1500 */
[----:B------:R-:W3:Y:S04]  /*13ad0*/  @!P0 LDG.E.U16 R18, desc[UR22][R50.64] ;  /* 0x0000001632128981 */ /* 0x000ee8000c1e1500 */
[----:B----4-:R-:W-:Y:S04]  /*13ae0*/  STL [R1+0x64c], R30 ;  /* 0x00064c1e01007387 */ /* 0x010fe80000100800 */
[----:B------:R-:W-:Y:S04]  /*13af0*/  STL [R1+0x648], R24 ;  /* 0x0006481801007387 */ /* 0x000fe80000100800 */
[----:B------:R-:W-:Y:S04]  /*13b00*/  STL [R1+0x644], R25 ;  /* 0x0006441901007387 */ /* 0x000fe80000100800 */
[----:B--2---:R-:W-:Y:S04]  /*13b10*/  STL [R1+0x658], R16 ;  /* 0x0006581001007387 */ /* 0x004fe80000100800 */
[----:B------:R-:W-:Y:S04]  /*13b20*/  STL [R1+0x654], R8 ;  /* 0x0006540801007387 */ /* 0x000fe80000100800 */
[----:B------:R-:W-:Y:S04]  /*13b30*/  STL [R1+0x650], R9 ;  /* 0x0006500901007387 */ /* 0x000fe80000100800 */
[----:B------:R-:W2:Y:S04]  /*13b40*/  LDL.LU.64 R6, [R1+0x698] ;  /* 0x0006980001067983 */ /* 0x000ea80000300a00 */
[----:B------:R0:W-:Y:S04]  /*13b50*/  STL [R1+0x65c], R17 ;  /* 0x00065c1101007387 */ /* 0x0001e80000100800 */
[----:B------:R-:W4:Y:S04]  /*13b60*/  LDL.LU.64 R46, [R1+0x690] ;  /* 0x00069000012e7983 */ /* 0x000f280000300a00 */
[----:B---3--:R-:W-:Y:S04]  /*13b70*/  STL [R1+0x660], R32 ;  /* 0x0006602001007387 */ /* 0x008fe80000100800 */
[----:B------:R-:W3:Y:S04]  /*13b80*/  LDL.LU.64 R52, [R1+0x688] ;  /* 0x0006880001347983 */ /* 0x000ee80000300a00 */
[----:B------:R1:W-:Y:S04]  /*13b90*/  STL [R1+0x664], R33 ;  /* 0x0006642101007387 */ /* 0x0003e80000100800 */
[----:B------:R-:W2:Y:S04]  /*13ba0*/  LDL.LU.64 R50, [R1+0x680] ;  /* 0x0006800001327983 */ /* 0x000ea80000300a00 */
[----:B0-----:R-:W2:Y:S04]  /*13bb0*/  LDL.64 R16, [R1+0x258] ;  /* 0x0002580001107983 */ /* 0x001ea80000100a00 */
[----:B-1----:R-:W2:Y:S04]  /*13bc0*/  LDL.64 R32, [R1+0x298] ;  /* 0x0002980001207983 */ /* 0x002ea80000100a00 */
[----:B------:R-:W2:Y:S04]  /*13bd0*/  LDL.64 R8, [R1+0x218] ;  /* 0x0002180001087983 */ /* 0x000ea80000100a00 */
[----:B------:R-:W2:Y:S04]  /*13be0*/  LDL.64 R24, [R1+0x1d8] ;  /* 0x0001d80001187983 */ /* 0x000ea80000100a00 */
[----:B------:R-:W2:Y:S04]  /*13bf0*/  LDL R10, [R1+0x460] ;  /* 0x00046000010a7983 */ /* 0x000ea80000100800 */
[----:B------:R-:W-:Y:S01]  /*13c00*/  STL [R1+0x668], R18 ;  /* 0x0006681201007387 */ /* 0x000fe20000100800 */
[----:B----4-:R-:W-:-:S06]  /*13c10*/  PRMT R47, RZ, 0x7610, R47 ;  /* 0x00007610ff2f7816 */ /* 0x010fcc000000002f */
[----:B------:R-:W4:Y:S04]  /*13c20*/  @!P0 LDG.E.U16 R47, desc[UR22][R48.64] ;  /* 0x00000016302f8981 */ /* 0x000f28000c1e1500 */
[----:B------:R-:W4:Y:S04]  /*13c30*/  LDL.LU.64 R48, [R1+0x678] ;  /* 0x0006780001307983 */ /* 0x000f280000300a00 */
[----:B------:R-:W4:Y:S04]  /*13c40*/  LDL.64 R40, [R1+0x198] ;  /* 0x0001980001287983 */ /* 0x000f280000100a00 */
        /* <DEDUP_REMOVED lines=14> */
[----:B------:R-:W-:-:S02]  /*13d30*/  PRMT R19, RZ, 0x7610, R19 ;  /* 0x00007610ff137816 */ /* 0x000fc40000000013 */
[----:B---3--:R-:W-:-:S04]  /*13d40*/  PRMT R52, RZ, 0x7610, R52 ;  /* 0x00007610ff347816 */ /* 0x008fc80000000034 */
[----:B------:R-:W3:Y:S01]  /*13d50*/  @!P0 LDG.E.U16 R19, desc[UR22][R38.64] ;  /* 0x0000001626138981 */ /* 0x000ee2000c1e1500 */
[----:B--2---:R-:W-:Y:S02]  /*13d60*/  PRMT R50, RZ, 0x7610, R50 ;  /* 0x00007610ff327816 */ /* 0x004fe40000000032 */
[----:B------:R-:W-:Y:S01]  /*13d70*/  PRMT R51, RZ, 0x7610, R51 ;  /* 0x00007610ff337816 */ /* 0x000fe20000000033 */
[----:B------:R-:W2:Y:S01]  /*13d80*/  @!P0 LDG.E.U16 R52, desc[UR22][R32.64] ;  /* 0x0000001620348981 */ /* 0x000ea2000c1e1500 */
[----:B------:R-:W-:-:S03]  /*13d90*/  PRMT R0, RZ, 0x7610, R0 ;  /* 0x00007610ff007816 */ /* 0x000fc60000000000 */
[----:B------:R0:W2:Y:S04]  /*13da0*/  @!P0 LDG.E.U16 R50, desc[UR22][R16.64] ;  /* 0x0000001610328981 */ /* 0x0000a8000c1e1500 */
[----:B------:R-:W2:Y:S04]  /*13db0*/  @!P0 LDG.E.U16 R51, desc[UR22][R8.64] ;  /* 0x0000001608338981 */ /* 0x000ea8000c1e1500 */
[----:B------:R-:W2:Y:S04]  /*13dc0*/  @!P0 LDG.E.U16 R0, desc[UR22][R24.64] ;  /* 0x0000001618008981 */ /* 0x000ea8000c1e1500 */
[----:B----4-:R-:W-:Y:S04]  /*13dd0*/  STL [R1+0x66c], R47 ;  /* 0x00066c2f01007387 */ /* 0x010fe80000100800 */
[----:B------:R1:W-:Y:S01]  /*13de0*/  STL [R1+0x670], R39 ;  /* 0x0006702701007387 */ /* 0x0003e20000100800 */
[----:B------:R-:W-:-:S03]  /*13df0*/  PRMT R48, RZ, 0x7610, R48 ;  /* 0x00007610ff307816 */ /* 0x000fc60000000030 */
[----:B-1----:R-:W4:Y:S04]  /*13e00*/  LDL.LU R39, [R1+0x35c] ;  /* 0x00035c0001277983 */ /* 0x002f280000300800 */
[----:B------:R-:W-:Y:S04]  /*13e10*/  STS.U16 [R10+UR10+0xa700], R35 ;  /* 0x00a700230a007988 */ /* 0x000fe8000800040a */
[----:B------:R-:W-:Y:S04]  /*13e20*/  STS.U16 [R10+UR10+0xab00], R14 ;  /* 0x00ab000e0a007988 */ /* 0x000fe8000800040a */
[----:B------:R-:W-:Y:S04]  /*13e30*/  STS.U16 [R10+UR10+0xaf00], R45 ;  /* 0x00af002d0a007988 */ /* 0x000fe8000800040a */
[----:B------:R-:W-:Y:S04]  /*13e40*/  STS.U16 [R10+UR10+0xb300], R44 ;  /* 0x00b3002c0a007988 */ /* 0x000fe8000800040a */
[----:B------:R-:W-:Y:S04]  /*13e50*/  STS.U16 [R10+UR10+0xb700], R29 ;  /* 0x00b7001d0a007988 */ /* 0x000fe8000800040a */
[----:B------:R-:W-:Y:S04]  /*13e60*/  STS.U16 [R10+UR10+0xbb00], R11 ;  /* 0x00bb000b0a007988 */ /* 0x000fe8000800040a */
[----:B------:R-:W-:Y:S04]  /*13e70*/  STS.U16 [R10+UR10+0xbf00], R28 ;  /* 0x00bf001c0a007988 */ /* 0x000fe8000800040a */
[----:B------:R1:W2:Y:S04]  /*13e80*/  @!P0 LDG.E.U16 R48, desc[UR22][R40.64] ;  /* 0x0000001628308981 */ /* 0x0002a8000c1e1500 */
[----:B------:R0:W-:Y:S04]  /*13e90*/  STS.U16 [R3+UR10+0xcc00], R43 ;  /* 0x00cc002b03007988 */ /* 0x0001e8000800040a */
[----:B0-----:R-:W2:Y:S04]  /*13ea0*/  LDL.LU R43, [R1+0x438] ;  /* 0x00043800012b7983 */ /* 0x001ea80000300800 */
[----:B------:R-:W3:Y:S04]  /*13eb0*/  LDL.LU R47, [R1+0x418] ;  /* 0x00041800012f7983 */ /* 0x000ee80000300800 */
        /* <DEDUP_REMOVED lines=17> */
[----:B------:R0:W-:Y:S04]  /*13fd0*/  STS.U16 [R3+UR10+0xd800], R13 ;  /* 0x00d8000d03007988 */ /* 0x0001e8000800040a */
[----:B------:R-:W3:Y:S04]  /*13fe0*/  LDL.LU R29, [R1+0x3d0] ;  /* 0x0003d000011d7983 */ /* 0x000ee80000300800 */
[----:B0-----:R-:W3:Y:S04]  /*13ff0*/  LDL.LU R13, [R1+0x3b0] ;  /* 0x0003b000010d7983 */ /* 0x001ee80000300800 */
[----:B------:R-:W3:Y:S04]  /*14000*/  LDL.LU R28, [R1+0x390] ;  /* 0x00039000011c7983 */ /* 0x000ee80000300800 */
[----:B------:R0:W-:Y:S04]  /*14010*/  STS.U16 [R3+UR10+0xc800], R12 ;  /* 0x00c8000c03007988 */ /* 0x0001e8000800040a */
[----:B------:R-:W3:Y:S04]  /*14020*/  LDL.LU R10, [R1+0x370] ;  /* 0x00037000010a7983 */ /* 0x000ee80000300800 */
[----:B------:R1:W-:Y:S04]  /*14030*/  STS.U16 [R3+UR10+0xc400], R26 ;  /* 0x00c4001a03007988 */ /* 0x0003e8000800040a */
[----:B0-----:R-:W3:Y:S04]  /*14040*/  LDL.LU R12, [R1+0x350] ;  /* 0x00035000010c7983 */ /* 0x001ee80000300800 */
[----:B------:R0:W-:Y:S04]  /*14050*/  STS.U16 [R3+UR10+0xc000], R27 ;  /* 0x00c0001b03007988 */ /* 0x0001e8000800040a */
[----:B-1----:R-:W3:Y:S04]  /*14060*/  LDL.LU R26, [R1+0x42c] ;  /* 0x00042c00011a7983 */ /* 0x002ee80000300800 */
[----:B------:R1:W-:Y:S04]  /*14070*/  STS.U16 [R3+UR10+0xd000], R42 ;  /* 0x00d0002a03007988 */ /* 0x0003e8000800040a */
[----:B0-----:R-:W3:Y:S04]  /*14080*/  LDL.LU R27, [R1+0x40c] ;  /* 0x00040c00011b7983 */ /* 0x001ee80000300800 */
[----:B------:R0:W-:Y:S04]  /*14090*/  STS.U16 [R3+UR10+0xd400], R31 ;  /* 0x00d4001f03007988 */ /* 0x0001e8000800040a */
[----:B-1----:R-:W3:Y:S04]  /*140a0*/  LDL.LU R42, [R1+0x3ec] ;  /* 0x0003ec00012a7983 */ /* 0x002ee80000300800 */
[----:B0-----:R-:W3:Y:S01]  /*140b0*/  LDL.LU R31, [R1+0x3cc] ;  /* 0x0003cc00011f7983 */ /* 0x001ee20000300800 */
[----:B------:R-:W-:-:S02]  /*140c0*/  LOP3.LUT R16, R3, 0x10, RZ, 0x3c, !PT ;  /* 0x0000001003107812 */ /* 0x000fc400078e3cff */
[----:B------:R-:W-:Y:S02]  /*140d0*/  PRMT R34, RZ, 0x7610, R34 ;  /* 0x00007610ff227816 */ /* 0x000fe40000000022 */
[----:B------:R-:W-:Y:S02]  /*140e0*/  PRMT R2, RZ, 0x7610, R2 ;  /* 0x00007610ff027816 */ /* 0x000fe40000000002 */
[----:B------:R-:W-:Y:S02]  /*140f0*/  PRMT R49, RZ, 0x7610, R49 ;  /* 0x00007610ff317816 */ /* 0x000fe40000000031 */
[----:B------:R-:W3:Y:S01]  /*14100*/  @!P0 LDG.E.U16 R34, desc[UR22][R22.64] ;  /* 0x0000001616228981 */ /* 0x000ee2000c1e1500 */
[----:B------:R-:W-:-:S03]  /*14110*/  PRMT R46, RZ, 0x7610, R46 ;  /* 0x00007610ff2e7816 */ /* 0x000fc6000000002e */
[----:B------:R-:W3:Y:S01]  /*14120*/  @!P0 LDG.E.U16 R2, desc[UR22][R6.64] ;  /* 0x0000001606028981 */ /* 0x000ee2000c1e1500 */
[----:B------:R-:W-:-:S03]  /*14130*/  PRMT R53, RZ, 0x7610, R53 ;  /* 0x00007610ff357816 */ /* 0x000fc60000000035 */
[----:B------:R-:W3:Y:S04]  /*14140*/  @!P0 LDG.E.U16 R49, desc[UR22][R36.64] ;  /* 0x0000001624318981 */ /* 0x000ee8000c1e1500 */
[----:B------:R-:W3:Y:S04]  /*14150*/  @!P0 LDG.E.U16 R46, desc[UR22][R20.64] ;  /* 0x00000016142e8981 */ /* 0x000ee8000c1e1500 */
[----:B------:R-:W3:Y:S04]  /*14160*/  @!P0 LDG.E.U16 R53, desc[UR22][R4.64] ;  /* 0x0000001604358981 */ /* 0x000ee8000c1e1500 */
[----:B----4-:R0:W-:Y:S04]  /*14170*/  STS.U16 [R3+UR10+0xdc00], R39 ;  /* 0x00dc002703007988 */ /* 0x0101e8000800040a */
[----:B0-----:R0:W5:Y:S04]  /*14180*/  LDL.LU R39, [R1+0x670] ;  /* 0x0006700001277983 */ /* 0x0011680000300800 */
[----:B--2---:R1:W-:Y:S04]  /*14190*/  STS.U16 [R16+UR10+0xc080], R43 ;  /* 0x00c0802b10007988 */ /* 0x0043e8000800040a */
[----:B---3--:R-:W-:Y:S04]  /*141a0*/  STS.U16 [R16+UR10+0xc480], R47 ;  /* 0x00c4802f10007988 */ /* 0x008fe8000800040a */
[----:B------:R-:W-:Y:S04]  /*141b0*/  STS.U16 [R16+UR10+0xc880], R18 ;  /* 0x00c8801210007988 */ /* 0x000fe8000800040a */
[----:B------:R-:W-:Y:S04]  /*141c0*/  STS.U16 [R16+UR10+0xcc80], R33 ;  /* 0x00cc802110007988 */ /* 0x000fe8000800040a */
[----:B------:R2:W-:Y:S04]  /*141d0*/  STS.U16 [R16+UR10+0xd080], R41 ;  /* 0x00d0802910007988 */ /* 0x0005e8000800040a */
[----:B-1----:R-:W3:Y:S04]  /*141e0*/  LDL.LU R43, [R1+0x38c] ;  /* 0x00038c00012b7983 */ /* 0x002ee80000300800 */
[----:B------:R1:W-:Y:S01]  /*141f0*/  STS.U16 [R16+UR10+0xd480], R32 ;  /* 0x00d4802010007988 */ /* 0x0003e2000800040a */
[----:B--2---:R-:W-:-:S03]  /*14200*/  LOP3.LUT R41, R3, 0x20, RZ, 0x3c, !PT ;  /* 0x0000002003297812 */ /* 0x004fc600078e3cff */
[----:B------:R-:W2:Y:S04]  /*14210*/  LDL.LU R47, [R1+0x66c] ;  /* 0x00066c00012f7983 */ /* 0x000ea80000300800 */
[----:B------:R4:W-:Y:S04]  /*14220*/  STS.U16 [R16+UR10+0xd880], R17 ;  /* 0x00d8801110007988 */ /* 0x0009e8000800040a */
[----:B------:R-:W2:Y:S04]  /*14230*/  LDL.LU R18, [R1+0x668] ;  /* 0x0006680001127983 */ /* 0x000ea80000300800 */
[----:B------:R0:W-:Y:S04]  /*14240*/  STS.U16 [R16+UR10+0xdc80], R8 ;  /* 0x00dc800810007988 */ /* 0x0001e8000800040a */
[----:B------:R-:W2:Y:S04]  /*14250*/  LDL.LU R33, [R1+0x664] ;  /* 0x0006640001217983 */ /* 0x000ea80000300800 */
[----:B------:R0:W-:Y:S04]  /*14260*/  STS.U16 [R41+UR10+0xc100], R9 ;  /* 0x00c1000929007988 */ /* 0x0001e8000800040a */
[----:B-1----:R-:W2:Y:S04]  /*14270*/  LDL.LU R32, [R1+0x660] ;  /* 0x0006600001207983 */ /* 0x002ea80000300800 */
[----:B------:R1:W-:Y:S04]  /*14280*/  STS.U16 [R41+UR10+0xc500], R30 ;  /* 0x00c5001e29007988 */ /* 0x0003e8000800040a */
[----:B----4-:R-:W4:Y:S04]  /*14290*/  LDL.LU R17, [R1+0x65c] ;  /* 0x00065c0001117983 */ /* 0x010f280000300800 */
[----:B------:R-:W-:Y:S04]  /*142a0*/  STS.U16 [R41+UR10+0xc900], R24 ;  /* 0x00c9001829007988 */ /* 0x000fe8000800040a */
[----:B0-----:R-:W2:Y:S04]  /*142b0*/  LDL.LU R16, [R1+0x658] ;  /* 0x0006580001107983 */ /* 0x001ea80000300800 */
[----:B------:R-:W-:Y:S04]  /*142c0*/  STS.U16 [R41+UR10+0xcd00], R25 ;  /* 0x00cd001929007988 */ /* 0x000fe8000800040a */
[----:B------:R0:W5:Y:S04]  /*142d0*/  LDL.LU R8, [R1+0x654] ;  /* 0x0006540001087983 */ /* 0x0001680000300800 */
[----:B------:R0:W-:Y:S04]  /*142e0*/  STS.U16 [R41+UR10+0xd100], R11 ;  /* 0x00d1000b29007988 */ /* 0x0001e8000800040a */
[----:B------:R2:W5:Y:S04]  /*142f0*/  LDL.LU R9, [R1+0x650] ;  /* 0x0006500001097983 */ /* 0x0005680000300800 */
[----:B-1----:R-:W2:Y:S01]  /*14300*/  LDL.LU R30, [R1+0x64c] ;  /* 0x00064c00011e7983 */ /* 0x002ea20000300800 */
[----:B0-----:R-:W-:-:S03]  /*14310*/  LOP3.LUT R11, R3, 0x30, RZ, 0x3c, !PT ;  /* 0x00000030030b7812 */ /* 0x001fc600078e3cff */
[----:B------:R0:W5:Y:S04]  /*14320*/  LDL.LU R24, [R1+0x648] ;  /* 0x0006480001187983 */ /* 0x0001680000300800 */
[----:B------:R1:W-:Y:S04]  /*14330*/  STS.U16 [R41+UR10+0xd500], R15 ;  /* 0x00d5000f29007988 */ /* 0x0003e8000800040a */
[----:B------:R0:W5:Y:S04]  /*14340*/  LDL.LU R25, [R1+0x644] ;  /* 0x0006440001197983 */ /* 0x0001680000300800 */
[----:B------:R0:W-:Y:S04]  /*14350*/  STS.U16 [R41+UR10+0xd900], R40 ;  /* 0x00d9002829007988 */ /* 0x0001e8000800040a */
[----:B-1----:R-:W2:Y:S04]  /*14360*/  LDL.LU R15, [R1+0x640] ;  /* 0x00064000010f7983 */ /* 0x002ea80000300800 */
[----:B------:R1:W-:Y:S04]  /*14370*/  STS.U16 [R41+UR10+0xdd00], R35 ;  /* 0x00dd002329007988 */ /* 0x0003e8000800040a */
[----:B0-----:R0:W5:Y:S04]  /*14380*/  LDL.LU R40, [R1+0x63c] ;  /* 0x00063c0001287983 */ /* 0x0011680000300800 */
[----:B------:R0:W-:Y:S04]  /*14390*/  STS.U16 [R11+UR10+0xc180], R14 ;  /* 0x00c1800e0b007988 */ /* 0x0001e8000800040a */
[----:B-1----:R1:W5:Y:S04]  /*143a0*/  LDL.LU R41, [R1+0x638] ;  /* 0x0006380001297983 */ /* 0x0023680000300800 */
[----:B------:R0:W-:Y:S04]  /*143b0*/  STS.U16 [R11+UR10+0xc580], R45 ;  /* 0x00c5802d0b007988 */ /* 0x0001e8000800040a */
[----:B------:R-:W2:Y:S04]  /*143c0*/  LDL.LU R35, [R1+0x634] ;  /* 0x0006340001237983 */ /* 0x000ea80000300800 */
[----:B------:R1:W-:Y:S04]  /*143d0*/  STS.U16 [R11+UR10+0xc980], R44 ;  /* 0x00c9802c0b007988 */ /* 0x0003e8000800040a */
[----:B0-----:R-:W2:Y:S04]  /*143e0*/  LDL.LU R14, [R1+0x630] ;  /* 0x00063000010e7983 */ /* 0x001ea80000300800 */
[----:B------:R0:W-:Y:S04]  /*143f0*/  STS.U16 [R11+UR10+0xcd80], R29 ;  /* 0x00cd801d0b007988 */ /* 0x0001e8000800040a */
[----:B------:R-:W2:Y:S04]  /*14400*/  LDL.LU R45, [R1+0x62c] ;  /* 0x00062c00012d7983 */ /* 0x000ea80000300800 */
[----:B------:R0:W-:Y:S04]  /*14410*/  STS.U16 [R11+UR10+0xd180], R13 ;  /* 0x00d1800d0b007988 */ /* 0x0001e8000800040a */
[----:B-1----:R-:W2:Y:S04]  /*14420*/  LDL.LU R44, [R1+0x628] ;  /* 0x00062800012c7983 */ /* 0x002ea80000300800 */
[----:B0-----:R-:W2:Y:S01]  /*14430*/  LDL.LU R29, [R1+0x624] ;  /* 0x00062400011d7983 */ /* 0x001ea20000300800 */
[----:B------:R-:W-:-:S03]  /*14440*/  LOP3.LUT R13, R3, 0x40, RZ, 0x3c, !PT ;  /* 0x00000040030d7812 */ /* 0x000fc600078e3cff */
[----:B------:R0:W-:Y:S04]  /*14450*/  STS.U16 [R11+UR10+0xd580], R28 ;  /* 0x00d5801c0b007988 */ /* 0x0001e8000800040a */
[----:B------:R1:W-:Y:S04]  /*14460*/  STS.U16 [R11+UR10+0xd980], R10 ;  /* 0x00d9800a0b007988 */ /* 0x0003e8000800040a */
[----:B------:R1:W-:Y:S04]  /*14470*/  STS.U16 [R11+UR10+0xdd80], R12 ;  /* 0x00dd800c0b007988 */ /* 0x0003e8000800040a */
[----:B0-----:R-:W2:Y:S04]  /*14480*/  LDL.LU R28, [R1+0x620] ;  /* 0x00062000011c7983 */ /* 0x001ea80000300800 */
[----:B-1----:R0:W5:Y:S04]  /*14490*/  LDL.LU R10, [R1+0x61c] ;  /* 0x00061c00010a7983 */ /* 0x0021680000300800 */
[----:B------:R0:W5:Y:S04]  /*144a0*/  LDL.LU R11, [R1+0x618] ;  /* 0x00061800010b7983 */ /* 0x0001680000300800 */
[----:B------:R-:W2:Y:S04]  /*144b0*/  LDL.LU R12, [R1+0x614] ;  /* 0x00061400010c7983 */ /* 0x000ea80000300800 */
[----:B------:R1:W-:Y:S04]  /*144c0*/  STS.U16 [R13+UR10+0xc200], R26 ;  /* 0x00c2001a0d007988 */ /* 0x0003e8000800040a */
[----:B------:R0:W-:Y:S04]  /*144d0*/  STS.U16 [R13+UR10+0xc600], R27 ;  /* 0x00c6001b0d007988 */ /* 0x0001e8000800040a */
[----:B------:R0:W-:Y:S04]  /*144e0*/  STS.U16 [R13+UR10+0xca00], R42 ;  /* 0x00ca002a0d007988 */ /* 0x0001e8000800040a */
[----:B-1----:R1:W5:Y:S04]  /*144f0*/  LDL.LU R26, [R1+0x610] ;  /* 0x00061000011a7983 */ /* 0x0023680000300800 */
[----:B0-----:R1:W5:Y:S04]  /*14500*/  LDL.LU R27, [R1+0x60c] ;  /* 0x00060c00011b7983 */ /* 0x0013680000300800 */
[----:B------:R1:W5:Y:S04]  /*14510*/  LDL.LU R42, [R1+0x608] ;  /* 0x00060800012a7983 */ /* 0x0003680000300800 */
[----:B------:R0:W-:Y:S04]  /*14520*/  STS.U16 [R13+UR10+0xce00], R31 ;  /* 0x00ce001f0d007988 */ /* 0x0001e8000800040a */
[----:B0-----:R-:W2:Y:S04]  /*14530*/  LDL.LU R31, [R1+0x604] ;  /* 0x00060400011f7983 */ /* 0x001ea80000300800 */
[----:B--2---:R0:W-:Y:S04]  /*14540*/  STS.U16 [R13+UR10+0xd200], R31 ;  /* 0x00d2001f0d007988 */ /* 0x0041e8000800040a */
[----:B---3--:R2:W-:Y:S01]  /*14550*/  STS.U16 [R13+UR10+0xd600], R43 ;  /* 0x00d6002b0d007988 */ /* 0x0085e2000800040a */
[----:B0-----:R-:W-:-:S03]  /*14560*/  LOP3.LUT R31, R3, 0x50, RZ, 0x3c, !PT ;  /* 0x00000050031f7812 */ /* 0x001fc600078e3cff */
[----:B------:R0:W-:Y:S04]  /*14570*/  STS.U16 [R13+UR10+0xda00], R12 ;  /* 0x00da000c0d007988 */ /* 0x0001e8000800040a */
[----:B------:R3:W-:Y:S04]  /*14580*/  STS.U16 [R13+UR10+0xde00], R28 ;  /* 0x00de001c0d007988 */ /* 0x0007e8000800040a */
[----:B------:R0:W-:Y:S04]  /*14590*/  STS.U16 [R31+UR10+0xc280], R29 ;  /* 0x00c2801d1f007988 */ /* 0x0001e8000800040a */
[----:B--2---:R1:W5:Y:S04]  /*145a0*/  LDL.LU R43, [R1+0x600] ;  /* 0x00060000012b7983 */ /* 0x0043680000300800 */
[----:B------:R2:W-:Y:S04]  /*145b0*/  STS.U16 [R31+UR10+0xc680], R44 ;  /* 0x00c6802c1f007988 */ /* 0x0005e8000800040a */
[----:B0-----:R1:W5:Y:S04]  /*145c0*/  LDL.LU R12, [R1+0x5fc] ;  /* 0x0005fc00010c7983 */ /* 0x0013680000300800 */
[----:B------:R-:W-:Y:S04]  /*145d0*/  STS.U16 [R31+UR10+0xca80], R45 ;  /* 0x00ca802d1f007988 */ /* 0x000fe8000800040a */
[----:B---3--:R1:W5:Y:S04]  /*145e0*/  LDL.LU R13, [R1+0x5f8] ;  /* 0x0005f800010d7983 */ /* 0x0083680000300800 */
[----:B------:R-:W-:Y:S04]  /*145f0*/  STS.U16 [R31+UR10+0xce80], R14 ;  /* 0x00ce800e1f007988 */ /* 0x000fe8000800040a */
[----:B------:R1:W5:Y:S04]  /*14600*/  LDL.LU R28, [R1+0x5f4] ;  /* 0x0005f400011c7983 */ /* 0x0003680000300800 */
[----:B------:R0:W-:Y:S04]  /*14610*/  STS.U16 [R31+UR10+0xd280], R35 ;  /* 0x00d280231f007988 */ /* 0x0001e8000800040a */
[----:B------:R1:W5:Y:S04]  /*14620*/  LDL.LU R29, [R1+0x5f0] ;  /* 0x0005f000011d7983 */ /* 0x0003680000300800 */
[----:B--2---:R1:W5:Y:S01]  /*14630*/  LDL.LU R44, [R1+0x5ec] ;  /* 0x0005ec00012c7983 */ /* 0x0043620000300800 */
[----:B0-----:R-:W-:-:S03]  /*14640*/  LOP3.LUT R35, R3, 0x60, RZ, 0x3c, !PT ;  /* 0x0000006003237812 */ /* 0x001fc600078e3cff */
[----:B------:R1:W5:Y:S04]  /*14650*/  LDL.LU R45, [R1+0x5e8] ;  /* 0x0005e800012d7983 */ /* 0x0003680000300800 */
[----:B------:R0:W-:Y:S04]  /*14660*/  STS.U16 [R31+UR10+0xd680], R15 ;  /* 0x00d6800f1f007988 */ /* 0x0001e8000800040a */
[----:B------:R1:W5:Y:S04]  /*14670*/  LDL.LU R14, [R1+0x5e4] ;  /* 0x0005e400010e7983 */ /* 0x0003680000300800 */
[----:B------:R2:W-:Y:S04]  /*14680*/  STS.U16 [R31+UR10+0xda80], R30 ;  /* 0x00da801e1f007988 */ /* 0x0005e8000800040a */
[----:B0-----:R1:W5:Y:S04]  /*14690*/  LDL.LU R15, [R1+0x5e0] ;  /* 0x0005e000010f7983 */ /* 0x0013680000300800 */
[----:B------:R0:W-:Y:S04]  /*146a0*/  STS.U16 [R31+UR10+0xde80], R16 ;  /* 0x00de80101f007988 */ /* 0x0001e8000800040a */
[----:B--2---:R1:W5:Y:S04]  /*146b0*/  LDL.LU R30, [R1+0x5dc] ;  /* 0x0005dc00011e7983 */ /* 0x0043680000300800 */
[----:B----4-:R2:W-:Y:S04]  /*146c0*/  STS.U16 [R35+UR10+0xc300], R17 ;  /* 0x00c3001123007988 */ /* 0x0105e8000800040a */
[----:B0-----:R1:W5:Y:S04]  /*146d0*/  LDL.LU R31, [R1+0x5d8] ;  /* 0x0005d800011f7983 */ /* 0x0013680000300800 */
[----:B------:R0:W-:Y:S04]  /*146e0*/  STS.U16 [R35+UR10+0xc700], R32 ;  /* 0x00c7002023007988 */ /* 0x0001e8000800040a */
[----:B------:R1:W5:Y:S04]  /*146f0*/  LDL.LU R16, [R1+0x5d4] ;  /* 0x0005d40001107983 */ /* 0x0003680000300800 */
[----:B------:R3:W-:Y:S04]  /*14700*/  STS.U16 [R35+UR10+0xcb00], R33 ;  /* 0x00cb002123007988 */ /* 0x0007e8000800040a */
[----:B--2---:R1:W5:Y:S04]  /*14710*/  LDL.LU R17, [R1+0x5d0] ;  /* 0x0005d00001117983 */ /* 0x0043680000300800 */
[----:B------:R2:W-:Y:S04]  /*14720*/  STS.U16 [R35+UR10+0xcf00], R18 ;  /* 0x00cf001223007988 */ /* 0x0005e8000800040a */
[----:B0-----:R1:W5:Y:S04]  /*14730*/  LDL.LU R32, [R1+0x5cc] ;  /* 0x0005cc0001207983 */ /* 0x0013680000300800 */
[----:B------:R0:W-:Y:S04]  /*14740*/  STS.U16 [R35+UR10+0xd300], R47 ;  /* 0x00d3002f23007988 */ /* 0x0001e8000800040a */
[----:B---3--:R1:W5:Y:S04]  /*14750*/  LDL.LU R33, [R1+0x5c8] ;  /* 0x0005c80001217983 */ /* 0x0083680000300800 */
[----:B--2---:R1:W5:Y:S01]  /*14760*/  LDL.LU R18, [R1+0x5c4] ;  /* 0x0005c40001127983 */ /* 0x0043620000300800 */
[----:B0-----:R-:W-:-:S03]  /*14770*/  LOP3.LUT R47, R3, 0x70, RZ, 0x3c, !PT ;  /* 0x00000070032f7812 */ /* 0x001fc600078e3cff */
[----:B------:R0:W-:Y:S04]  /*14780*/  STS.U16 [R35+UR10+0xd700], R19 ;  /* 0x00d7001323007988 */ /* 0x0001e8000800040a */
[----:B------:R2:W-:Y:S04]  /*14790*/  STS.U16 [R35+UR10+0xdb00], R34 ;  /* 0x00db002223007988 */ /* 0x0005e8000800040a */
[----:B------:R3:W-:Y:S04]  /*147a0*/  STS.U16 [R35+UR10+0xdf00], R2 ;  /* 0x00df000223007988 */ /* 0x0007e8000800040a */
[----:B0-----:R1:W5:Y:S04]  /*147b0*/  LDL.LU R19, [R1+0x5c0] ;  /* 0x0005c00001137983 */ /* 0x0013680000300800 */
[----:B--2---:R1:W5:Y:S04]  /*147c0*/  LDL.LU R34, [R1+0x5bc] ;  /* 0x0005bc0001227983 */ /* 0x0043680000300800 */
[----:B---3--:R1:W5:Y:S04]  /*147d0*/  LDL.LU R35, [R1+0x5b8] ;  /* 0x0005b80001237983 */ /* 0x0083680000300800 */
[----:B------:R1:W5:Y:S04]  /*147e0*/  LDL.LU R2, [R1+0x5b4] ;  /* 0x0005b40001027983 */ /* 0x0003680000300800 */
[----:B------:R0:W-:Y:S04]  /*147f0*/  STS.U16 [R47+UR10+0xc380], R52 ;  /* 0x00c380342f007988 */ /* 0x0001e8000800040a */
[----:B------:R2:W-:Y:S04]  /*14800*/  STS.U16 [R47+UR10+0xc780], R50 ;  /* 0x00c780322f007988 */ /* 0x0005e8000800040a */
[----:B------:R3:W-:Y:S04]  /*14810*/  STS.U16 [R47+UR10+0xcb80], R51 ;  /* 0x00cb80332f007988 */ /* 0x0007e8000800040a */
[----:B0-----:R1:W5:Y:S04]  /*14820*/  LDL.LU R52, [R1+0x5b0] ;  /* 0x0005b00001347983 */ /* 0x0013680000300800 */
[----:B--2---:R1:W5:Y:S04]  /*14830*/  LDL.LU R50, [R1+0x5ac] ;  /* 0x0005ac0001327983 */ /* 0x0043680000300800 */
[----:B---3--:R1:W5:Y:S04]  /*14840*/  LDL.LU R51, [R1+0x5a8] ;  /* 0x0005a80001337983 */ /* 0x0083680000300800 */
[----:B------:R0:W-:Y:S04]  /*14850*/  STS.U16 [R47+UR10+0xcf80], R0 ;  /* 0x00cf80002f007988 */ /* 0x0001e8000800040a */
[----:B------:R2:W-:Y:S04]  /*14860*/  STS.U16 [R47+UR10+0xd380], R48 ;  /* 0x00d380302f007988 */ /* 0x0005e8000800040a */
[----:B------:R3:W-:Y:S04]  /*14870*/  STS.U16 [R47+UR10+0xd780], R49 ;  /* 0x00d780312f007988 */ /* 0x0007e8000800040a */
[----:B0-----:R1:W5:Y:S04]  /*14880*/  LDL.LU R0, [R1+0x5a4] ;  /* 0x0005a40001007983 */ /* 0x0013680000300800 */
[----:B--2---:R1:W5:Y:S04]  /*14890*/  LDL.LU R48, [R1+0x5a0] ;  /* 0x0005a00001307983 */ /* 0x0043680000300800 */
[----:B---3--:R1:W5:Y:S04]  /*148a0*/  LDL.LU R49, [R1+0x59c] ;  /* 0x00059c0001317983 */ /* 0x0083680000300800 */
[----:B------:R0:W-:Y:S04]  /*148b0*/  STS.U16 [R47+UR10+0xdb80], R46 ;  /* 0x00db802e2f007988 */ /* 0x0001e8000800040a */
[----:B------:R2:W-:Y:S01]  /*148c0*/  STS.U16 [R47+UR10+0xdf80], R53 ;  /* 0x00df80352f007988 */ /* 0x0005e2000800040a */
[----:B------:R3:W-:Y:S06]  /*148d0*/  MEMBAR.ALL.CTA ;  /* 0x0000000000007992 */ /* 0x0007ec0000008000 */
[----:B---3--:R-:W3:Y:S04]  /*148e0*/  FENCE.VIEW.ASYNC.S ;  /* 0x00000000000073c6 */ /* 0x008ee80000000000 */
[----:B0-----:R1:W5:Y:S04]  /*148f0*/  LDL.LU R46, [R1+0x598] ;  /* 0x00059800012e7983 */ /* 0x0013680000300800 */
[----:B--2---:R1:W5:Y:S04]  /*14900*/  LDL.LU R47, [R1+0x594] ;  /* 0x00059400012f7983 */ /* 0x0043680000300800 */
[----:B------:R1:W5:Y:S01]  /*14910*/  LDL.LU R53, [R1+0x590] ;  /* 0x0005900001357983 */ /* 0x0003620000300800 */
[----:B------:R-:W-:-:S04]  /*14920*/  ULEA UR12, UR8, UR10, 0x3 ;  /* 0x0000000a080c7291 */ /* 0x000fc8000f8e18ff */
[----:B------:R-:W-:Y:S01]  /*14930*/  UIADD3 UR12, UPT, UPT, UR12, 0x10000, URZ ;  /* 0x000100000c0c7890 */ /* 0x000fe2000fffe0ff */
[----:B---3--:R-:W-:Y:S06]  /*14940*/  BAR.SYNC.DEFER_BLOCKING 0x0 ;  /* 0x0000000000007b1d */ /* 0x008fec0000010000 */
[----:B------:R-:W-:Y:S05]  /*14950*/  @P2 BRA `(.L_x_9) ;  /* 0x00000000007c2947 */ /* 0x000fea0003800000 */
[----:B------:R-:W-:Y:S01]  /*14960*/  UMOV UR17, 0x40004040 ;  /* 0x4000404000117882 */ /* 0x000fe20000000000 */
[----:B------:R-:W-:Y:S01]  /*14970*/  UMOV UR15, 0x40004040 ;  /* 0x40004040000f7882 */ /* 0x000fe20000000000 */
[----:B------:R-:W-:Y:S01]  /*14980*/  UMOV UR18, 0x0 ;  /* 0x0000000000127882 */ /* 0x000fe20000000000 */
[----:B------:R-:W-:Y:S01]  /*14990*/  UMOV UR19, 0x4108490 ;  /* 0x0410849000137882 */ /* 0x000fe20000000000 */
[----:B------:R-:W-:Y:S01]  /*149a0*/  UMOV UR50, 0x0 ;  /* 0x0000000000327882 */ /* 0x000fe20000000000 */
[----:B------:R-:W-:Y:S01]  /*149b0*/  UMOV UR51, 0x4108490 ;  /* 0x0410849000337882 */ /* 0x000fe20000000000 */
        /* <DEDUP_REMOVED lines=14> */
[----:B------:R-:W-:Y:S01]  /*14aa0*/  UMOV UR6, UR12 ;  /* 0x0000000c00067c82 */ /* 0x000fe20008000000 */
        /* <DEDUP_REMOVED lines=10> */
.L_x_9:
[----:B-----5:R2:W-:Y:S04]  /*14b50*/  STL [R1+0x590], R0 ;  /* 0x0005900001007387 */ /* 0x0205e80000100800 */
[----:B--2---:R-:W2:Y:S01]  /*14b60*/  LDL.LU R0, [R1+0x440] ;  /* 0x0004400001007983 */ /* 0x004ea20000300800 */
[----:B------:R-:W-:Y:S02]  /*14b70*/  UIADD3 UR8, UPT, UPT, UR8, 0x1, URZ ;  /* 0x0000000108087890 */ /* 0x000fe4000fffe0ff */
[----:B------:R-:W-:Y:S02]  /*14b80*/  UIADD3 UR13, UPT, UPT, UR13, -0x80, URZ ;  /* 0xffffff800d0d7890 */ /* 0x000fe4000fffe0ff */
[----:B------:R-:W-:-:S04]  /*14b90*/  UISETP.GT.AND UP1, UPT, UR8, 0x1, UPT ;  /* 0x000000010800788c */ /* 0x000fc8000bf24270 */
[----:B0-----:R-:W-:Y:S02]  /*14ba0*/  USEL UR4, URZ, 0x1, !UP1 ;  /* 0x00000001ff047887 */ /* 0x001fe4000c800000 */
[----:B------:R-:W-:Y:S01]  /*14bb0*/  USEL UR8, UR8, URZ, !UP1 ;  /* 0x000000ff08087287 */ /* 0x000fe2000c800000 */
[----:B--2---:R-:W-:-:S05]  /*14bc0*/  VIADD R0, R0, 0xffffffff ;  /* 0xffffffff00007836 */ /* 0x004fca0000000000 */
[----:B------:R0:W-:Y:S01]  /*14bd0*/  STL [R1+0x440], R0 ;  /* 0x0004400001007387 */ /* 0x0001e20000100800 */
[----:B------:R-:W-:-:S03]  /*14be0*/  ISETP.NE.U32.AND P0, PT, R0, RZ, PT ;  /* 0x000000ff0000720c */ /* 0x000fc60003f05070 */
[----:B0-----:R2:W5:Y:S01]  /*14bf0*/  LDL.LU R0, [R1+0x590] ;  /* 0x0005900001007983 */ /* 0x0015620000300800 */
[----:B------:R-:W-:-:S03]  /*14c00*/  ULOP3.LUT UR6, UR5, UR4, URZ, 0x3c, !UPT ;  /* 0x0000000405067292 */ /* 0x000fc6000f8e3cff */
[----:B------:R-:W-:-:S04]  /*14c10*/  UMOV UR4, UR5 ;  /* 0x0000000500047c82 */ /* 0x000fc80008000000 */
[----:B------:R-:W-:Y:S02]  /*14c20*/  UMOV UR5, UR6 ;  /* 0x0000000600057c82 */ /* 0x000fe40008000000 */
[----:B--2---:R-:W-:Y:S05]  /*14c30*/  @P0 BRA `(.L_x_10) ;  /* 0xffffff9400780947 */ /* 0x004fea000383ffff */
.L_x_7:
[----:B------:R-:W2:Y:S02]  /*14c40*/  LDL.LU R51, [R1+0x574] ;  /* 0x0005740001337983 */ /* 0x000ea40000300800 */
[----:B--2---:R-:W-:-:S13]  /*14c50*/  ISETP.GE.AND P0, PT, R51, 0x80, PT ;  /* 0x000000803300780c */ /* 0x004fda0003f06270 */
[----:B------:R-:W-:Y:S05]  /*14c60*/  @!P0 BRA `(.L_x_11) ;  /* 0x0000000000108947 */ /* 0x000fea0003800000 */
[----:B------:R-:W-:-:S06]  /*14c70*/  USHF.L.U32 UR4, UR4, 0x1f, URZ ;  /* 0x0000001f04047899 */ /* 0x000fcc00080006ff */
[----:B-----5:R-:W-:-:S04]  /*14c80*/  IMAD.U32 R0, RZ, RZ, UR4 ;  /* 0x00000004ff007e24 */ /* 0x020fc8000f8e00ff */
[----:B------:R-:W2:Y:S02]  /*14c90*/  SYNCS.PHASECHK.TRANS64.TRYWAIT P0, [UR12], R0 ;  /* 0x00000000ff0075a7 */ /* 0x000ea4000800110c */
[----:B--2---:R-:W-:Y:S05]  /*14ca0*/  @!P0 BRA `(.L_x_12) ;  /* 0x0000001000e88947 */ /* 0x004fea0003800000 */
.L_x_11:
[----:B-----5:R-:W2:Y:S01]  /*14cb0*/  LDL.LU R40, [R1+0x58c] ;  /* 0x00058c0001287983 */ /* 0x020ea20000300800 */
[----:B------:R-:W2:Y:S01]  /*14cc0*/  LDCU.128 UR12, c[0x0][0x390] ;  /* 0x00007200ff0c77ac */ /* 0x000ea20008000c00 */
[----:B------:R-:W-:Y:S06]  /*14cd0*/  BAR.SYNC.DEFER_BLOCKING 0x0 ;  /* 0x0000000000007b1d */ /* 0x000fec0000010000 */
[----:B------:R-:W3:Y:S01]  /*14ce0*/  LDCU UR4, c[0x0][0x3b4] ;  /* 0x00007680ff0477ac */ /* 0x000ee20008000800 */
[----:B------:R-:W4:Y:S01]  /*14cf0*/  S2R R41, SR_TID.X ;  /* 0x0000000000297919 */ /* 0x000f220000002100 */
[----:B------:R-:W0:Y:S01]  /*14d00*/  LDCU UR5, c[0x0][0x3b8] ;  /* 0x00007700ff0577ac */ /* 0x000e220008000800 */
[----:B------:R-:W1:Y:S01]  /*14d10*/  S2R R38, SR_TID.X ;  /* 0x0000000000267919 */ /* 0x000e620000002100 */
[----:B------:R-:W0:Y:S02]  /*14d20*/  @!P1 SYNCS.CCTL.IV [UR10+0x10000] ;  /* 0x01000000ff0099b1 */ /* 0x000e24000800000a */
[----:B0-----:R-:W-:Y:S06]  /*14d30*/  BAR.SYNC.DEFER_BLOCKING 0x0 ;  /* 0x0000000000007b1d */ /* 0x001fec0000010000 */
[----:B------:R-:W-:Y:S01]  /*14d40*/  LDTM.16dp32bit_t0_t15.x32 R4, tmem[UR11] ;  /* 0x0000000b000479ee */ /* 0x000fe20008a80000 */
[----:B------:R-:W0:Y:S01]  /*14d50*/  LDTM.16dp32bit_t16_t31.x32 R4, tmem[UR11+0x20] ;  /* 0x0000200b000479ee */ /* 0x000e220008aa0000 */
[----:B----4-:R-:W-:-:S02]  /*14d60*/  IMAD.SHL.U32 R0, R41, 0x10, RZ ;  /* 0x0000001029007824 */ /* 0x010fc400078e00ff */
[C---:B------:R-:W-:Y:S02]  /*14d70*/  IMAD.SHL.U32 R3, R41.reuse, 0x80, RZ ;  /* 0x0000008029037824 */ /* 0x040fe400078e00ff */
[----:B------:R-:W-:Y:S01]  /*14d80*/  IMAD.SHL.U32 R2, R41, 0x8, RZ ;  /* 0x0000000829027824 */ /* 0x000fe200078e00ff */
[----:B------:R-:W-:Y:S02]  /*14d90*/  LOP3.LUT R0, R0, 0xf0, RZ, 0xc0, !PT ;  /* 0x000000f000007812 */ /* 0x000fe400078ec0ff */
[----:B------:R-:W-:Y:S02]  /*14da0*/  LOP3.LUT R3, R3, 0x800, RZ, 0xc0, !PT ;  /* 0x0000080003037812 */ /* 0x000fe400078ec0ff */
[----:B------:R-:W-:Y:S01]  /*14db0*/  LOP3.LUT R2, R2, 0x300, RZ, 0xc0, !PT ;  /* 0x0000030002027812 */ /* 0x000fe200078ec0ff */
[----:B------:R-:W4:Y:S01]  /*14dc0*/  @!P1 SYNCS.CCTL.IV [UR10+0x10008] ;  /* 0x01000800ff0099b1 */ /* 0x000f22000800000a */
[----:B------:R-:W-:Y:S01]  /*14dd0*/  IADD3 R3, PT, PT, R0, UR10, R3 ;  /* 0x0000000a00037c10 */ /* 0x000fe2000fffe003 */
[----:B------:R-:W-:Y:S01]  /*14de0*/  NOP ;  /* 0x0000000000007918 */ /* 0x000fe20000000000 */
[----:B-1----:R-:W-:-:S03]  /*14df0*/  LOP3.LUT R42, R38, 0x7f, RZ, 0xc0, !PT ;  /* 0x0000007f262a7812 */ /* 0x002fc600078ec0ff */
[----:B------:R-:W-:Y:S01]  /*14e00*/  IMAD.IADD R0, R2, 0x1, R3 ;  /* 0x0000000102007824 */ /* 0x000fe200078e0203 */
[----:B0-----:R-:W-:Y:S02]  /*14e10*/  F2FP.BF16.F32.PACK_AB R4, R6, R4 ;  /* 0x000000040604723e */ /* 0x001fe400000010ff */
[----:B------:R-:W-:Y:S02]  /*14e20*/  F2FP.BF16.F32.PACK_AB R36, R7, R5 ;  /* 0x000000050724723e */ /* 0x000fe400000010ff */
[----:B------:R-:W-:Y:S02]  /*14e30*/  F2FP.BF16.F32.PACK_AB R5, R10, R8 ;  /* 0x000000080a05723e */ /* 0x000fe400000010ff */
[----:B------:R-:W-:Y:S02]  /*14e40*/  F2FP.BF16.F32.PACK_AB R37, R11, R9 ;  /* 0x000000090b25723e */ /* 0x000fe400000010ff */
[----:B------:R-:W-:Y:S02]  /*14e50*/  F2FP.BF16.F32.PACK_AB R6, R14, R12 ;  /* 0x0000000c0e06723e */ /* 0x000fe400000010ff */
[----:B------:R-:W-:-:S02]  /*14e60*/  F2FP.BF16.F32.PACK_AB R38, R15, R13 ;  /* 0x0000000d0f26723e */ /* 0x000fc400000010ff */
[----:B------:R-:W-:Y:S02]  /*14e70*/  F2FP.BF16.F32.PACK_AB R7, R18, R16 ;  /* 0x000000101207723e */ /* 0x000fe400000010ff */
[----:B------:R-:W-:Y:S02]  /*14e80*/  F2FP.BF16.F32.PACK_AB R39, R19, R17 ;  /* 0x000000111327723e */ /* 0x000fe400000010ff */
[----:B------:R-:W-:Y:S01]  /*14e90*/  SHF.R.U32.HI R16, RZ, 0x6, R41 ;  /* 0x00000006ff107819 */ /* 0x000fe20000011629 */
[----:B----4-:R0:W-:Y:S01]  /*14ea0*/  STS.128 [R0], R4 ;  /* 0x0000000400007388 */ /* 0x0101e20000000c00 */
[----:B------:R-:W-:Y:S02]  /*14eb0*/  LEA R2, R42, UR10, 0x4 ;  /* 0x0000000a2a027c11 */ /* 0x000fe4000f8e20ff */
[----:B------:R-:W-:Y:S01]  /*14ec0*/  SGXT.U32 R16, R16, 0x1 ;  /* 0x000000011010781a */ /* 0x000fe20000000000 */
[----:B------:R-:W-:Y:S01]  /*14ed0*/  STS.128 [R0+0x400], R36 ;  /* 0x0004002400007388 */ /* 0x000fe20000000c00 */
[----:B------:R-:W-:-:S02]  /*14ee0*/  F2FP.BF16.F32.PACK_AB R20, R22, R20 ;  /* 0x000000141614723e */ /* 0x000fc400000010ff */
[----:B------:R-:W-:Y:S01]  /*14ef0*/  F2FP.BF16.F32.PACK_AB R12, R23, R21 ;  /* 0x00000015170c723e */ /* 0x000fe200000010ff */
[----:B------:R-:W-:Y:S01]  /*14f00*/  BAR.SYNC.DEFER_BLOCKING 0x0 ;  /* 0x0000000000007b1d */ /* 0x000fe20000010000 */
[----:B------:R-:W-:Y:S02]  /*14f10*/  F2FP.BF16.F32.PACK_AB R21, R26, R24 ;  /* 0x000000181a15723e */ /* 0x000fe400000010ff */
[----:B------:R-:W-:Y:S02]  /*14f20*/  F2FP.BF16.F32.PACK_AB R13, R27, R25 ;  /* 0x000000191b0d723e */ /* 0x000fe400000010ff */
[----:B------:R-:W-:Y:S02]  /*14f30*/  F2FP.BF16.F32.PACK_AB R22, R30, R28 ;  /* 0x0000001c1e16723e */ /* 0x000fe400000010ff */
[----:B------:R-:W-:Y:S02]  /*14f40*/  F2FP.BF16.F32.PACK_AB R14, R31, R29 ;  /* 0x0000001d1f0e723e */ /* 0x000fe400000010ff */
[----:B0-----:R-:W-:-:S02]  /*14f50*/  LOP3.LUT R4, R53, R16, RZ, 0xfc, !PT ;  /* 0x0000001035047212 */ /* 0x001fc400078efcff */
[----:B------:R-:W-:Y:S02]  /*14f60*/  F2FP.BF16.F32.PACK_AB R23, R34, R32 ;  /* 0x000000202217723e */ /* 0x000fe400000010ff */
[----:B------:R-:W-:Y:S02]  /*14f70*/  F2FP.BF16.F32.PACK_AB R15, R35, R33 ;  /* 0x00000021230f723e */ /* 0x000fe400000010ff */
[C-C-:B------:R-:W-:Y:S02]  /*14f80*/  LOP3.LUT R28, R53.reuse, 0x2, R16.reuse, 0xfe, !PT ;  /* 0x00000002351c7812 */ /* 0x140fe400078efe10 */
[C-C-:B------:R-:W-:Y:S02]  /*14f90*/  LOP3.LUT R30, R53.reuse, 0x4, R16.reuse, 0xfe, !PT ;  /* 0x00000004351e7812 */ /* 0x140fe400078efe10 */
[----:B------:R-:W-:Y:S01]  /*14fa0*/  LOP3.LUT R29, R53, 0x6, R16, 0xfe, !PT ;  /* 0x00000006351d7812 */ /* 0x000fe200078efe10 */
[----:B------:R-:W0:Y:S02]  /*14fb0*/  LDS.128 R8, [R2] ;  /* 0x0000000002087984 */ /* 0x000e240000000c00 */
[----:B0-----:R-:W-:-:S02]  /*14fc0*/  PRMT R31, R8, 0x7632, R31 ;  /* 0x00007632081f7816 */ /* 0x001fc4000000001f */
[C---:B--2---:R-:W-:Y:S01]  /*14fd0*/  ISETP.GE.AND P0, PT, R40.reuse, UR14, PT ;  /* 0x0000000e28007c0c */ /* 0x044fe2000bf06270 */
[----:B---3--:R-:W-:-:S03]  /*14fe0*/  IMAD R3, R40, UR4, RZ ;  /* 0x0000000428037c24 */ /* 0x008fc6000f8e02ff */
[C---:B------:R-:W-:Y:S01]  /*14ff0*/  ISETP.LT.AND P3, PT, R4.reuse, UR15, !P0 ;  /* 0x0000000f04007c0c */ /* 0x040fe2000c761270 */
[----:B------:R-:W-:Y:S01]  /*15000*/  IMAD R4, R4, UR5, RZ ;  /* 0x0000000504047c24 */ /* 0x000fe2000f8e02ff */
[C---:B------:R-:W-:Y:S02]  /*15010*/  LEA R17, P1, R3.reuse, UR12, 0x1 ;  /* 0x0000000c03117c11 */ /* 0x040fe4000f8208ff */
[C---:B------:R-:W-:Y:S01]  /*15020*/  ISETP.LT.AND P2, PT, R28.reuse, UR15, !P0 ;  /* 0x0000000f1c007c0c */ /* 0x040fe2000c741270 */
[----:B------:R-:W-:Y:S01]  /*15030*/  IMAD R28, R28, UR5, RZ ;  /* 0x000000051c1c7c24 */ /* 0x000fe2000f8e02ff */
[----:B------:R-:W-:Y:S02]  /*15040*/  LEA.HI.X.SX32 R3, R3, UR13, 0x1, P1 ;  /* 0x0000000d03037c11 */ /* 0x000fe400088f0eff */
[----:B------:R-:W-:Y:S02]  /*15050*/  LEA R18, P4, R4, R17, 0x1 ;  /* 0x0000001104127211 */ /* 0x000fe400078808ff */
[C---:B------:R-:W-:Y:S01]  /*15060*/  ISETP.LT.AND P1, PT, R30.reuse, UR15, !P0 ;  /* 0x0000000f1e007c0c */ /* 0x040fe2000c721270 */
[----:B------:R-:W-:Y:S01]  /*15070*/  IMAD R30, R30, UR5, RZ ;  /* 0x000000051e1e7c24 */ /* 0x000fe2000f8e02ff */
[----:B------:R-:W-:-:S02]  /*15080*/  LEA.HI.X.SX32 R19, R4, R3, 0x1, P4 ;  /* 0x0000000304137211 */ /* 0x000fc400020f0eff */
[----:B------:R-:W-:Y:S01]  /*15090*/  LDS.128 R4, [R2+0x800] ;  /* 0x0008000002047984 */ /* 0x000fe20000000c00 */
[----:B------:R-:W-:Y:S01]  /*150a0*/  BAR.SYNC.DEFER_BLOCKING 0x0 ;  /* 0x0000000000007b1d */ /* 0x000fe20000010000 */
[-C--:B------:R-:W-:Y:S02]  /*150b0*/  LEA R24, P5, R28, R17.reuse, 0x1 ;  /* 0x000000111c187211 */ /* 0x080fe400078a08ff */
[----:B------:R-:W-:Y:S02]  /*150c0*/  LEA R26, P4, R30, R17, 0x1 ;  /* 0x000000111e1a7211 */ /* 0x000fe400078808ff */
[-C--:B------:R-:W-:Y:S02]  /*150d0*/  LEA.HI.X.SX32 R25, R28, R3.reuse, 0x1, P5 ;  /* 0x000000031c197211 */ /* 0x080fe400028f0eff */
[----:B------:R-:W-:Y:S02]  /*150e0*/  LEA.HI.X.SX32 R27, R30, R3, 0x1, P4 ;  /* 0x000000031e1b7211 */ /* 0x000fe400020f0eff */
[--C-:B------:R-:W-:Y:S01]  /*150f0*/  LOP3.LUT R28, R53, 0x8, R16.reuse, 0xfe, !PT ;  /* 0x00000008351c7812 */ /* 0x100fe200078efe10 */
[----:B------:R0:W-:Y:S04]  /*15100*/  STS.128 [R0], R20 ;  /* 0x0000001400007388 */ /* 0x0001e80000000c00 */
[----:B------:R1:W-:Y:S01]  /*15110*/  STS.128 [R0+0x400], R12 ;  /* 0x0004000c00007388 */ /* 0x0003e20000000c00 */
[----:B------:R-:W-:Y:S01]  /*15120*/  BAR.SYNC.DEFER_BLOCKING 0x0 ;  /* 0x0000000000007b1d */ /* 0x000fe20000010000 */
[----:B0-----:R-:W-:Y:S01]  /*15130*/  PRMT R21, R9, 0x7632, R21 ;  /* 0x0000763209157816 */ /* 0x001fe20000000015 */
[----:B-1----:R-:W-:Y:S01]  /*15140*/  IMAD R0, R29, UR5, RZ ;  /* 0x000000051d007c24 */ /* 0x002fe2000f8e02ff */
[----:B------:R-:W-:-:S02]  /*15150*/  LOP3.LUT R12, R53, 0xc, R16, 0xfe, !PT ;  /* 0x0000000c350c7812 */ /* 0x000fc400078efe10 */
[----:B------:R-:W-:Y:S01]  /*15160*/  LOP3.LUT R13, R53, 0xa, R16, 0xfe, !PT ;  /* 0x0000000a350d7812 */ /* 0x000fe200078efe10 */
[----:B------:R0:W-:Y:S01]  /*15170*/  @P3 STG.E.U16 desc[UR22][R18.64], R8 ;  /* 0x0000000812003986 */ /* 0x0001e2000c101516 */
[C---:B------:R-:W-:Y:S01]  /*15180*/  ISETP.LT.AND P3, PT, R28.reuse, UR15, !P0 ;  /* 0x0000000f1c007c0c */ /* 0x040fe2000c761270 */
[----:B------:R-:W-:Y:S02]  /*15190*/  IMAD R28, R28, UR5, RZ ;  /* 0x000000051c1c7c24 */ /* 0x000fe4000f8e02ff */
[----:B------:R1:W-:Y:S01]  /*151a0*/  @P2 STG.E.U16 desc[UR22][R24.64], R31 ;  /* 0x0000001f18002986 */ /* 0x0003e2000c101516 */
[----:B------:R-:W-:-:S03]  /*151b0*/  ISETP.LT.AND P2, PT, R29, UR15, !P0 ;  /* 0x0000000f1d007c0c */ /* 0x000fc6000c741270 */
[----:B------:R2:W-:Y:S01]  /*151c0*/  @P1 STG.E.U16 desc[UR22][R26.64], R9 ;  /* 0x000000091a001986 */ /* 0x0005e2000c101516 */
[C---:B------:R-:W-:Y:S02]  /*151d0*/  ISETP.LT.AND P1, PT, R13.reuse, UR15, !P0 ;  /* 0x0000000f0d007c0c */ /* 0x040fe4000c721270 */
[-C--:B0-----:R-:W-:Y:S02]  /*151e0*/  LEA R18, P4, R0, R17.reuse, 0x1 ;  /* 0x0000001100127211 */ /* 0x081fe400078808ff */
[----:B------:R-:W-:Y:S02]  /*151f0*/  LEA R8, P5, R28, R17, 0x1 ;  /* 0x000000111c087211 */ /* 0x000fe400078a08ff */
[-C--:B------:R-:W-:Y:S01]  /*15200*/  LEA.HI.X.SX32 R19, R0, R3.reuse, 0x1, P4 ;  /* 0x0000000300137211 */ /* 0x080fe200020f0eff */
[----:B-1----:R-:W-:Y:S01]  /*15210*/  IMAD R24, R13, UR5, RZ ;  /* 0x000000050d187c24 */ /* 0x002fe2000f8e02ff */
[C---:B------:R-:W-:Y:S01]  /*15220*/  ISETP.LT.AND P4, PT, R12.reuse, UR15, !P0 ;  /* 0x0000000f0c007c0c */ /* 0x040fe2000c781270 */
[----:B------:R-:W-:Y:S01]  /*15230*/  IMAD R0, R12, UR5, RZ ;  /* 0x000000050c007c24 */ /* 0x000fe2000f8e02ff */
[----:B--2---:R-:W-:Y:S01]  /*15240*/  LEA.HI.X.SX32 R9, R28, R3, 0x1, P5 ;  /* 0x000000031c097211 */ /* 0x004fe200028f0eff */
[----:B------:R-:W0:Y:S01]  /*15250*/  LDS.128 R12, [R2] ;  /* 0x00000000020c7984 */ /* 0x000e220000000c00 */
[----:B------:R-:W-:-:S02]  /*15260*/  LOP3.LUT R26, R53, 0x12, R16, 0xfe, !PT ;  /* 0x00000012351a7812 */ /* 0x000fc400078efe10 */
[-C--:B------:R-:W-:Y:S01]  /*15270*/  LEA R22, P6, R0, R17.reuse, 0x1 ;  /* 0x0000001100167211 */ /* 0x080fe200078c08ff */
[----:B------:R1:W-:Y:S01]  /*15280*/  @P2 STG.E.U16 desc[UR22][R18.64], R21 ;  /* 0x0000001512002986 */ /* 0x0003e2000c101516 */
[----:B------:R-:W-:Y:S02]  /*15290*/  LEA R20, P2, R24, R17, 0x1 ;  /* 0x0000001118147211 */ /* 0x000fe400078408ff */
[-C--:B------:R-:W-:Y:S01]  /*152a0*/  LEA.HI.X.SX32 R23, R0, R3.reuse, 0x1, P6 ;  /* 0x0000000300177211 */ /* 0x080fe200030f0eff */
[----:B------:R2:W-:Y:S01]  /*152b0*/  @P3 STG.E.U16 desc[UR22][R8.64], R10 ;  /* 0x0000000a08003986 */ /* 0x0005e2000c101516 */
[----:B------:R-:W-:Y:S02]  /*152c0*/  LOP3.LUT R0, R53, 0xe, R16, 0xfe, !PT ;  /* 0x0000000e35007812 */ /* 0x000fe400078efe10 */
[----:B------:R-:W-:Y:S02]  /*152d0*/  PRMT R25, R11, 0x7632, R25 ;  /* 0x000076320b197816 */ /* 0x000fe40000000019 */
[----:B-1----:R-:W-:-:S02]  /*152e0*/  LEA.HI.X.SX32 R21, R24, R3, 0x1, P2 ;  /* 0x0000000318157211 */ /* 0x002fc400010f0eff */
[----:B------:R-:W-:Y:S02]  /*152f0*/  PRMT R19, R10, 0x7632, R19 ;  /* 0x000076320a137816 */ /* 0x000fe40000000013 */
[C---:B------:R-:W-:Y:S01]  /*15300*/  ISETP.LT.AND P2, PT, R0.reuse, UR15, !P0 ;  /* 0x0000000f00007c0c */ /* 0x040fe2000c741270 */
[----:B------:R-:W-:Y:S01]  /*15310*/  IMAD R0, R0, UR5, RZ ;  /* 0x0000000500007c24 */ /* 0x000fe2000f8e02ff */
[C-C-:B------:R-:W-:Y:S01]  /*15320*/  LOP3.LUT R24, R53.reuse, 0x10, R16.reuse, 0xfe, !PT ;  /* 0x0000001035187812 */ /* 0x140fe200078efe10 */
[----:B------:R1:W-:Y:S01]  /*15330*/  @P1 STG.E.U16 desc[UR22][R20.64], R19 ;  /* 0x0000001314001986 */ /* 0x0003e2000c101516 */
[----:B------:R-:W-:Y:S02]  /*15340*/  LOP3.LUT R18, R53, 0x14, R16, 0xfe, !PT ;  /* 0x0000001435127812 */ /* 0x000fe400078efe10 */
[----:B--2---:R-:W-:Y:S01]  /*15350*/  LEA R8, P1, R0, R17, 0x1 ;  /* 0x0000001100087211 */ /* 0x004fe200078208ff */
[----:B------:R2:W-:Y:S01]  /*15360*/  @P4 STG.E.U16 desc[UR22][R22.64], R11 ;  /* 0x0000000b16004986 */ /* 0x0005e2000c101516 */
[C---:B------:R-:W-:Y:S01]  /*15370*/  ISETP.LT.AND P3, PT, R24.reuse, UR15, !P0 ;  /* 0x0000000f18007c0c */ /* 0x040fe2000c761270 */
[----:B------:R-:W-:Y:S01]  /*15380*/  IMAD R24, R24, UR5, RZ ;  /* 0x0000000518187c24 */ /* 0x000fe2000f8e02ff */
[C---:B------:R-:W-:Y:S01]  /*15390*/  ISETP.LT.AND P4, PT, R26.reuse, UR15, !P0 ;  /* 0x0000000f1a007c0c */ /* 0x040fe2000c781270 */
[----:B------:R-:W-:Y:S01]  /*153a0*/  IMAD R26, R26, UR5, RZ ;  /* 0x000000051a1a7c24 */ /* 0x000fe2000f8e02ff */
[----:B------:R-:W-:Y:S01]  /*153b0*/  LEA.HI.X.SX32 R9, R0, R3, 0x1, P1 ;  /* 0x0000000300097211 */ /* 0x000fe200008f0eff */
[----:B------:R-:W-:Y:S01]  /*153c0*/  IMAD R0, R18, UR5, RZ ;  /* 0x0000000512007c24 */ /* 0x000fe2000f8e02ff */
[----:B------:R-:W-:-:S02]  /*153d0*/  LEA R10, P5, R24, R17, 0x1 ;  /* 0x00000011180a7211 */ /* 0x000fc400078a08ff */
[----:B------:R-:W-:Y:S01]  /*153e0*/  ISETP.LT.AND P1, PT, R18, UR15, !P0 ;  /* 0x0000000f12007c0c */ /* 0x000fe2000c721270 */
[----:B------:R0:W-:Y:S01]  /*153f0*/  @P2 STG.E.U16 desc[UR22][R8.64], R25 ;  /* 0x0000001908002986 */ /* 0x0001e2000c101516 */
[-C--:B------:R-:W-:Y:S02]  /*15400*/  LEA R18, P6, R26, R17.reuse, 0x1 ;  /* 0x000000111a127211 */ /* 0x080fe400078c08ff */
[----:B-1----:R-:W-:Y:S02]  /*15410*/  LEA R20, P2, R0, R17, 0x1 ;  /* 0x0000001100147211 */ /* 0x002fe400078408ff */
[----:B--2---:R-:W-:Y:S02]  /*15420*/  LOP3.LUT R22, R53, 0x16, R16, 0xfe, !PT ;  /* 0x0000001635167812 */ /* 0x004fe400078efe10 */
[-C--:B------:R-:W-:Y:S02]  /*15430*/  LEA.HI.X.SX32 R11, R24, R3.reuse, 0x1, P5 ;  /* 0x00000003180b7211 */ /* 0x080fe400028f0eff */
[----:B------:R-:W-:-:S02]  /*15440*/  LEA.HI.X.SX32 R19, R26, R3, 0x1, P6 ;  /* 0x000000031a137211 */ /* 0x000fc400030f0eff */
[----:B------:R-:W-:Y:S01]  /*15450*/  LEA.HI.X.SX32 R21, R0, R3, 0x1, P2 ;  /* 0x0000000300157211 */ /* 0x000fe200010f0eff */
[----:B------:R-:W-:Y:S01]  /*15460*/  IMAD R0, R22, UR5, RZ ;  /* 0x0000000516007c24 */ /* 0x000fe2000f8e02ff */
[----:B0-----:R-:W-:Y:S01]  /*15470*/  PRMT R9, R12, 0x7632, R9 ;  /* 0x000076320c097816 */ /* 0x001fe20000000009 */
[----:B------:R0:W-:Y:S01]  /*15480*/  @P3 STG.E.U16 desc[UR22][R10.64], R12 ;  /* 0x0000000c0a003986 */ /* 0x0001e2000c101516 */
[----:B------:R-:W-:Y:S02]  /*15490*/  ISETP.LT.AND P2, PT, R22, UR15, !P0 ;  /* 0x0000000f16007c0c */ /* 0x000fe4000c741270 */
[C-C-:B------:R-:W-:Y:S01]  /*154a0*/  LOP3.LUT R24, R53.reuse, 0x1a, R16.reuse, 0xfe, !PT ;  /* 0x0000001a35187812 */ /* 0x140fe200078efe10 */
[----:B------:R1:W-:Y:S01]  /*154b0*/  @P4 STG.E.U16 desc[UR22][R18.64], R9 ;  /* 0x0000000912004986 */ /* 0x0003e2000c101516 */
[----:B------:R-:W-:Y:S02]  /*154c0*/  LEA R8, P4, R0, R17, 0x1 ;  /* 0x0000001100087211 */ /* 0x000fe400078808ff */
[C-C-:B------:R-:W-:Y:S01]  /*154d0*/  LOP3.LUT R22, R53.reuse, 0x18, R16.reuse, 0xfe, !PT ;  /* 0x0000001835167812 */ /* 0x140fe200078efe10 */
[----:B------:R2:W-:Y:S01]  /*154e0*/  @P1 STG.E.U16 desc[UR22][R20.64], R13 ;  /* 0x0000000d14001986 */ /* 0x0005e2000c101516 */
[----:B------:R-:W-:-:S02]  /*154f0*/  LOP3.LUT R23, R53, 0x1c, R16, 0xfe, !PT ;  /* 0x0000001c35177812 */ /* 0x000fc400078efe10 */
[C---:B------:R-:W-:Y:S01]  /*15500*/  ISETP.LT.AND P3, PT, R22.reuse, UR15, !P0 ;  /* 0x0000000f16007c0c */ /* 0x040fe2000c761270 */
[----:B------:R-:W-:Y:S01]  /*15510*/  IMAD R22, R22, UR5, RZ ;  /* 0x0000000516167c24 */ /* 0x000fe2000f8e02ff */
[----:B0-----:R-:W-:Y:S02]  /*15520*/  PRMT R11, R13, 0x7632, R11 ;  /* 0x000076320d0b7816 */ /* 0x001fe4000000000b */
[----:B------:R-:W-:Y:S02]  /*15530*/  ISETP.LT.AND P1, PT, R24, UR15, !P0 ;  /* 0x0000000f18007c0c */ /* 0x000fe4000c721270 */
[----:B-1----:R-:W-:Y:S01]  /*15540*/  LEA.HI.X.SX32 R9, R0, R3, 0x1, P4 ;  /* 0x0000000300097211 */ /* 0x002fe200020f0eff */
[----:B------:R-:W-:Y:S01]  /*15550*/  IMAD R0, R24, UR5, RZ ;  /* 0x0000000518007c24 */ /* 0x000fe2000f8e02ff */
[-C--:B------:R-:W-:Y:S01]  /*15560*/  LEA R10, P5, R22, R17.reuse, 0x1 ;  /* 0x00000011160a7211 */ /* 0x080fe200078a08ff */
[C---:B--2---:R-:W-:Y:S01]  /*15570*/  IMAD R20, R23.reuse, UR5, RZ ;  /* 0x0000000517147c24 */ /* 0x044fe2000f8e02ff */
[----:B------:R-:W-:Y:S01]  /*15580*/  ISETP.LT.AND P4, PT, R23, UR15, !P0 ;  /* 0x0000000f17007c0c */ /* 0x000fe2000c781270 */
[----:B------:R0:W-:Y:S01]  /*15590*/  @P2 STG.E.U16 desc[UR22][R8.64], R11 ;  /* 0x0000000b08002986 */ /* 0x0001e2000c101516 */
[----:B------:R-:W-:-:S02]  /*155a0*/  LEA R12, P2, R0, R17, 0x1 ;  /* 0x00000011000c7211 */ /* 0x000fc400078408ff */
[----:B------:R-:W-:Y:S02]  /*155b0*/  LEA R18, P6, R20, R17, 0x1 ;  /* 0x0000001114127211 */ /* 0x000fe400078c08ff */
[-C--:B------:R-:W-:Y:S02]  /*155c0*/  LEA.HI.X.SX32 R13, R0, R3.reuse, 0x1, P2 ;  /* 0x00000003000d7211 */ /* 0x080fe400010f0eff */
[----:B------:R-:W-:Y:S02]  /*155d0*/  LOP3.LUT R0, R53, 0x1e, R16, 0xfe, !PT ;  /* 0x0000001e35007812 */ /* 0x000fe400078efe10 */
[-C--:B------:R-:W-:Y:S02]  /*155e0*/  LEA.HI.X.SX32 R19, R20, R3.reuse, 0x1, P6 ;  /* 0x0000000314137211 */ /* 0x080fe400030f0eff */
[C---:B------:R-:W-:Y:S01]  /*155f0*/  ISETP.LT.AND P2, PT, R0.reuse, UR15, !P0 ;  /* 0x0000000f00007c0c */ /* 0x040fe2000c741270 */
[----:B------:R-:W-:Y:S01]  /*15600*/  IMAD R0, R0, UR5, RZ ;  /* 0x0000000500007c24 */ /* 0x000fe2000f8e02ff */
[----:B0-----:R-:W-:-:S02]  /*15610*/  LEA.HI.X.SX32 R11, R22, R3, 0x1, P5 ;  /* 0x00000003160b7211 */ /* 0x001fc400028f0eff */
[----:B------:R-:W-:Y:S02]  /*15620*/  PRMT R9, R14, 0x7632, R9 ;  /* 0x000076320e097816 */ /* 0x000fe40000000009 */
[C-C-:B------:R-:W-:Y:S01]  /*15630*/  LOP3.LUT R20, R53.reuse, 0x20, R16.reuse, 0xfe, !PT ;  /* 0x0000002035147812 */ /* 0x140fe200078efe10 */
[----:B------:R0:W-:Y:S01]  /*15640*/  @P3 STG.E.U16 desc[UR22][R10.64], R14 ;  /* 0x0000000e0a003986 */ /* 0x0001e2000c101516 */
[C-C-:B------:R-:W-:Y:S02]  /*15650*/  LOP3.LUT R22, R53.reuse, 0x22, R16.reuse, 0xfe, !PT ;  /* 0x0000002235167812 */ /* 0x140fe400078efe10 */
[----:B------:R-:W-:Y:S01]  /*15660*/  ISETP.LT.AND P3, PT, R20, UR15, !P0 ;  /* 0x0000000f14007c0c */ /* 0x000fe2000c761270 */
[----:B------:R1:W-:Y:S01]  /*15670*/  @P1 STG.E.U16 desc[UR22][R12.64], R9 ;  /* 0x000000090c001986 */ /* 0x0003e2000c101516 */
[----:B------:R-:W-:Y:S01]  /*15680*/  LEA R8, P1, R0, R17, 0x1 ;  /* 0x0000001100087211 */ /* 0x000fe200078208ff */
[----:B------:R-:W-:Y:S01]  /*15690*/  IMAD R20, R20, UR5, RZ ;  /* 0x0000000514147c24 */ /* 0x000fe2000f8e02ff */
[C-C-:B------:R-:W-:Y:S01]  /*156a0*/  LOP3.LUT R21, R53.reuse, 0x3e, R16.reuse, 0xfe, !PT ;  /* 0x0000003e35157812 */ /* 0x140fe200078efe10 */
[----:B------:R2:W-:Y:S01]  /*156b0*/  @P4 STG.E.U16 desc[UR22][R18.64], R15 ;  /* 0x0000000f12004986 */ /* 0x0005e2000c101516 */
[C---:B------:R-:W-:Y:S01]  /*156c0*/  ISETP.LT.AND P4, PT, R22.reuse, UR15, !P0 ;  /* 0x0000000f16007c0c */ /* 0x040fe2000c781270 */
[----:B------:R-:W-:Y:S01]  /*156d0*/  IMAD R22, R22, UR5, RZ ;  /* 0x0000000516167c24 */ /* 0x000fe2000f8e02ff */
[----:B------:R-:W-:-:S02]  /*156e0*/  LOP3.LUT R23, R53, 0x3a, R16, 0xfe, !PT ;  /* 0x0000003a35177812 */ /* 0x000fc400078efe10 */
[--C-:B0-----:R-:W-:Y:S02]  /*156f0*/  LOP3.LUT R11, R53, 0x24, R16.reuse, 0xfe, !PT ;  /* 0x00000024350b7812 */ /* 0x101fe400078efe10 */
[----:B------:R-:W-:Y:S02]  /*15700*/  LEA R10, P5, R20, R17, 0x1 ;  /* 0x00000011140a7211 */ /* 0x000fe400078a08ff */
[----:B-1----:R-:W-:Y:S02]  /*15710*/  PRMT R13, R15, 0x7632, R13 ;  /* 0x000076320f0d7816 */ /* 0x002fe4000000000d */
[----:B------:R-:W-:Y:S01]  /*15720*/  LEA.HI.X.SX32 R9, R0, R3, 0x1, P1 ;  /* 0x0000000300097211 */ /* 0x000fe200008f0eff */
[----:B------:R-:W-:Y:S01]  /*15730*/  IMAD R0, R11, UR5, RZ ;  /* 0x000000050b007c24 */ /* 0x000fe2000f8e02ff */
[-C--:B------:R-:W-:Y:S02]  /*15740*/  LEA R12, P6, R22, R17.reuse, 0x1 ;  /* 0x00000011160c7211 */ /* 0x080fe400078c08ff */
[----:B--2---:R-:W-:Y:S01]  /*15750*/  LOP3.LUT R18, R53, 0x26, R16, 0xfe, !PT ;  /* 0x0000002635127812 */ /* 0x004fe200078efe10 */
[----:B------:R0:W-:Y:S01]  /*15760*/  @P2 STG.E.U16 desc[UR22][R8.64], R13 ;  /* 0x0000000d08002986 */ /* 0x0001e2000c101516 */
[----:B------:R-:W-:-:S02]  /*15770*/  LEA R14, P2, R0, R17, 0x1 ;  /* 0x00000011000e7211 */ /* 0x000fc400078408ff */
[----:B------:R-:W-:Y:S02]  /*15780*/  ISETP.LT.AND P1, PT, R11, UR15, !P0 ;  /* 0x0000000f0b007c0c */ /* 0x000fe4000c721270 */
[-C--:B------:R-:W-:Y:S02]  /*15790*/  LEA.HI.X.SX32 R11, R20, R3.reuse, 0x1, P5 ;  /* 0x00000003140b7211 */ /* 0x080fe400028f0eff */
[-C--:B------:R-:W-:Y:S01]  /*157a0*/  LEA.HI.X.SX32 R15, R0, R3.reuse, 0x1, P2 ;  /* 0x00000003000f7211 */ /* 0x080fe200010f0eff */
[C---:B------:R-:W-:Y:S01]  /*157b0*/  IMAD R0, R18.reuse, UR5, RZ ;  /* 0x0000000512007c24 */ /* 0x040fe2000f8e02ff */
[----:B------:R-:W-:Y:S01]  /*157c0*/  ISETP.LT.AND P2, PT, R18, UR15, !P0 ;  /* 0x0000000f12007c0c */ /* 0x000fe2000c741270 */
[----:B------:R-:W-:Y:S01]  /*157d0*/  @P3 STG.E.U16 desc[UR22][R10.64], R4 ;  /* 0x000000040a003986 */ /* 0x000fe2000c101516 */
[----:B------:R-:W-:Y:S02]  /*157e0*/  LOP3.LUT R20, R53, 0x28, R16, 0xfe, !PT ;  /* 0x0000002835147812 */ /* 0x000fe400078efe10 */
[----:B0-----:R-:W-:-:S02]  /*157f0*/  LEA.HI.X.SX32 R13, R22, R3, 0x1, P6 ;  /* 0x00000003160d7211 */ /* 0x001fc400030f0eff */
[----:B------:R-:W-:Y:S02]  /*15800*/  PRMT R9, R4, 0x7632, R9 ;  /* 0x0000763204097816 */ /* 0x000fe40000000009 */
[C-C-:B------:R-:W-:Y:S02]  /*15810*/  LOP3.LUT R8, R53.reuse, 0x2c, R16.reuse, 0xfe, !PT ;  /* 0x0000002c35087812 */ /* 0x140fe400078efe10 */
[----:B------:R-:W-:Y:S01]  /*15820*/  LOP3.LUT R22, R53, 0x2a, R16, 0xfe, !PT ;  /* 0x0000002a35167812 */ /* 0x000fe200078efe10 */
[----:B------:R0:W-:Y:S01]  /*15830*/  @P4 STG.E.U16 desc[UR22][R12.64], R9 ;  /* 0x000000090c004986 */ /* 0x0001e2000c101516 */
[----:B------:R-:W-:Y:S02]  /*15840*/  LEA R18, P4, R0, R17, 0x1 ;  /* 0x0000001100127211 */ /* 0x000fe400078808ff */
[----:B------:R-:W-:Y:S01]  /*15850*/  ISETP.LT.AND P3, PT, R20, UR15, !P0 ;  /* 0x0000000f14007c0c */ /* 0x000fe2000c761270 */
[----:B------:R1:W-:Y:S01]  /*15860*/  @P1 STG.E.U16 desc[UR22][R14.64], R5 ;  /* 0x000000050e001986 */ /* 0x0003e2000c101516 */
[----:B------:R-:W-:Y:S01]  /*15870*/  LEA.HI.X.SX32 R19, R0, R3, 0x1, P4 ;  /* 0x0000000300137211 */ /* 0x000fe200020f0eff */
[C---:B------:R-:W-:Y:S01]  /*15880*/  IMAD R0, R8.reuse, UR5, RZ ;  /* 0x0000000508007c24 */ /* 0x040fe2000f8e02ff */
[----:B------:R-:W-:Y:S01]  /*15890*/  ISETP.LT.AND P4, PT, R8, UR15, !P0 ;  /* 0x0000000f08007c0c */ /* 0x000fe2000c781270 */
[----:B------:R-:W-:Y:S01]  /*158a0*/  IMAD R20, R20, UR5, RZ ;  /* 0x0000000514147c24 */ /* 0x000fe2000f8e02ff */
[----:B------:R2:W3:Y:S01]  /*158b0*/  LDS.128 R8, [R2+0x800] ;  /* 0x0008000002087984 */ /* 0x0004e20000000c00 */
[C---:B------:R-:W-:Y:S01]  /*158c0*/  ISETP.LT.AND P1, PT, R22.reuse, UR15, !P0 ;  /* 0x0000000f16007c0c */ /* 0x040fe2000c721270 */
[----:B------:R-:W-:Y:S01]  /*158d0*/  IMAD R22, R22, UR5, RZ ;  /* 0x0000000516167c24 */ /* 0x000fe2000f8e02ff */
[----:B0-----:R-:W-:-:S02]  /*158e0*/  PRMT R13, R5, 0x7632, R13 ;  /* 0x00007632050d7816 */ /* 0x001fc4000000000d */
[-C--:B------:R-:W-:Y:S02]  /*158f0*/  LEA R4, P5, R20, R17.reuse, 0x1 ;  /* 0x0000001114047211 */ /* 0x080fe400078a08ff */
[-C--:B-1----:R-:W-:Y:S01]  /*15900*/  LEA R14, P6, R0, R17.reuse, 0x1 ;  /* 0x00000011000e7211 */ /* 0x082fe200078c08ff */
[----:B------:R0:W-:Y:S01]  /*15910*/  @P2 STG.E.U16 desc[UR22][R18.64], R13 ;  /* 0x0000000d12002986 */ /* 0x0001e2000c101516 */
[----:B------:R-:W-:Y:S02]  /*15920*/  LEA R12, P2, R22, R17, 0x1 ;  /* 0x00000011160c7211 */ /* 0x000fe400078408ff */
[-C--:B------:R-:W-:Y:S02]  /*15930*/  LEA.HI.X.SX32 R5, R20, R3.reuse, 0x1, P5 ;  /* 0x0000000314057211 */ /* 0x080fe400028f0eff */
[----:B------:R-:W-:Y:S02]  /*15940*/  PRMT R20, R6, 0x7632, R20 ;  /* 0x0000763206147816 */ /* 0x000fe40000000014 */
[----:B------:R-:W-:Y:S01]  /*15950*/  LEA.HI.X.SX32 R15, R0, R3, 0x1, P6 ;  /* 0x00000003000f7211 */ /* 0x000fe200030f0eff */
[----:B------:R1:W-:Y:S01]  /*15960*/  @P3 STG.E.U16 desc[UR22][R4.64], R6 ;  /* 0x0000000604003986 */ /* 0x0003e2000c101516 */
[----:B------:R-:W-:-:S02]  /*15970*/  LOP3.LUT R0, R53, 0x2e, R16, 0xfe, !PT ;  /* 0x0000002e35007812 */ /* 0x000fc400078efe10 */
[C-C-:B--2---:R-:W-:Y:S02]  /*15980*/  LOP3.LUT R2, R53.reuse, 0x30, R16.reuse, 0xfe, !PT ;  /* 0x0000003035027812 */ /* 0x144fe400078efe10 */
[----:B0-----:R-:W-:Y:S02]  /*15990*/  LEA.HI.X.SX32 R13, R22, R3, 0x1, P2 ;  /* 0x00000003160d7211 */ /* 0x001fe400010f0eff */
[C---:B------:R-:W-:Y:S01]  /*159a0*/  ISETP.LT.AND P5, PT, R2.reuse, UR15, !P0 ;  /* 0x0000000f02007c0c */ /* 0x040fe2000c7a1270 */
[----:B------:R-:W-:Y:S01]  /*159b0*/  IMAD R2, R2, UR5, RZ ;  /* 0x0000000502027c24 */ /* 0x000fe2000f8e02ff */
[C-C-:B------:R-:W-:Y:S01]  /*159c0*/  LOP3.LUT R18, R53.reuse, 0x32, R16.reuse, 0xfe, !PT ;  /* 0x0000003235127812 */ /* 0x140fe200078efe10 */
[----:B------:R0:W-:Y:S01]  /*159d0*/  @P1 STG.E.U16 desc[UR22][R12.64], R20 ;  /* 0x000000140c001986 */ /* 0x0001e2000c101516 */
[----:B------:R-:W-:Y:S02]  /*159e0*/  LOP3.LUT R19, R53, 0x3c, R16, 0xfe, !PT ;  /* 0x0000003c35137812 */ /* 0x000fe400078efe10 */
[----:B-1----:R-:W-:Y:S01]  /*159f0*/  LEA R6, P2, R2, R17, 0x1 ;  /* 0x0000001102067211 */ /* 0x002fe200078408ff */
[----:B------:R1:W-:Y:S01]  /*15a00*/  @P4 STG.E.U16 desc[UR22][R14.64], R7 ;  /* 0x000000070e004986 */ /* 0x0003e2000c101516 */
[C---:B------:R-:W-:Y:S01]  /*15a10*/  ISETP.LT.AND P4, PT, R0.reuse, UR15, !P0 ;  /* 0x0000000f00007c0c */ /* 0x040fe2000c781270 */
[----:B------:R-:W-:Y:S01]  /*15a20*/  IMAD R0, R0, UR5, RZ ;  /* 0x0000000500007c24 */ /* 0x000fe2000f8e02ff */
[----:B------:R-:W-:Y:S01]  /*15a30*/  ISETP.LT.AND P6, PT, R18, UR15, !P0 ;  /* 0x0000000f12007c0c */ /* 0x000fe2000c7c1270 */
[----:B------:R-:W-:-:S03]  /*15a40*/  IMAD R22, R19, UR5, RZ ;  /* 0x0000000513167c24 */ /* 0x000fc6000f8e02ff */
[----:B------:R-:W-:Y:S01]  /*15a50*/  LEA R4, P1, R0, R17, 0x1 ;  /* 0x0000001100047211 */ /* 0x000fe200078208ff */
[----:B0-----:R-:W-:-:S03]  /*15a60*/  IMAD R20, R23, UR5, RZ ;  /* 0x0000000517147c24 */ /* 0x001fc6000f8e02ff */
[-C--:B------:R-:W-:Y:S01]  /*15a70*/  LEA.HI.X.SX32 R5, R0, R3.reuse, 0x1, P1 ;  /* 0x0000000300057211 */ /* 0x080fe200008f0eff */
[----:B-1----:R-:W-:Y:S01]  /*15a80*/  IMAD R14, R18, UR5, RZ ;  /* 0x00000005120e7c24 */ /* 0x002fe2000f8e02ff */
[C-C-:B------:R-:W-:Y:S02]  /*15a90*/  LOP3.LUT R18, R53.reuse, 0x38, R16.reuse, 0xfe, !PT ;  /* 0x0000003835127812 */ /* 0x140fe400078efe10 */
[C-C-:B------:R-:W-:Y:S02]  /*15aa0*/  LOP3.LUT R15, R53.reuse, 0x36, R16.reuse, 0xfe, !PT ;  /* 0x00000036350f7812 */ /* 0x140fe400078efe10 */
[--C-:B------:R-:W-:Y:S02]  /*15ab0*/  LOP3.LUT R0, R53, 0x34, R16.reuse, 0xfe, !PT ;  /* 0x0000003435007812 */ /* 0x100fe400078efe10 */
[----:B------:R-:W-:Y:S02]  /*15ac0*/  PRMT R16, R7, 0x7632, R16 ;  /* 0x0000763207107816 */ /* 0x000fe40000000010 */
[----:B------:R-:W-:Y:S01]  /*15ad0*/  LEA.HI.X.SX32 R7, R2, R3, 0x1, P2 ;  /* 0x0000000302077211 */ /* 0x000fe200010f0eff */
[C---:B------:R-:W-:Y:S01]  /*15ae0*/  IMAD R2, R15.reuse, UR5, RZ ;  /* 0x000000050f027c24 */ /* 0x040fe2000f8e02ff */
[----:B------:R-:W-:Y:S01]  /*15af0*/  LEA R12, P3, R14, R17, 0x1 ;  /* 0x000000110e0c7211 */ /* 0x000fe200078608ff */
[----:B------:R0:W-:Y:S01]  /*15b00*/  @P4 STG.E.U16 desc[UR22][R4.64], R16 ;  /* 0x0000001004004986 */ /* 0x0001e2000c101516 */
[----:B------:R-:W-:-:S02]  /*15b10*/  ISETP.LT.AND P4, PT, R15, UR15, !P0 ;  /* 0x0000000f0f007c0c */ /* 0x000fc4000c781270 */
[----:B------:R-:W-:Y:S01]  /*15b20*/  LEA.HI.X.SX32 R13, R14, R3, 0x1, P3 ;  /* 0x000000030e0d7211 */ /* 0x000fe200018f0eff */
[----:B---3--:R1:W-:Y:S01]  /*15b30*/  @P5 STG.E.U16 desc[UR22][R6.64], R8 ;  /* 0x0000000806005986 */ /* 0x0083e2000c101516 */
[----:B------:R-:W-:Y:S02]  /*15b40*/  PRMT R14, R8, 0x7632, R14 ;  /* 0x00007632080e7816 */ /* 0x000fe4000000000e */
[C---:B------:R-:W-:Y:S01]  /*15b50*/  ISETP.LT.AND P5, PT, R0.reuse, UR15, !P0 ;  /* 0x0000000f00007c0c */ /* 0x040fe2000c7a1270 */
[----:B------:R-:W-:Y:S01]  /*15b60*/  IMAD R0, R0, UR5, RZ ;  /* 0x0000000500007c24 */ /* 0x000fe2000f8e02ff */
[C---:B------:R-:W-:Y:S01]  /*15b70*/  ISETP.LT.AND P3, PT, R18.reuse, UR15, !P0 ;  /* 0x0000000f12007c0c */ /* 0x040fe2000c761270 */
[----:B------:R2:W-:Y:S01]  /*15b80*/  @P6 STG.E.U16 desc[UR22][R12.64], R14 ;  /* 0x0000000e0c006986 */ /* 0x0005e2000c101516 */
[----:B------:R-:W-:Y:S02]  /*15b90*/  IMAD R18, R18, UR5, RZ ;  /* 0x0000000512127c24 */ /* 0x000fe4000f8e02ff */
[----:B0-----:R-:W-:-:S02]  /*15ba0*/  LEA R4, P6, R0, R17, 0x1 ;  /* 0x0000001100047211 */ /* 0x001fc400078c08ff */
[----:B-1----:R-:W-:Y:S01]  /*15bb0*/  LEA R6, P1, R2, R17, 0x1 ;  /* 0x0000001102067211 */ /* 0x002fe200078208ff */
[----:B------:R-:W-:Y:S01]  /*15bc0*/  IMAD R8, R21, UR5, RZ ;  /* 0x0000000515087c24 */ /* 0x000fe2000f8e02ff */
[-C--:B------:R-:W-:Y:S02]  /*15bd0*/  LEA.HI.X.SX32 R5, R0, R3.reuse, 0x1, P6 ;  /* 0x0000000300057211 */ /* 0x080fe400030f0eff */
[----:B------:R-:W-:Y:S02]  /*15be0*/  LEA.HI.X.SX32 R7, R2, R3, 0x1, P1 ;  /* 0x0000000302077211 */ /* 0x000fe400008f0eff */
[-C--:B--2---:R-:W-:Y:S01]  /*15bf0*/  LEA R14, P6, R20, R17.reuse, 0x1 ;  /* 0x00000011140e7211 */ /* 0x084fe200078c08ff */
[----:B------:R0:W-:Y:S01]  /*15c00*/  @P5 STG.E.U16 desc[UR22][R4.64], R9 ;  /* 0x0000000904005986 */ /* 0x0001e2000c101516 */
[-C--:B------:R-:W-:Y:S02]  /*15c10*/  LEA R12, P2, R18, R17.reuse, 0x1 ;  /* 0x00000011120c7211 */ /* 0x080fe400078408ff */
[----:B------:R-:W-:-:S02]  /*15c20*/  LEA R16, P1, R22, R17, 0x1 ;  /* 0x0000001116107211 */ /* 0x000fc400078208ff */
[-C--:B------:R-:W-:Y:S02]  /*15c30*/  LEA.HI.X.SX32 R15, R20, R3.reuse, 0x1, P6 ;  /* 0x00000003140f7211 */ /* 0x080fe400030f0eff */
[----:B------:R-:W-:Y:S02]  /*15c40*/  LEA.HI.X.SX32 R13, R18, R3, 0x1, P2 ;  /* 0x00000003120d7211 */ /* 0x000fe400010f0eff */
[----:B------:R-:W-:Y:S02]  /*15c50*/  LEA R2, P6, R8, R17, 0x1 ;  /* 0x0000001108027211 */ /* 0x000fe400078c08ff */
[----:B------:R-:W-:Y:S02]  /*15c60*/  ISETP.LT.AND P2, PT, R23, UR15, !P0 ;  /* 0x0000000f17007c0c */ /* 0x000fe4000c741270 */
[----:B------:R-:W-:Y:S02]  /*15c70*/  LEA.HI.X.SX32 R17, R22, R3, 0x1, P1 ;  /* 0x0000000316117211 */ /* 0x000fe400008f0eff */
[----:B------:R-:W-:-:S02]  /*15c80*/  ISETP.LT.AND P1, PT, R19, UR15, !P0 ;  /* 0x0000000f13007c0c */ /* 0x000fc4000c721270 */
[----:B------:R-:W-:Y:S02]  /*15c90*/  ISETP.LT.AND P0, PT, R21, UR15, !P0 ;  /* 0x0000000f15007c0c */ /* 0x000fe4000c701270 */
[----:B------:R-:W-:Y:S02]  /*15ca0*/  PRMT R0, R9, 0x7632, R0 ;  /* 0x0000763209007816 */ /* 0x000fe40000000000 */
[----:B------:R-:W-:Y:S02]  /*15cb0*/  LEA.HI.X.SX32 R3, R8, R3, 0x1, P6 ;  /* 0x0000000308037211 */ /* 0x000fe400030f0eff */
[----:B0-----:R-:W-:Y:S01]  /*15cc0*/  PRMT R5, R11, 0x7632, R5 ;  /* 0x000076320b057816 */ /* 0x001fe20000000005 */
[----:B------:R0:W-:Y:S04]  /*15cd0*/  @P4 STG.E.U16 desc[UR22][R6.64], R0 ;  /* 0x0000000006004986 */ /* 0x0001e8000c101516 */
[----:B------:R1:W-:Y:S01]  /*15ce0*/  @P3 STG.E.U16 desc[UR22][R12.64], R10 ;  /* 0x0000000a0c003986 */ /* 0x0003e2000c101516 */
[----:B0-----:R-:W-:-:S05]  /*15cf0*/  PRMT R7, R10, 0x7632, R7 ;  /* 0x000076320a077816 */ /* 0x001fca0000000007 */
[----:B------:R1:W-:Y:S04]  /*15d00*/  @P2 STG.E.U16 desc[UR22][R14.64], R7 ;  /* 0x000000070e002986 */ /* 0x0003e8000c101516 */
[----:B------:R1:W-:Y:S04]  /*15d10*/  @P1 STG.E.U16 desc[UR22][R16.64], R11 ;  /* 0x0000000b10001986 */ /* 0x0003e8000c101516 */
[----:B------:R1:W-:Y:S01]  /*15d20*/  @P0 STG.E.U16 desc[UR22][R2.64], R5 ;  /* 0x0000000502000986 */ /* 0x0003e2000c101516 */
[----:B------:R-:W-:Y:S06]  /*15d30*/  BAR.SYNC.DEFER_BLOCKING 0x0 ;  /* 0x0000000000007b1d */ /* 0x000fec0000010000 */
[----:B------:R-:W-:Y:S05]  /*15d40*/  BRA.U UP0, `(.L_x_13) ;  /* 0x0000000100a07547 */ /* 0x000fea000b800000 */
[----:B------:R-:W0:Y:S01]  /*15d50*/  S2UR UR5, SR_CgaCtaId ;  /* 0x00000000000579c3 */ /* 0x000e220000008800 */
[----:B------:R-:W-:Y:S01]  /*15d60*/  NOP ;  /* 0x0000000000007918 */ /* 0x000fe20000000000 */
[----:B------:R-:W-:Y:S01]  /*15d70*/  UMOV UR4, 0x50 ;  /* 0x0000005000047882 */ /* 0x000fe20000000000 */
[----:B------:R-:W-:Y:S02]  /*15d80*/  IMAD.U32 R0, RZ, RZ, UR9 ;  /* 0x00000009ff007e24 */ /* 0x000fe4000f8e00ff */
[----:B-1----:R-:W-:Y:S02]  /*15d90*/  IMAD.MOV.U32 R3, RZ, RZ, 0x3 ;  /* 0x00000003ff037424 */ /* 0x002fe400078e00ff */
[----:B------:R-:W-:Y:S01]  /*15da0*/  IMAD.MOV.U32 R7, RZ, RZ, 0x1 ;  /* 0x00000001ff077424 */ /* 0x000fe200078e00ff */
[----:B------:R-:W-:-:S04]  /*15db0*/  LOP3.LUT R0, R0, 0xffff, RZ, 0xc0, !PT ;  /* 0x0000ffff00007812 */ /* 0x000fc800078ec0ff */
[----:B------:R-:W-:-:S05]  /*15dc0*/  SHF.R.U32.HI R0, RZ, 0x5, R0 ;  /* 0x00000005ff007819 */ /* 0x000fca0000011600 */
[----:B------:R-:W-:Y:S01]  /*15dd0*/  VIADD R2, R0, 0x10 ;  /* 0x0000001000027836 */ /* 0x000fe20000000000 */
[----:B------:R-:W-:Y:S01]  /*15de0*/  SHF.L.U32 R0, R3, R0, RZ ;  /* 0x0000000003007219 */ /* 0x000fe200000006ff */
[----:B0-----:R-:W-:-:S03]  /*15df0*/  ULEA UR6, UR5, UR4, 0x18 ;  /* 0x0000000405067291 */ /* 0x001fc6000f8ec0ff */
[----:B------:R-:W-:-:S04]  /*15e00*/  SHF.L.U32 R3, R7, R2, RZ ;  /* 0x0000000207037219 */ /* 0x000fc800000006ff */
[----:B------:R-:W-:Y:S02]  /*15e10*/  LOP3.LUT R0, R3, R0, RZ, 0xfc, !PT ;  /* 0x0000000003007212 */ /* 0x000fe400078efcff */
[----:B------:R-:W0:Y:S02]  /*15e20*/  LDS R5, [UR6] ;  /* 0x00000006ff057984 */ /* 0x000e240008000800 */
[C---:B------:R-:W-:Y:S02]  /*15e30*/  LOP3.LUT R2, R0.reuse, 0xffff, RZ, 0xc0, !PT ;  /* 0x0000ffff00027812 */ /* 0x040fe400078ec0ff */
[----:B0-----:R-:W-:-:S04]  /*15e40*/  LOP3.LUT R3, R0, 0xffff, R5, 0x80, !PT ;  /* 0x0000ffff00037812 */ /* 0x001fc800078e8005 */
[----:B------:R-:W-:-:S13]  /*15e50*/  ISETP.NE.AND P0, PT, R3, R2, PT ;  /* 0x000000020300720c */ /* 0x000fda0003f05270 */
[----:B------:R-:W-:Y:S05]  /*15e60*/  @P0 BRA `(.L_x_14) ;  /* 0x0000000000500947 */ /* 0x000fea0003800000 */
[----:B------:R-:W-:Y:S02]  /*15e70*/  SHF.R.U32.HI R5, RZ, 0x10, R5 ;  /* 0x00000010ff057819 */ /* 0x000fe40000011605 */
[----:B------:R-:W-:-:S04]  /*15e80*/  SHF.R.U32.HI R2, RZ, 0x10, R0 ;  /* 0x00000010ff027819 */ /* 0x000fc80000011600 */
[----:B------:R-:W-:-:S04]  /*15e90*/  LOP3.LUT R5, R5, R2, RZ, 0xc0, !PT ;  /* 0x0000000205057212 */ /* 0x000fc800078ec0ff */
[----:B------:R-:W-:-:S13]  /*15ea0*/  ISETP.NE.AND P0, PT, R5, R2, PT ;  /* 0x000000020500720c */ /* 0x000fda0003f05270 */
[----:B------:R-:W-:Y:S05]  /*15eb0*/  @P0 BRA `(.L_x_15) ;  /* 0x0000000000300947 */ /* 0x000fea0003800000 */
[----:B------:R-:W-:Y:S01]  /*15ec0*/  R2UR UR4, R0 ;  /* 0x00000000000472ca */ /* 0x000fe200000e0000 */
[----:B------:R-:W-:Y:S01]  /*15ed0*/  VOTEU.ANY UR5, UPT, PT ;  /* 0x0000000000057886 */ /* 0x000fe200038e0100 */
[----:B------:R-:W0:Y:S01]  /*15ee0*/  S2R R0, SR_LANEID ;  /* 0x0000000000007919 */ /* 0x000e220000000000 */
[----:B------:R-:W-:-:S10]  /*15ef0*/  UFLO.U32 UR5, UR5 ;  /* 0x00000005000572bd */ /* 0x000fd400080e0000 */
[----:B------:R-:W-:-:S06]  /*15f00*/  ULOP3.LUT UR4, URZ, UR4, URZ, 0x33, !UPT ;  /* 0x00000004ff047292 */ /* 0x000fcc000f8e33ff */
[----:B------:R-:W-:-:S04]  /*15f10*/  IMAD.U32 R2, RZ, RZ, UR4 ;  /* 0x00000004ff027e24 */ /* 0x000fc8000f8e00ff */
[----:B------:R-:W1:Y:S02]  /*15f20*/  REDUX UR7, R2 ;  /* 0x00000000020773c4 */ /* 0x000e640000000000 */
[----:B------:R2:W-:Y:S01]  /*15f30*/  UTCATOMSWS.AND URZ, UR4 ;  /* 0x0000000400ff79e3 */ /* 0x0005e20008000000 */
[----:B0-----:R-:W-:Y:S01]  /*15f40*/  ISETP.EQ.U32.AND P0, PT, R0, UR5, PT ;  /* 0x0000000500007c0c */ /* 0x001fe2000bf02070 */
[----:B-1----:R-:W-:-:S12]  /*15f50*/  IMAD.U32 R0, RZ, RZ, UR7 ;  /* 0x00000007ff007e24 */ /* 0x002fd8000f8e00ff */
[----:B------:R2:W-:Y:S01]  /*15f60*/  @P0 ATOMS.AND RZ, [UR6], R0 ;  /* 0x00000000ffff098c */ /* 0x0005e2000a800006 */
[----:B------:R-:W-:Y:S05]  /*15f70*/  BRA `(.L_x_13) ;  /* 0x0000000000147947 */ /* 0x000fea0003800000 */
.L_x_15:
[----:B------:R-:W-:-:S07]  /*15f80*/  MOV R2, 0x15fa0 ;  /* 0x00015fa000027802 */ /* 0x000fce0000000f00 */
[----:B------:R-:W-:Y:S05]  /*15f90*/  CALL.REL.NOINC `($__internal_0_$__cuda_sm10x_tcgen05_guardrail_trap_col_being_dealloced_not_returned_by_alloc) ;  /* 0x0000000000387944 */ /* 0x000fea0003c00000 */
[----:B------:R-:W-:Y:S05]  /*15fa0*/  BRA `(.L_x_13) ;  /* 0x0000000000087947 */ /* 0x000fea0003800000 */
.L_x_14:
[----:B------:R-:W-:-:S07]  /*15fb0*/  MOV R2, 0x15fd0 ;  /* 0x00015fd000027802 */ /* 0x000fce0000000f00 */
[----:B------:R-:W-:Y:S05]  /*15fc0*/  CALL.REL.NOINC `($__internal_2_$__cuda_sm10x_tcgen05_guardrail_trap_unallocated_columns_being_dealloced) ;  /* 0x0000000000447944 */ /* 0x000fea0003c00000 */
.L_x_13:
[----:B------:R-:W-:Y:S01]  /*15fd0*/  NOP ;  /* 0x0000000000007918 */ /* 0x000fe20000000000 */
[----:B--2---:R-:W-:Y:S05]  /*15fe0*/  EXIT ;  /* 0x000000000000794d */ /* 0x004fea0003800000 */
.L_x_8:
[----:B-----5:R1:W-:Y:S04]  /*15ff0*/  STL [R1+0x590], R0 ;  /* 0x0005900001007387 */ /* 0x0203e80000100800 */
[----:B-1----:R-:W3:Y:S02]  /*16000*/  LDL R0, [R1+0x340] ;  /* 0x0003400001007983 */ /* 0x002ee40000100800 */
[----:B---3--:R1:W3:Y:S02]  /*16010*/  SYNCS.PHASECHK.TRANS64.TRYWAIT P0, [UR12], R0 ;  /* 0x00000000ff0075a7 */ /* 0x0082e4000800110c */
[----:B-1---5:R1:W5:Y:S02]  /*16020*/  LDL.LU R0, [R1+0x590] ;  /* 0x0005900001007983 */ /* 0x0223640000300800 */
[----:B-1-3--:R-:W-:Y:S05]  /*16030*/  @!P0 BRA `(.L_x_8) ;  /* 0xfffffffc00ec8947 */ /* 0x00afea000383ffff */
[----:B------:R-:W-:Y:S05]  /*16040*/  BRA `(.L_x_16) ;  /* 0xffffff8000ac7947 */ /* 0x000fea000383ffff */
.L_x_12:
[----:B------:R-:W2:Y:S02]  /*16050*/  SYNCS.PHASECHK.TRANS64.TRYWAIT P0, [UR12], R0 ;  /* 0x00000000ff0075a7 */ /* 0x000ea4000800110c */
[----:B--2---:R-:W-:Y:S05]  /*16060*/  @!P0 BRA `(.L_x_12) ;  /* 0xfffffffc00f88947 */ /* 0x004fea000383ffff */
[----:B------:R-:W-:Y:S05]  /*16070*/  BRA `(.L_x_11) ;  /* 0xffffffec000c7947 */ /* 0x000fea000383ffff */
        .weak           $__internal_0_$__cuda_sm10x_tcgen05_guardrail_trap_col_being_dealloced_not_returned_by_alloc
        .type           $__internal_0_$__cuda_sm10x_tcgen05_guardrail_trap_col_being_dealloced_not_returned_by_alloc,@function
        .size           $__internal_0_$__cuda_sm10x_tcgen05_guardrail_trap_col_being_dealloced_not_returned_by_alloc,($__internal_1_$__cuda_sm10x_tcgen05_guardrail_trap_phase_invalid_during_alloc - $__internal_0_$__cuda_sm10x_tcgen05_guardrail_trap_col_being_dealloced_not_returned_by_alloc)
$__internal_0_$__cuda_sm10x_tcgen05_guardrail_trap_col_being_dealloced_not_returned_by_alloc:
[----:B------:R-:W-:Y:S05]  /*16080*/  BPT.TRAP 0x1 ;  /* 0x000000040000795c */ /* 0x000fea0000300000 */
[----:B------:R-:W-:-:S04]  /*16090*/  IMAD.MOV.U32 R3, RZ, RZ, 0x0 ;  /* 0x00000000ff037424 */ /* 0x000fc800078e00ff */
[----:B------:R-:W-:Y:S05]  /*160a0*/  RET.REL.NODEC R2 `(matmul_kernel) ;  /* 0xfffffe9c02d47950 */ /* 0x000fea0003c3ffff */
        .weak           $__internal_1_$__cuda_sm10x_tcgen05_guardrail_trap_phase_invalid_during_alloc
        .type           $__internal_1_$__cuda_sm10x_tcgen05_guardrail_trap_phase_invalid_during_alloc,@function
        .size           $__internal_1_$__cuda_sm10x_tcgen05_guardrail_trap_phase_invalid_during_alloc,($__internal_2_$__cuda_sm10x_tcgen05_guardrail_trap_unallocated_columns_being_dealloced - $__internal_1_$__cuda_sm10x_tcgen05_guardrail_trap_phase_invalid_during_alloc)
$__internal_1_$__cuda_sm10x_tcgen05_guardrail_trap_phase_invalid_during_alloc:
[----:B------:R-:W-:Y:S05]  /*160b0*/  BPT.TRAP 0x1 ;  /* 0x000000040000795c */ /* 0x000fea0000300000 */
[----:B------:R-:W-:-:S04]  /*160c0*/  IMAD.MOV.U32 R3, RZ, RZ, 0x0 ;  /* 0x00000000ff037424 */ /* 0x000fc800078e00ff */
[----:B------:R-:W-:Y:S05]  /*160d0*/  RET.REL.NODEC R2 `(matmul_kernel) ;  /* 0xfffffe9c02c87950 */ /* 0x000fea0003c3ffff */
        .weak           $__internal_2_$__cuda_sm10x_tcgen05_guardrail_trap_unallocated_columns_being_dealloced
        .type           $__internal_2_$__cuda_sm10x_tcgen05_guardrail_trap_unallocated_columns_being_dealloced,@function
        .size           $__internal_2_$__cuda_sm10x_tcgen05_guardrail_trap_unallocated_columns_being_dealloced,(.L_x_20 - $__internal_2_$__cuda_sm10x_tcgen05_guardrail_trap_unallocated_columns_being_dealloced)
$__internal_2_$__cuda_sm10x_tcgen05_guardrail_trap_unallocated_columns_being_dealloced:
[----:B------:R-:W-:Y:S05]  /*160e0*/  BPT.TRAP 0x1 ;  /* 0x000000040000795c */ /* 0x000fea0000300000 */
[----:B------:R-:W-:-:S04]  /*160f0*/  IMAD.MOV.U32 R3, RZ, RZ, 0x0 ;  /* 0x00000000ff037424 */ /* 0x000fc800078e00ff */
[----:B------:R-:W-:Y:S05]  /*16100*/  RET.REL.NODEC R2 `(matmul_kernel) ;  /* 0xfffffe9c02bc7950 */ /* 0x000fea0003c3ffff */
.L_x_17:
[----:B------:R-:W-:-:S00]  /*16110*/  BRA `(.L_x_17) ;  /* 0xfffffffc00fc7947 */ /* 0x000fc0000383ffff */
[----:B------:R-:W-:-:S00]  /*16120*/  NOP ;  /* 0x0000000000007918 */ /* 0x000fc00000000000 */
        /* <DEDUP_REMOVED lines=13> */
.L_x_20:


//--------------------- .nv.shared.matmul_kernel  --------------------------
	.section	.nv.shared.matmul_kernel,"aw",@nobits
	.sectionflags	@""
	.align	16
	.zero		1024


//--------------------- .nv.shared.reserved.0     --------------------------
	.section	.nv.shared.reserved.0,"aw",@nobits
	.align	8
	.weak		__nv_reservedSMEM_offset_0_alias
	.size		__nv_reservedSMEM_offset_0_alias, 0, 64
	.other		__nv_reservedSMEM_offset_0_alias,@"STO_CUDA_RESERVED_SHARED STV_DEFAULT"
__nv_reservedSMEM_offset_0_alias:
	.zero		0
.nv.shared.reserved.0:
	.zero		64
	.weak		__nv_reservedSMEM_allocation_phase
	.type		__nv_reservedSMEM_allocation_phase,@object
	.size		__nv_reservedSMEM_allocation_phase,(.L_0 - __nv_reservedSMEM_allocation_phase)
__nv_reservedSMEM_allocation_phase:
	.zero		1
.L_0:
	.zero		7
	.weak		__nv_reservedSMEM_devtool_atexit_pc
	.type		__nv_reservedSMEM_devtool_atexit_pc,@object
	.size		__nv_reservedSMEM_devtool_atexit_pc,(__nv_reservedSMEM_allocation_mask - __nv_reservedSMEM_devtool_atexit_pc)
__nv_reservedSMEM_devtool_atexit_pc:
	.zero		8
	.weak		__nv_reservedSMEM_allocation_mask
	.type		__nv_reservedSMEM_allocation_mask,@object
	.size		__nv_reservedSMEM_allocation_mask,(.L_2 - __nv_reservedSMEM_allocation_mask)
__nv_reservedSMEM_allocation_mask:
	.zero		4
.L_2:


//--------------------- .nv.constant0.matmul_kernel --------------------------
	.section	.nv.constant0.matmul_kernel,"a",@progbits
	.sectionflags	@""
	.align	4
.nv.constant0.matmul_kernel:
	.zero		976


//--------------------- SYMBOLS --------------------------

	.type		.nv.reservedSmem.offset0,@object
	.size		.nv.reservedSmem.offset0,0x4
	.type		.nv.reservedSmem.cap,@object
	.size		.nv.reservedSmem.cap,0x4
